	.target	sm_90a

	.elftype	@"ET_EXEC"


//--------------------- .note.nv.tkinfo           --------------------------
	.section	.note.nv.tkinfo,"",@"SHT_NOTE"
	.sectionflags	@"SHF_NOTE_NV_TKINFO"
	.tkinfo
        /*0018*/ 	.word	0x00000002
        /*0030*/ 	.string	""
        /*0030*/ 	.string	"ptxas"
        /*0030*/ 	.string	"Cuda compilation tools, release 13.0, V13.0.88"
        /*0030*/ 	.string	"Build cuda_13.0.r13.0/compiler.36424714_0"
        /*0030*/ 	.string	"-arch sm_90a -m 64 "



//--------------------- .note.nv.cuinfo           --------------------------
	.section	.note.nv.cuinfo,"",@"SHT_NOTE"
	.sectionflags	@"SHF_NOTE_NV_CUINFO"
        /*0018*/ 	.short	0x0002
        /*001a*/ 	.short	0x005a
        /*001c*/ 	.short	0x0082
	.zero		2


//--------------------- .nv.info                  --------------------------
	.section	.nv.info,"",@"SHT_CUDA_INFO"
	.align	4


	//----- nvinfo : EIATTR_REGCOUNT
	.align		4
        /*0000*/ 	.byte	0x04, 0x2f
        /*0002*/ 	.short	(.L_41 - .L_40)
	.align		4
.L_40:
        /*0004*/ 	.word	index@(_ZN2at6native29vectorized_elementwise_kernelILi8EZZZNS0_15sin_kernel_cudaERNS_18TensorIteratorBaseEENKUlvE0_clEvENKUlvE_clEvEUldE_St5arrayIPcLm2EEEEviT0_T1_)
        /*0008*/ 	.word	0x0000002e


	//----- nvinfo : EIATTR_FRAME_SIZE
	.align		4
.L_41:
        /*000c*/ 	.byte	0x04, 0x11
        /*000e*/ 	.short	(.L_43 - .L_42)
	.align		4
.L_42:
        /*0010*/ 	.word	index@($_ZN2at6native29vectorized_elementwise_kernelILi8EZZZNS0_15sin_kernel_cudaERNS_18TensorIteratorBaseEENKUlvE0_clEvENKUlvE_clEvEUldE_St5arrayIPcLm2EEEEviT0_T1_$__internal_trig_reduction_slowpathd)
        /*0014*/ 	.word	0x00000028


	//----- nvinfo : EIATTR_FRAME_SIZE
	.align		4
.L_43:
        /*0018*/ 	.byte	0x04, 0x11
        /*001a*/ 	.short	(.L_45 - .L_44)
	.align		4
.L_44:
        /*001c*/ 	.word	index@(_ZN2at6native29vectorized_elementwise_kernelILi8EZZZNS0_15sin_kernel_cudaERNS_18TensorIteratorBaseEENKUlvE0_clEvENKUlvE_clEvEUldE_St5arrayIPcLm2EEEEviT0_T1_)
        /*0020*/ 	.word	0x00000028


	//----- nvinfo : EIATTR_REGCOUNT
	.align		4
.L_45:
        /*0024*/ 	.byte	0x04, 0x2f
        /*0026*/ 	.short	(.L_47 - .L_46)
	.align		4
.L_46:
        /*0028*/ 	.word	index@(_ZN2at6native29vectorized_elementwise_kernelILi4EZZZNS0_15sin_kernel_cudaERNS_18TensorIteratorBaseEENKUlvE0_clEvENKUlvE_clEvEUldE_St5arrayIPcLm2EEEEviT0_T1_)
        /*002c*/ 	.word	0x0000002e


	//----- nvinfo : EIATTR_FRAME_SIZE
	.align		4
.L_47:
        /*0030*/ 	.byte	0x04, 0x11
        /*0032*/ 	.short	(.L_49 - .L_48)
	.align		4
.L_48:
        /*0034*/ 	.word	index@($_ZN2at6native29vectorized_elementwise_kernelILi4EZZZNS0_15sin_kernel_cudaERNS_18TensorIteratorBaseEENKUlvE0_clEvENKUlvE_clEvEUldE_St5arrayIPcLm2EEEEviT0_T1_$__internal_trig_reduction_slowpathd)
        /*0038*/ 	.word	0x00000028


	//----- nvinfo : EIATTR_FRAME_SIZE
	.align		4
.L_49:
        /*003c*/ 	.byte	0x04, 0x11
        /*003e*/ 	.short	(.L_51 - .L_50)
	.align		4
.L_50:
        /*0040*/ 	.word	index@(_ZN2at6native29vectorized_elementwise_kernelILi4EZZZNS0_15sin_kernel_cudaERNS_18TensorIteratorBaseEENKUlvE0_clEvENKUlvE_clEvEUldE_St5arrayIPcLm2EEEEviT0_T1_)
        /*0044*/ 	.word	0x00000028


	//----- nvinfo : EIATTR_REGCOUNT
	.align		4
.L_51:
        /*0048*/ 	.byte	0x04, 0x2f
        /*004a*/ 	.short	(.L_53 - .L_52)
	.align		4
.L_52:
        /*004c*/ 	.word	index@(_ZN2at6native29vectorized_elementwise_kernelILi2EZZZNS0_15sin_kernel_cudaERNS_18TensorIteratorBaseEENKUlvE0_clEvENKUlvE_clEvEUldE_St5arrayIPcLm2EEEEviT0_T1_)
        /*0050*/ 	.word	0x0000002e


	//----- nvinfo : EIATTR_FRAME_SIZE
	.align		4
.L_53:
        /*0054*/ 	.byte	0x04, 0x11
        /*0056*/ 	.short	(.L_55 - .L_54)
	.align		4
.L_54:
        /*0058*/ 	.word	index@($_ZN2at6native29vectorized_elementwise_kernelILi2EZZZNS0_15sin_kernel_cudaERNS_18TensorIteratorBaseEENKUlvE0_clEvENKUlvE_clEvEUldE_St5arrayIPcLm2EEEEviT0_T1_$__internal_trig_reduction_slowpathd)
        /*005c*/ 	.word	0x00000028


	//----- nvinfo : EIATTR_FRAME_SIZE
	.align		4
.L_55:
        /*0060*/ 	.byte	0x04, 0x11
        /*0062*/ 	.short	(.L_57 - .L_56)
	.align		4
.L_56:
        /*0064*/ 	.word	index@(_ZN2at6native29vectorized_elementwise_kernelILi2EZZZNS0_15sin_kernel_cudaERNS_18TensorIteratorBaseEENKUlvE0_clEvENKUlvE_clEvEUldE_St5arrayIPcLm2EEEEviT0_T1_)
        /*0068*/ 	.word	0x00000028


	//----- nvinfo : EIATTR_REGCOUNT
	.align		4
.L_57:
        /*006c*/ 	.byte	0x04, 0x2f
        /*006e*/ 	.short	(.L_59 - .L_58)
	.align		4
.L_58:
        /*0070*/ 	.word	index@(_ZN2at6native27unrolled_elementwise_kernelIZZZNS0_15sin_kernel_cudaERNS_18TensorIteratorBaseEENKUlvE0_clEvENKUlvE_clEvEUldE_St5arrayIPcLm2EELi4E23TrivialOffsetCalculatorILi1EjESB_NS0_6memory15LoadWithoutCastENSC_16StoreWithoutCastEEEviT_T0_T2_T3_T4_T5_)
        /*0074*/ 	.word	0x00000026


	//----- nvinfo : EIATTR_FRAME_SIZE
	.align		4
.L_59:
        /*0078*/ 	.byte	0x04, 0x11
        /*007a*/ 	.short	(.L_61 - .L_60)
	.align		4
.L_60:
        /*007c*/ 	.word	index@($_ZN2at6native27unrolled_elementwise_kernelIZZZNS0_15sin_kernel_cudaERNS_18TensorIteratorBaseEENKUlvE0_clEvENKUlvE_clEvEUldE_St5arrayIPcLm2EELi4E23TrivialOffsetCalculatorILi1EjESB_NS0_6memory15LoadWithoutCastENSC_16StoreWithoutCastEEEviT_T0_T2_T3_T4_T5_$__internal_trig_reduction_slowpathd)
        /*0080*/ 	.word	0x00000028


	//----- nvinfo : EIATTR_FRAME_SIZE
	.align		4
.L_61:
        /*0084*/ 	.byte	0x04, 0x11
        /*0086*/ 	.short	(.L_63 - .L_62)
	.align		4
.L_62:
        /*0088*/ 	.word	index@(_ZN2at6native27unrolled_elementwise_kernelIZZZNS0_15sin_kernel_cudaERNS_18TensorIteratorBaseEENKUlvE0_clEvENKUlvE_clEvEUldE_St5arrayIPcLm2EELi4E23TrivialOffsetCalculatorILi1EjESB_NS0_6memory15LoadWithoutCastENSC_16StoreWithoutCastEEEviT_T0_T2_T3_T4_T5_)
        /*008c*/ 	.word	0x00000028


	//----- nvinfo : EIATTR_REGCOUNT
	.align		4
.L_63:
        /*0090*/ 	.byte	0x04, 0x2f
        /*0092*/ 	.short	(.L_65 - .L_64)
	.align		4
.L_64:
        /*0094*/ 	.word	index@(_ZN2at6native18elementwise_kernelILi128ELi2EZNS0_22gpu_kernel_impl_nocastIZZZNS0_15sin_kernel_cudaERNS_18TensorIteratorBaseEENKUlvE0_clEvENKUlvE_clEvEUldE_EEvS4_RKT_EUliE_EEviT1_)
        /*0098*/ 	.word	0x0000001c


	//----- nvinfo : EIATTR_FRAME_SIZE
	.align		4
.L_65:
        /*009c*/ 	.byte	0x04, 0x11
        /*009e*/ 	.short	(.L_67 - .L_66)
	.align		4
.L_66:
        /*00a0*/ 	.word	index@($_ZN2at6native18elementwise_kernelILi128ELi2EZNS0_22gpu_kernel_impl_nocastIZZZNS0_15sin_kernel_cudaERNS_18TensorIteratorBaseEENKUlvE0_clEvENKUlvE_clEvEUldE_EEvS4_RKT_EUliE_EEviT1_$__internal_trig_reduction_slowpathd)
        /*00a4*/ 	.word	0x00000028


	//----- nvinfo : EIATTR_FRAME_SIZE
	.align		4
.L_67:
        /*00a8*/ 	.byte	0x04, 0x11
        /*00aa*/ 	.short	(.L_69 - .L_68)
	.align		4
.L_68:
        /*00ac*/ 	.word	index@(_ZN2at6native18elementwise_kernelILi128ELi2EZNS0_22gpu_kernel_impl_nocastIZZZNS0_15sin_kernel_cudaERNS_18TensorIteratorBaseEENKUlvE0_clEvENKUlvE_clEvEUldE_EEvS4_RKT_EUliE_EEviT1_)
        /*00b0*/ 	.word	0x00000028


	//----- nvinfo : EIATTR_REGCOUNT
	.align		4
.L_69:
        /*00b4*/ 	.byte	0x04, 0x2f
        /*00b6*/ 	.short	(.L_71 - .L_70)
	.align		4
.L_70:
        /*00b8*/ 	.word	index@(_ZN2at6native27unrolled_elementwise_kernelIZZZNS0_15sin_kernel_cudaERNS_18TensorIteratorBaseEENKUlvE0_clEvENKUlvE_clEvEUldE_St5arrayIPcLm2EELi4E23TrivialOffsetCalculatorILi1EjESB_NS0_6memory12LoadWithCastILi1EEENSC_13StoreWithCastILi1EEEEEviT_T0_T2_T3_T4_T5_)
        /*00bc*/ 	.word	0x00000026


	//----- nvinfo : EIATTR_FRAME_SIZE
	.align		4
.L_71:
        /*00c0*/ 	.byte	0x04, 0x11
        /*00c2*/ 	.short	(.L_73 - .L_72)
	.align		4
.L_72:
        /*00c4*/ 	.word	index@($_ZN2at6native27unrolled_elementwise_kernelIZZZNS0_15sin_kernel_cudaERNS_18TensorIteratorBaseEENKUlvE0_clEvENKUlvE_clEvEUldE_St5arrayIPcLm2EELi4E23TrivialOffsetCalculatorILi1EjESB_NS0_6memory12LoadWithCastILi1EEENSC_13StoreWithCastILi1EEEEEviT_T0_T2_T3_T4_T5_$__internal_trig_reduction_slowpathd)
        /*00c8*/ 	.word	0x00000028


	//----- nvinfo : EIATTR_FRAME_SIZE
	.align		4
.L_73:
        /*00cc*/ 	.byte	0x04, 0x11
        /*00ce*/ 	.short	(.L_75 - .L_74)
	.align		4
.L_74:
        /*00d0*/ 	.word	index@(_ZN2at6native27unrolled_elementwise_kernelIZZZNS0_15sin_kernel_cudaERNS_18TensorIteratorBaseEENKUlvE0_clEvENKUlvE_clEvEUldE_St5arrayIPcLm2EELi4E23TrivialOffsetCalculatorILi1EjESB_NS0_6memory12LoadWithCastILi1EEENSC_13StoreWithCastILi1EEEEEviT_T0_T2_T3_T4_T5_)
        /*00d4*/ 	.word	0x00000028


	//----- nvinfo : EIATTR_REGCOUNT
	.align		4
.L_75:
        /*00d8*/ 	.byte	0x04, 0x2f
        /*00da*/ 	.short	(.L_77 - .L_76)
	.align		4
.L_76:
        /*00dc*/ 	.word	index@(_ZN2at6native18elementwise_kernelILi128ELi4EZNS0_15gpu_kernel_implIZZZNS0_15sin_kernel_cudaERNS_18TensorIteratorBaseEENKUlvE0_clEvENKUlvE_clEvEUldE_EEvS4_RKT_EUliE_EEviT1_)
        /*00e0*/ 	.word	0x0000001e


	//----- nvinfo : EIATTR_FRAME_SIZE
	.align		4
.L_77:
        /*00e4*/ 	.byte	0x04, 0x11
        /*00e6*/ 	.short	(.L_79 - .L_78)
	.align		4
.L_78:
        /*00e8*/ 	.word	index@($_ZN2at6native18elementwise_kernelILi128ELi4EZNS0_15gpu_kernel_implIZZZNS0_15sin_kernel_cudaERNS_18TensorIteratorBaseEENKUlvE0_clEvENKUlvE_clEvEUldE_EEvS4_RKT_EUliE_EEviT1_$__internal_trig_reduction_slowpathd)
        /*00ec*/ 	.word	0x00000028


	//----- nvinfo : EIATTR_FRAME_SIZE
	.align		4
.L_79:
        /*00f0*/ 	.byte	0x04, 0x11
        /*00f2*/ 	.short	(.L_81 - .L_80)
	.align		4
.L_80:
        /*00f4*/ 	.word	index@(_ZN2at6native18elementwise_kernelILi128ELi4EZNS0_15gpu_kernel_implIZZZNS0_15sin_kernel_cudaERNS_18TensorIteratorBaseEENKUlvE0_clEvENKUlvE_clEvEUldE_EEvS4_RKT_EUliE_EEviT1_)
        /*00f8*/ 	.word	0x00000028


	//----- nvinfo : EIATTR_REGCOUNT
	.align		4
.L_81:
        /*00fc*/ 	.byte	0x04, 0x2f
        /*00fe*/ 	.short	(.L_83 - .L_82)
	.align		4
.L_82:
        /*0100*/ 	.word	index@(_ZN2at6native29vectorized_elementwise_kernelILi8EZZZNS0_15sin_kernel_cudaERNS_18TensorIteratorBaseEENKUlvE0_clEvENKUlvE0_clEvEUlfE_St5arrayIPcLm2EEEEviT0_T1_)
        /*0104*/ 	.word	0x00000020


	//----- nvinfo : EIATTR_FRAME_SIZE
	.align		4
.L_83:
        /*0108*/ 	.byte	0x04, 0x11
        /*010a*/ 	.short	(.L_85 - .L_84)
	.align		4
.L_84:
        /*010c*/ 	.word	index@(_ZN2at6native29vectorized_elementwise_kernelILi8EZZZNS0_15sin_kernel_cudaERNS_18TensorIteratorBaseEENKUlvE0_clEvENKUlvE0_clEvEUlfE_St5arrayIPcLm2EEEEviT0_T1_)
        /*0110*/ 	.word	0x00000000


	//----- nvinfo : EIATTR_REGCOUNT
	.align		4
.L_85:
        /*0114*/ 	.byte	0x04, 0x2f
        /*0116*/ 	.short	(.L_87 - .L_86)
	.align		4
.L_86:
        /*0118*/ 	.word	index@(_ZN2at6native29vectorized_elementwise_kernelILi4EZZZNS0_15sin_kernel_cudaERNS_18TensorIteratorBaseEENKUlvE0_clEvENKUlvE0_clEvEUlfE_St5arrayIPcLm2EEEEviT0_T1_)
        /*011c*/ 	.word	0x00000020


	//----- nvinfo : EIATTR_FRAME_SIZE
	.align		4
.L_87:
        /*0120*/ 	.byte	0x04, 0x11
        /*0122*/ 	.short	(.L_89 - .L_88)
	.align		4
.L_88:
        /*0124*/ 	.word	index@(_ZN2at6native29vectorized_elementwise_kernelILi4EZZZNS0_15sin_kernel_cudaERNS_18TensorIteratorBaseEENKUlvE0_clEvENKUlvE0_clEvEUlfE_St5arrayIPcLm2EEEEviT0_T1_)
        /*0128*/ 	.word	0x00000000


	//----- nvinfo : EIATTR_REGCOUNT
	.align		4
.L_89:
        /*012c*/ 	.byte	0x04, 0x2f
        /*012e*/ 	.short	(.L_91 - .L_90)
	.align		4
.L_90:
        /*0130*/ 	.word	index@(_ZN2at6native29vectorized_elementwise_kernelILi2EZZZNS0_15sin_kernel_cudaERNS_18TensorIteratorBaseEENKUlvE0_clEvENKUlvE0_clEvEUlfE_St5arrayIPcLm2EEEEviT0_T1_)
        /*0134*/ 	.word	0x00000020


	//----- nvinfo : EIATTR_FRAME_SIZE
	.align		4
.L_91:
        /*0138*/ 	.byte	0x04, 0x11
        /*013a*/ 	.short	(.L_93 - .L_92)
	.align		4
.L_92:
        /*013c*/ 	.word	index@(_ZN2at6native29vectorized_elementwise_kernelILi2EZZZNS0_15sin_kernel_cudaERNS_18TensorIteratorBaseEENKUlvE0_clEvENKUlvE0_clEvEUlfE_St5arrayIPcLm2EEEEviT0_T1_)
        /*0140*/ 	.word	0x00000000


	//----- nvinfo : EIATTR_REGCOUNT
	.align		4
.L_93:
        /*0144*/ 	.byte	0x04, 0x2f
        /*0146*/ 	.short	(.L_95 - .L_94)
	.align		4
.L_94:
        /*0148*/ 	.word	index@(_ZN2at6native27unrolled_elementwise_kernelIZZZNS0_15sin_kernel_cudaERNS_18TensorIteratorBaseEENKUlvE0_clEvENKUlvE0_clEvEUlfE_St5arrayIPcLm2EELi4E23TrivialOffsetCalculatorILi1EjESB_NS0_6memory15LoadWithoutCastENSC_16StoreWithoutCastEEEviT_T0_T2_T3_T4_T5_)
        /*014c*/ 	.word	0x00000017


	//----- nvinfo : EIATTR_FRAME_SIZE
	.align		4
.L_95:
        /*0150*/ 	.byte	0x04, 0x11
        /*0152*/ 	.short	(.L_97 - .L_96)
	.align		4
.L_96:
        /*0154*/ 	.word	index@(_ZN2at6native27unrolled_elementwise_kernelIZZZNS0_15sin_kernel_cudaERNS_18TensorIteratorBaseEENKUlvE0_clEvENKUlvE0_clEvEUlfE_St5arrayIPcLm2EELi4E23TrivialOffsetCalculatorILi1EjESB_NS0_6memory15LoadWithoutCastENSC_16StoreWithoutCastEEEviT_T0_T2_T3_T4_T5_)
        /*0158*/ 	.word	0x00000000


	//----- nvinfo : EIATTR_REGCOUNT
	.align		4
.L_97:
        /*015c*/ 	.byte	0x04, 0x2f
        /*015e*/ 	.short	(.L_99 - .L_98)
	.align		4
.L_98:
        /*0160*/ 	.word	index@(_ZN2at6native18elementwise_kernelILi128ELi2EZNS0_22gpu_kernel_impl_nocastIZZZNS0_15sin_kernel_cudaERNS_18TensorIteratorBaseEENKUlvE0_clEvENKUlvE0_clEvEUlfE_EEvS4_RKT_EUliE_EEviT1_)
        /*0164*/ 	.word	0x00000012


	//----- nvinfo : EIATTR_FRAME_SIZE
	.align		4
.L_99:
        /*0168*/ 	.byte	0x04, 0x11
        /*016a*/ 	.short	(.L_101 - .L_100)
	.align		4
.L_100:
        /*016c*/ 	.word	index@(_ZN2at6native18elementwise_kernelILi128ELi2EZNS0_22gpu_kernel_impl_nocastIZZZNS0_15sin_kernel_cudaERNS_18TensorIteratorBaseEENKUlvE0_clEvENKUlvE0_clEvEUlfE_EEvS4_RKT_EUliE_EEviT1_)
        /*0170*/ 	.word	0x00000000


	//----- nvinfo : EIATTR_REGCOUNT
	.align		4
.L_101:
        /*0174*/ 	.byte	0x04, 0x2f
        /*0176*/ 	.short	(.L_103 - .L_102)
	.align		4
.L_102:
        /*0178*/ 	.word	index@(_ZN2at6native27unrolled_elementwise_kernelIZZZNS0_15sin_kernel_cudaERNS_18TensorIteratorBaseEENKUlvE0_clEvENKUlvE0_clEvEUlfE_St5arrayIPcLm2EELi4E23TrivialOffsetCalculatorILi1EjESB_NS0_6memory12LoadWithCastILi1EEENSC_13StoreWithCastILi1EEEEEviT_T0_T2_T3_T4_T5_)
        /*017c*/ 	.word	0x0000001d


	//----- nvinfo : EIATTR_FRAME_SIZE
	.align		4
.L_103:
        /*0180*/ 	.byte	0x04, 0x11
        /*0182*/ 	.short	(.L_105 - .L_104)
	.align		4
.L_104:
        /*0184*/ 	.word	index@(_ZN2at6native27unrolled_elementwise_kernelIZZZNS0_15sin_kernel_cudaERNS_18TensorIteratorBaseEENKUlvE0_clEvENKUlvE0_clEvEUlfE_St5arrayIPcLm2EELi4E23TrivialOffsetCalculatorILi1EjESB_NS0_6memory12LoadWithCastILi1EEENSC_13StoreWithCastILi1EEEEEviT_T0_T2_T3_T4_T5_)
        /*0188*/ 	.word	0x00000000


	//----- nvinfo : EIATTR_REGCOUNT
	.align		4
.L_105:
        /*018c*/ 	.byte	0x04, 0x2f
        /*018e*/ 	.short	(.L_107 - .L_106)
	.align		4
.L_106:
        /*0190*/ 	.word	index@(_ZN2at6native18elementwise_kernelILi128ELi4EZNS0_15gpu_kernel_implIZZZNS0_15sin_kernel_cudaERNS_18TensorIteratorBaseEENKUlvE0_clEvENKUlvE0_clEvEUlfE_EEvS4_RKT_EUliE_EEviT1_)
        /*0194*/ 	.word	0x0000001a


	//----- nvinfo : EIATTR_FRAME_SIZE
	.align		4
.L_107:
        /*0198*/ 	.byte	0x04, 0x11
        /*019a*/ 	.short	(.L_109 - .L_108)
	.align		4
.L_108:
        /*019c*/ 	.word	index@(_ZN2at6native18elementwise_kernelILi128ELi4EZNS0_15gpu_kernel_implIZZZNS0_15sin_kernel_cudaERNS_18TensorIteratorBaseEENKUlvE0_clEvENKUlvE0_clEvEUlfE_EEvS4_RKT_EUliE_EEviT1_)
        /*01a0*/ 	.word	0x00000000


	//----- nvinfo : EIATTR_REGCOUNT
	.align		4
.L_109:
        /*01a4*/ 	.byte	0x04, 0x2f
        /*01a6*/ 	.short	(.L_111 - .L_110)
	.align		4
.L_110:
        /*01a8*/ 	.word	index@(_ZN2at6native29vectorized_elementwise_kernelILi8EZZZNS0_15sin_kernel_cudaERNS_18TensorIteratorBaseEENKUlvE0_clEvENKUlvE1_clEvEUlN3c104HalfEE_St5arrayIPcLm2EEEEviT0_T1_)
        /*01ac*/ 	.word	0x00000020


	//----- nvinfo : EIATTR_FRAME_SIZE
	.align		4
.L_111:
        /*01b0*/ 	.byte	0x04, 0x11
        /*01b2*/ 	.short	(.L_113 - .L_112)
	.align		4
.L_112:
        /*01b4*/ 	.word	index@(_ZN2at6native29vectorized_elementwise_kernelILi8EZZZNS0_15sin_kernel_cudaERNS_18TensorIteratorBaseEENKUlvE0_clEvENKUlvE1_clEvEUlN3c104HalfEE_St5arrayIPcLm2EEEEviT0_T1_)
        /*01b8*/ 	.word	0x00000000


	//----- nvinfo : EIATTR_REGCOUNT
	.align		4
.L_113:
        /*01bc*/ 	.byte	0x04, 0x2f
        /*01be*/ 	.short	(.L_115 - .L_114)
	.align		4
.L_114:
        /*01c0*/ 	.word	index@(_ZN2at6native29vectorized_elementwise_kernelILi4EZZZNS0_15sin_kernel_cudaERNS_18TensorIteratorBaseEENKUlvE0_clEvENKUlvE1_clEvEUlN3c104HalfEE_St5arrayIPcLm2EEEEviT0_T1_)
        /*01c4*/ 	.word	0x00000020


	//----- nvinfo : EIATTR_FRAME_SIZE
	.align		4
.L_115:
        /*01c8*/ 	.byte	0x04, 0x11
        /*01ca*/ 	.short	(.L_117 - .L_116)
	.align		4
.L_116:
        /*01cc*/ 	.word	index@(_ZN2at6native29vectorized_elementwise_kernelILi4EZZZNS0_15sin_kernel_cudaERNS_18TensorIteratorBaseEENKUlvE0_clEvENKUlvE1_clEvEUlN3c104HalfEE_St5arrayIPcLm2EEEEviT0_T1_)
        /*01d0*/ 	.word	0x00000000


	//----- nvinfo : EIATTR_REGCOUNT
	.align		4
.L_117:
        /*01d4*/ 	.byte	0x04, 0x2f
        /*01d6*/ 	.short	(.L_119 - .L_118)
	.align		4
.L_118:
        /*01d8*/ 	.word	index@(_ZN2at6native29vectorized_elementwise_kernelILi2EZZZNS0_15sin_kernel_cudaERNS_18TensorIteratorBaseEENKUlvE0_clEvENKUlvE1_clEvEUlN3c104HalfEE_St5arrayIPcLm2EEEEviT0_T1_)
        /*01dc*/ 	.word	0x00000020


	//----- nvinfo : EIATTR_FRAME_SIZE
	.align		4
.L_119:
        /*01e0*/ 	.byte	0x04, 0x11
        /*01e2*/ 	.short	(.L_121 - .L_120)
	.align		4
.L_120:
        /*01e4*/ 	.word	index@(_ZN2at6native29vectorized_elementwise_kernelILi2EZZZNS0_15sin_kernel_cudaERNS_18TensorIteratorBaseEENKUlvE0_clEvENKUlvE1_clEvEUlN3c104HalfEE_St5arrayIPcLm2EEEEviT0_T1_)
        /*01e8*/ 	.word	0x00000000


	//----- nvinfo : EIATTR_REGCOUNT
	.align		4
.L_121:
        /*01ec*/ 	.byte	0x04, 0x2f
        /*01ee*/ 	.short	(.L_123 - .L_122)
	.align		4
.L_122:
        /*01f0*/ 	.word	index@(_ZN2at6native27unrolled_elementwise_kernelIZZZNS0_15sin_kernel_cudaERNS_18TensorIteratorBaseEENKUlvE0_clEvENKUlvE1_clEvEUlN3c104HalfEE_St5arrayIPcLm2EELi4E23TrivialOffsetCalculatorILi1EjESD_NS0_6memory15LoadWithoutCastENSE_16StoreWithoutCastEEEviT_T0_T2_T3_T4_T5_)
        /*01f4*/ 	.word	0x00000016


	//----- nvinfo : EIATTR_FRAME_SIZE
	.align		4
.L_123:
        /*01f8*/ 	.byte	0x04, 0x11
        /*01fa*/ 	.short	(.L_125 - .L_124)
	.align		4
.L_124:
        /*01fc*/ 	.word	index@(_ZN2at6native27unrolled_elementwise_kernelIZZZNS0_15sin_kernel_cudaERNS_18TensorIteratorBaseEENKUlvE0_clEvENKUlvE1_clEvEUlN3c104HalfEE_St5arrayIPcLm2EELi4E23TrivialOffsetCalculatorILi1EjESD_NS0_6memory15LoadWithoutCastENSE_16StoreWithoutCastEEEviT_T0_T2_T3_T4_T5_)
        /*0200*/ 	.word	0x00000000


	//----- nvinfo : EIATTR_REGCOUNT
	.align		4
.L_125:
        /*0204*/ 	.byte	0x04, 0x2f
        /*0206*/ 	.short	(.L_127 - .L_126)
	.align		4
.L_126:
        /*0208*/ 	.word	index@(_ZN2at6native18elementwise_kernelILi128ELi4EZNS0_22gpu_kernel_impl_nocastIZZZNS0_15sin_kernel_cudaERNS_18TensorIteratorBaseEENKUlvE0_clEvENKUlvE1_clEvEUlN3c104HalfEE_EEvS4_RKT_EUliE_EEviT1_)
        /*020c*/ 	.word	0x00000012


	//----- nvinfo : EIATTR_FRAME_SIZE
	.align		4
.L_127:
        /*0210*/ 	.byte	0x04, 0x11
        /*0212*/ 	.short	(.L_129 - .L_128)
	.align		4
.L_128:
        /*0214*/ 	.word	index@(_ZN2at6native18elementwise_kernelILi128ELi4EZNS0_22gpu_kernel_impl_nocastIZZZNS0_15sin_kernel_cudaERNS_18TensorIteratorBaseEENKUlvE0_clEvENKUlvE1_clEvEUlN3c104HalfEE_EEvS4_RKT_EUliE_EEviT1_)
        /*0218*/ 	.word	0x00000000


	//----- nvinfo : EIATTR_REGCOUNT
	.align		4
.L_129:
        /*021c*/ 	.byte	0x04, 0x2f
        /*021e*/ 	.short	(.L_131 - .L_130)
	.align		4
.L_130:
        /*0220*/ 	.word	index@(_ZN2at6native27unrolled_elementwise_kernelIZZZNS0_15sin_kernel_cudaERNS_18TensorIteratorBaseEENKUlvE0_clEvENKUlvE1_clEvEUlN3c104HalfEE_St5arrayIPcLm2EELi4E23TrivialOffsetCalculatorILi1EjESD_NS0_6memory12LoadWithCastILi1EEENSE_13StoreWithCastILi1EEEEEviT_T0_T2_T3_T4_T5_)
        /*0224*/ 	.word	0x0000001e


	//----- nvinfo : EIATTR_FRAME_SIZE
	.align		4
.L_131:
        /*0228*/ 	.byte	0x04, 0x11
        /*022a*/ 	.short	(.L_133 - .L_132)
	.align		4
.L_132:
        /*022c*/ 	.word	index@(_ZN2at6native27unrolled_elementwise_kernelIZZZNS0_15sin_kernel_cudaERNS_18TensorIteratorBaseEENKUlvE0_clEvENKUlvE1_clEvEUlN3c104HalfEE_St5arrayIPcLm2EELi4E23TrivialOffsetCalculatorILi1EjESD_NS0_6memory12LoadWithCastILi1EEENSE_13StoreWithCastILi1EEEEEviT_T0_T2_T3_T4_T5_)
        /*0230*/ 	.word	0x00000000


	//----- nvinfo : EIATTR_REGCOUNT
	.align		4
.L_133:
        /*0234*/ 	.byte	0x04, 0x2f
        /*0236*/ 	.short	(.L_135 - .L_134)
	.align		4
.L_134:
        /*0238*/ 	.word	index@(_ZN2at6native18elementwise_kernelILi128ELi4EZNS0_15gpu_kernel_implIZZZNS0_15sin_kernel_cudaERNS_18TensorIteratorBaseEENKUlvE0_clEvENKUlvE1_clEvEUlN3c104HalfEE_EEvS4_RKT_EUliE_EEviT1_)
        /*023c*/ 	.word	0x0000001a


	//----- nvinfo : EIATTR_FRAME_SIZE
	.align		4
.L_135:
        /*0240*/ 	.byte	0x04, 0x11
        /*0242*/ 	.short	(.L_137 - .L_136)
	.align		4
.L_136:
        /*0244*/ 	.word	index@(_ZN2at6native18elementwise_kernelILi128ELi4EZNS0_15gpu_kernel_implIZZZNS0_15sin_kernel_cudaERNS_18TensorIteratorBaseEENKUlvE0_clEvENKUlvE1_clEvEUlN3c104HalfEE_EEvS4_RKT_EUliE_EEviT1_)
        /*0248*/ 	.word	0x00000000


	//----- nvinfo : EIATTR_REGCOUNT
	.align		4
.L_137:
        /*024c*/ 	.byte	0x04, 0x2f
        /*024e*/ 	.short	(.L_139 - .L_138)
	.align		4
.L_138:
        /*0250*/ 	.word	index@(_ZN2at6native29vectorized_elementwise_kernelILi8EZZZNS0_15sin_kernel_cudaERNS_18TensorIteratorBaseEENKUlvE0_clEvENKUlvE2_clEvEUlN3c108BFloat16EE_St5arrayIPcLm2EEEEviT0_T1_)
        /*0254*/ 	.word	0x00000020


	//----- nvinfo : EIATTR_FRAME_SIZE
	.align		4
.L_139:
        /*0258*/ 	.byte	0x04, 0x11
        /*025a*/ 	.short	(.L_141 - .L_140)
	.align		4
.L_140:
        /*025c*/ 	.word	index@(_ZN2at6native29vectorized_elementwise_kernelILi8EZZZNS0_15sin_kernel_cudaERNS_18TensorIteratorBaseEENKUlvE0_clEvENKUlvE2_clEvEUlN3c108BFloat16EE_St5arrayIPcLm2EEEEviT0_T1_)
        /*0260*/ 	.word	0x00000000


	//----- nvinfo : EIATTR_REGCOUNT
	.align		4
.L_141:
        /*0264*/ 	.byte	0x04, 0x2f
        /*0266*/ 	.short	(.L_143 - .L_142)
	.align		4
.L_142:
        /*0268*/ 	.word	index@(_ZN2at6native29vectorized_elementwise_kernelILi4EZZZNS0_15sin_kernel_cudaERNS_18TensorIteratorBaseEENKUlvE0_clEvENKUlvE2_clEvEUlN3c108BFloat16EE_St5arrayIPcLm2EEEEviT0_T1_)
        /*026c*/ 	.word	0x00000020


	//----- nvinfo : EIATTR_FRAME_SIZE
	.align		4
.L_143:
        /*0270*/ 	.byte	0x04, 0x11
        /*0272*/ 	.short	(.L_145 - .L_144)
	.align		4
.L_144:
        /*0274*/ 	.word	index@(_ZN2at6native29vectorized_elementwise_kernelILi4EZZZNS0_15sin_kernel_cudaERNS_18TensorIteratorBaseEENKUlvE0_clEvENKUlvE2_clEvEUlN3c108BFloat16EE_St5arrayIPcLm2EEEEviT0_T1_)
        /*0278*/ 	.word	0x00000000


	//----- nvinfo : EIATTR_REGCOUNT
	.align		4
.L_145:
        /*027c*/ 	.byte	0x04, 0x2f
        /*027e*/ 	.short	(.L_147 - .L_146)
	.align		4
.L_146:
        /*0280*/ 	.word	index@(_ZN2at6native29vectorized_elementwise_kernelILi2EZZZNS0_15sin_kernel_cudaERNS_18TensorIteratorBaseEENKUlvE0_clEvENKUlvE2_clEvEUlN3c108BFloat16EE_St5arrayIPcLm2EEEEviT0_T1_)
        /*0284*/ 	.word	0x00000020


	//----- nvinfo : EIATTR_FRAME_SIZE
	.align		4
.L_147:
        /*0288*/ 	.byte	0x04, 0x11
        /*028a*/ 	.short	(.L_149 - .L_148)
	.align		4
.L_148:
        /*028c*/ 	.word	index@(_ZN2at6native29vectorized_elementwise_kernelILi2EZZZNS0_15sin_kernel_cudaERNS_18TensorIteratorBaseEENKUlvE0_clEvENKUlvE2_clEvEUlN3c108BFloat16EE_St5arrayIPcLm2EEEEviT0_T1_)
        /*0290*/ 	.word	0x00000000


	//----- nvinfo : EIATTR_REGCOUNT
	.align		4
.L_149:
        /*0294*/ 	.byte	0x04, 0x2f
        /*0296*/ 	.short	(.L_151 - .L_150)
	.align		4
.L_150:
        /*0298*/ 	.word	index@(_ZN2at6native27unrolled_elementwise_kernelIZZZNS0_15sin_kernel_cudaERNS_18TensorIteratorBaseEENKUlvE0_clEvENKUlvE2_clEvEUlN3c108BFloat16EE_St5arrayIPcLm2EELi4E23TrivialOffsetCalculatorILi1EjESD_NS0_6memory15LoadWithoutCastENSE_16StoreWithoutCastEEEviT_T0_T2_T3_T4_T5_)
        /*029c*/ 	.word	0x00000016


	//----- nvinfo : EIATTR_FRAME_SIZE
	.align		4
.L_151:
        /*02a0*/ 	.byte	0x04, 0x11
        /*02a2*/ 	.short	(.L_153 - .L_152)
	.align		4
.L_152:
        /*02a4*/ 	.word	index@(_ZN2at6native27unrolled_elementwise_kernelIZZZNS0_15sin_kernel_cudaERNS_18TensorIteratorBaseEENKUlvE0_clEvENKUlvE2_clEvEUlN3c108BFloat16EE_St5arrayIPcLm2EELi4E23TrivialOffsetCalculatorILi1EjESD_NS0_6memory15LoadWithoutCastENSE_16StoreWithoutCastEEEviT_T0_T2_T3_T4_T5_)
        /*02a8*/ 	.word	0x00000000


	//----- nvinfo : EIATTR_REGCOUNT
	.align		4
.L_153:
        /*02ac*/ 	.byte	0x04, 0x2f
        /*02ae*/ 	.short	(.L_155 - .L_154)
	.align		4
.L_154:
        /*02b0*/ 	.word	index@(_ZN2at6native18elementwise_kernelILi128ELi4EZNS0_22gpu_kernel_impl_nocastIZZZNS0_15sin_kernel_cudaERNS_18TensorIteratorBaseEENKUlvE0_clEvENKUlvE2_clEvEUlN3c108BFloat16EE_EEvS4_RKT_EUliE_EEviT1_)
        /*02b4*/ 	.word	0x00000012


	//----- nvinfo : EIATTR_FRAME_SIZE
	.align		4
.L_155:
        /*02b8*/ 	.byte	0x04, 0x11
        /*02ba*/ 	.short	(.L_157 - .L_156)
	.align		4
.L_156:
        /*02bc*/ 	.word	index@(_ZN2at6native18elementwise_kernelILi128ELi4EZNS0_22gpu_kernel_impl_nocastIZZZNS0_15sin_kernel_cudaERNS_18TensorIteratorBaseEENKUlvE0_clEvENKUlvE2_clEvEUlN3c108BFloat16EE_EEvS4_RKT_EUliE_EEviT1_)
        /*02c0*/ 	.word	0x00000000


	//----- nvinfo : EIATTR_REGCOUNT
	.align		4
.L_157:
        /*02c4*/ 	.byte	0x04, 0x2f
        /*02c6*/ 	.short	(.L_159 - .L_158)
	.align		4
.L_158:
        /*02c8*/ 	.word	index@(_ZN2at6native27unrolled_elementwise_kernelIZZZNS0_15sin_kernel_cudaERNS_18TensorIteratorBaseEENKUlvE0_clEvENKUlvE2_clEvEUlN3c108BFloat16EE_St5arrayIPcLm2EELi4E23TrivialOffsetCalculatorILi1EjESD_NS0_6memory12LoadWithCastILi1EEENSE_13StoreWithCastILi1EEEEEviT_T0_T2_T3_T4_T5_)
        /*02cc*/ 	.word	0x0000001c


	//----- nvinfo : EIATTR_FRAME_SIZE
	.align		4
.L_159:
        /*02d0*/ 	.byte	0x04, 0x11
        /*02d2*/ 	.short	(.L_161 - .L_160)
	.align		4
.L_160:
        /*02d4*/ 	.word	index@(_ZN2at6native27unrolled_elementwise_kernelIZZZNS0_15sin_kernel_cudaERNS_18TensorIteratorBaseEENKUlvE0_clEvENKUlvE2_clEvEUlN3c108BFloat16EE_St5arrayIPcLm2EELi4E23TrivialOffsetCalculatorILi1EjESD_NS0_6memory12LoadWithCastILi1EEENSE_13StoreWithCastILi1EEEEEviT_T0_T2_T3_T4_T5_)
        /*02d8*/ 	.word	0x00000000


	//----- nvinfo : EIATTR_REGCOUNT
	.align		4
.L_161:
        /*02dc*/ 	.byte	0x04, 0x2f
        /*02de*/ 	.short	(.L_163 - .L_162)
	.align		4
.L_162:
        /*02e0*/ 	.word	index@(_ZN2at6native18elementwise_kernelILi128ELi4EZNS0_15gpu_kernel_implIZZZNS0_15sin_kernel_cudaERNS_18TensorIteratorBaseEENKUlvE0_clEvENKUlvE2_clEvEUlN3c108BFloat16EE_EEvS4_RKT_EUliE_EEviT1_)
        /*02e4*/ 	.word	0x0000001a


	//----- nvinfo : EIATTR_FRAME_SIZE
	.align		4
.L_163:
        /*02e8*/ 	.byte	0x04, 0x11
        /*02ea*/ 	.short	(.L_165 - .L_164)
	.align		4
.L_164:
        /*02ec*/ 	.word	index@(_ZN2at6native18elementwise_kernelILi128ELi4EZNS0_15gpu_kernel_implIZZZNS0_15sin_kernel_cudaERNS_18TensorIteratorBaseEENKUlvE0_clEvENKUlvE2_clEvEUlN3c108BFloat16EE_EEvS4_RKT_EUliE_EEviT1_)
        /*02f0*/ 	.word	0x00000000


	//----- nvinfo : EIATTR_MIN_STACK_SIZE
	.align		4
.L_165:
        /*02f4*/ 	.byte	0x04, 0x12
        /*02f6*/ 	.short	(.L_167 - .L_166)
	.align		4
.L_166:
        /*02f8*/ 	.word	index@(_ZN2at6native18elementwise_kernelILi128ELi4EZNS0_15gpu_kernel_implIZZZNS0_15sin_kernel_cudaERNS_18TensorIteratorBaseEENKUlvE0_clEvENKUlvE2_clEvEUlN3c108BFloat16EE_EEvS4_RKT_EUliE_EEviT1_)
        /*02fc*/ 	.word	0x00000000


	//----- nvinfo : EIATTR_MIN_STACK_SIZE
	.align		4
.L_167:
        /*0300*/ 	.byte	0x04, 0x12
        /*0302*/ 	.short	(.L_169 - .L_168)
	.align		4
.L_168:
        /*0304*/ 	.word	index@(_ZN2at6native27unrolled_elementwise_kernelIZZZNS0_15sin_kernel_cudaERNS_18TensorIteratorBaseEENKUlvE0_clEvENKUlvE2_clEvEUlN3c108BFloat16EE_St5arrayIPcLm2EELi4E23TrivialOffsetCalculatorILi1EjESD_NS0_6memory12LoadWithCastILi1EEENSE_13StoreWithCastILi1EEEEEviT_T0_T2_T3_T4_T5_)
        /*0308*/ 	.word	0x00000000


	//----- nvinfo : EIATTR_MIN_STACK_SIZE
	.align		4
.L_169:
        /*030c*/ 	.byte	0x04, 0x12
        /*030e*/ 	.short	(.L_171 - .L_170)
	.align		4
.L_170:
        /*0310*/ 	.word	index@(_ZN2at6native18elementwise_kernelILi128ELi4EZNS0_22gpu_kernel_impl_nocastIZZZNS0_15sin_kernel_cudaERNS_18TensorIteratorBaseEENKUlvE0_clEvENKUlvE2_clEvEUlN3c108BFloat16EE_EEvS4_RKT_EUliE_EEviT1_)
        /*0314*/ 	.word	0x00000000


	//----- nvinfo : EIATTR_MIN_STACK_SIZE
	.align		4
.L_171:
        /*0318*/ 	.byte	0x04, 0x12
        /*031a*/ 	.short	(.L_173 - .L_172)
	.align		4
.L_172:
        /*031c*/ 	.word	index@(_ZN2at6native27unrolled_elementwise_kernelIZZZNS0_15sin_kernel_cudaERNS_18TensorIteratorBaseEENKUlvE0_clEvENKUlvE2_clEvEUlN3c108BFloat16EE_St5arrayIPcLm2EELi4E23TrivialOffsetCalculatorILi1EjESD_NS0_6memory15LoadWithoutCastENSE_16StoreWithoutCastEEEviT_T0_T2_T3_T4_T5_)
        /*0320*/ 	.word	0x00000000


	//----- nvinfo : EIATTR_MIN_STACK_SIZE
	.align		4
.L_173:
        /*0324*/ 	.byte	0x04, 0x12
        /*0326*/ 	.short	(.L_175 - .L_174)
	.align		4
.L_174:
        /*0328*/ 	.word	index@(_ZN2at6native29vectorized_elementwise_kernelILi2EZZZNS0_15sin_kernel_cudaERNS_18TensorIteratorBaseEENKUlvE0_clEvENKUlvE2_clEvEUlN3c108BFloat16EE_St5arrayIPcLm2EEEEviT0_T1_)
        /*032c*/ 	.word	0x00000000


	//----- nvinfo : EIATTR_MIN_STACK_SIZE
	.align		4
.L_175:
        /*0330*/ 	.byte	0x04, 0x12
        /*0332*/ 	.short	(.L_177 - .L_176)
	.align		4
.L_176:
        /*0334*/ 	.word	index@(_ZN2at6native29vectorized_elementwise_kernelILi4EZZZNS0_15sin_kernel_cudaERNS_18TensorIteratorBaseEENKUlvE0_clEvENKUlvE2_clEvEUlN3c108BFloat16EE_St5arrayIPcLm2EEEEviT0_T1_)
        /*0338*/ 	.word	0x00000000


	//----- nvinfo : EIATTR_MIN_STACK_SIZE
	.align		4
.L_177:
        /*033c*/ 	.byte	0x04, 0x12
        /*033e*/ 	.short	(.L_179 - .L_178)
	.align		4
.L_178:
        /*0340*/ 	.word	index@(_ZN2at6native29vectorized_elementwise_kernelILi8EZZZNS0_15sin_kernel_cudaERNS_18TensorIteratorBaseEENKUlvE0_clEvENKUlvE2_clEvEUlN3c108BFloat16EE_St5arrayIPcLm2EEEEviT0_T1_)
        /*0344*/ 	.word	0x00000000


	//----- nvinfo : EIATTR_MIN_STACK_SIZE
	.align		4
.L_179:
        /*0348*/ 	.byte	0x04, 0x12
        /*034a*/ 	.short	(.L_181 - .L_180)
	.align		4
.L_180:
        /*034c*/ 	.word	index@(_ZN2at6native18elementwise_kernelILi128ELi4EZNS0_15gpu_kernel_implIZZZNS0_15sin_kernel_cudaERNS_18TensorIteratorBaseEENKUlvE0_clEvENKUlvE1_clEvEUlN3c104HalfEE_EEvS4_RKT_EUliE_EEviT1_)
        /*0350*/ 	.word	0x00000000


	//----- nvinfo : EIATTR_MIN_STACK_SIZE
	.align		4
.L_181:
        /*0354*/ 	.byte	0x04, 0x12
        /*0356*/ 	.short	(.L_183 - .L_182)
	.align		4
.L_182:
        /*0358*/ 	.word	index@(_ZN2at6native27unrolled_elementwise_kernelIZZZNS0_15sin_kernel_cudaERNS_18TensorIteratorBaseEENKUlvE0_clEvENKUlvE1_clEvEUlN3c104HalfEE_St5arrayIPcLm2EELi4E23TrivialOffsetCalculatorILi1EjESD_NS0_6memory12LoadWithCastILi1EEENSE_13StoreWithCastILi1EEEEEviT_T0_T2_T3_T4_T5_)
        /*035c*/ 	.word	0x00000000


	//----- nvinfo : EIATTR_MIN_STACK_SIZE
	.align		4
.L_183:
        /*0360*/ 	.byte	0x04, 0x12
        /*0362*/ 	.short	(.L_185 - .L_184)
	.align		4
.L_184:
        /*0364*/ 	.word	index@(_ZN2at6native18elementwise_kernelILi128ELi4EZNS0_22gpu_kernel_impl_nocastIZZZNS0_15sin_kernel_cudaERNS_18TensorIteratorBaseEENKUlvE0_clEvENKUlvE1_clEvEUlN3c104HalfEE_EEvS4_RKT_EUliE_EEviT1_)
        /*0368*/ 	.word	0x00000000


	//----- nvinfo : EIATTR_MIN_STACK_SIZE
	.align		4
.L_185:
        /*036c*/ 	.byte	0x04, 0x12
        /*036e*/ 	.short	(.L_187 - .L_186)
	.align		4
.L_186:
        /*0370*/ 	.word	index@(_ZN2at6native27unrolled_elementwise_kernelIZZZNS0_15sin_kernel_cudaERNS_18TensorIteratorBaseEENKUlvE0_clEvENKUlvE1_clEvEUlN3c104HalfEE_St5arrayIPcLm2EELi4E23TrivialOffsetCalculatorILi1EjESD_NS0_6memory15LoadWithoutCastENSE_16StoreWithoutCastEEEviT_T0_T2_T3_T4_T5_)
        /*0374*/ 	.word	0x00000000


	//----- nvinfo : EIATTR_MIN_STACK_SIZE
	.align		4
.L_187:
        /*0378*/ 	.byte	0x04, 0x12
        /*037a*/ 	.short	(.L_189 - .L_188)
	.align		4
.L_188:
        /*037c*/ 	.word	index@(_ZN2at6native29vectorized_elementwise_kernelILi2EZZZNS0_15sin_kernel_cudaERNS_18TensorIteratorBaseEENKUlvE0_clEvENKUlvE1_clEvEUlN3c104HalfEE_St5arrayIPcLm2EEEEviT0_T1_)
        /*0380*/ 	.word	0x00000000


	//----- nvinfo : EIATTR_MIN_STACK_SIZE
	.align		4
.L_189:
        /*0384*/ 	.byte	0x04, 0x12
        /*0386*/ 	.short	(.L_191 - .L_190)
	.align		4
.L_190:
        /*0388*/ 	.word	index@(_ZN2at6native29vectorized_elementwise_kernelILi4EZZZNS0_15sin_kernel_cudaERNS_18TensorIteratorBaseEENKUlvE0_clEvENKUlvE1_clEvEUlN3c104HalfEE_St5arrayIPcLm2EEEEviT0_T1_)
        /*038c*/ 	.word	0x00000000


	//----- nvinfo : EIATTR_MIN_STACK_SIZE
	.align		4
.L_191:
        /*0390*/ 	.byte	0x04, 0x12
        /*0392*/ 	.short	(.L_193 - .L_192)
	.align		4
.L_192:
        /*0394*/ 	.word	index@(_ZN2at6native29vectorized_elementwise_kernelILi8EZZZNS0_15sin_kernel_cudaERNS_18TensorIteratorBaseEENKUlvE0_clEvENKUlvE1_clEvEUlN3c104HalfEE_St5arrayIPcLm2EEEEviT0_T1_)
        /*0398*/ 	.word	0x00000000


	//----- nvinfo : EIATTR_MIN_STACK_SIZE
	.align		4
.L_193:
        /*039c*/ 	.byte	0x04, 0x12
        /*039e*/ 	.short	(.L_195 - .L_194)
	.align		4
.L_194:
        /*03a0*/ 	.word	index@(_ZN2at6native18elementwise_kernelILi128ELi4EZNS0_15gpu_kernel_implIZZZNS0_15sin_kernel_cudaERNS_18TensorIteratorBaseEENKUlvE0_clEvENKUlvE0_clEvEUlfE_EEvS4_RKT_EUliE_EEviT1_)
        /*03a4*/ 	.word	0x00000000


	//----- nvinfo : EIATTR_MIN_STACK_SIZE
	.align		4
.L_195:
        /*03a8*/ 	.byte	0x04, 0x12
        /*03aa*/ 	.short	(.L_197 - .L_196)
	.align		4
.L_196:
        /*03ac*/ 	.word	index@(_ZN2at6native27unrolled_elementwise_kernelIZZZNS0_15sin_kernel_cudaERNS_18TensorIteratorBaseEENKUlvE0_clEvENKUlvE0_clEvEUlfE_St5arrayIPcLm2EELi4E23TrivialOffsetCalculatorILi1EjESB_NS0_6memory12LoadWithCastILi1EEENSC_13StoreWithCastILi1EEEEEviT_T0_T2_T3_T4_T5_)
        /*03b0*/ 	.word	0x00000000


	//----- nvinfo : EIATTR_MIN_STACK_SIZE
	.align		4
.L_197:
        /*03b4*/ 	.byte	0x04, 0x12
        /*03b6*/ 	.short	(.L_199 - .L_198)
	.align		4
.L_198:
        /*03b8*/ 	.word	index@(_ZN2at6native18elementwise_kernelILi128ELi2EZNS0_22gpu_kernel_impl_nocastIZZZNS0_15sin_kernel_cudaERNS_18TensorIteratorBaseEENKUlvE0_clEvENKUlvE0_clEvEUlfE_EEvS4_RKT_EUliE_EEviT1_)
        /*03bc*/ 	.word	0x00000000


	//----- nvinfo : EIATTR_MIN_STACK_SIZE
	.align		4
.L_199:
        /*03c0*/ 	.byte	0x04, 0x12
        /*03c2*/ 	.short	(.L_201 - .L_200)
	.align		4
.L_200:
        /*03c4*/ 	.word	index@(_ZN2at6native27unrolled_elementwise_kernelIZZZNS0_15sin_kernel_cudaERNS_18TensorIteratorBaseEENKUlvE0_clEvENKUlvE0_clEvEUlfE_St5arrayIPcLm2EELi4E23TrivialOffsetCalculatorILi1EjESB_NS0_6memory15LoadWithoutCastENSC_16StoreWithoutCastEEEviT_T0_T2_T3_T4_T5_)
        /*03c8*/ 	.word	0x00000000


	//----- nvinfo : EIATTR_MIN_STACK_SIZE
	.align		4
.L_201:
        /*03cc*/ 	.byte	0x04, 0x12
        /*03ce*/ 	.short	(.L_203 - .L_202)
	.align		4
.L_202:
        /*03d0*/ 	.word	index@(_ZN2at6native29vectorized_elementwise_kernelILi2EZZZNS0_15sin_kernel_cudaERNS_18TensorIteratorBaseEENKUlvE0_clEvENKUlvE0_clEvEUlfE_St5arrayIPcLm2EEEEviT0_T1_)
        /*03d4*/ 	.word	0x00000000


	//----- nvinfo : EIATTR_MIN_STACK_SIZE
	.align		4
.L_203:
        /*03d8*/ 	.byte	0x04, 0x12
        /*03da*/ 	.short	(.L_205 - .L_204)
	.align		4
.L_204:
        /*03dc*/ 	.word	index@(_ZN2at6native29vectorized_elementwise_kernelILi4EZZZNS0_15sin_kernel_cudaERNS_18TensorIteratorBaseEENKUlvE0_clEvENKUlvE0_clEvEUlfE_St5arrayIPcLm2EEEEviT0_T1_)
        /*03e0*/ 	.word	0x00000000


	//----- nvinfo : EIATTR_MIN_STACK_SIZE
	.align		4
.L_205:
        /*03e4*/ 	.byte	0x04, 0x12
        /*03e6*/ 	.short	(.L_207 - .L_206)
	.align		4
.L_206:
        /*03e8*/ 	.word	index@(_ZN2at6native29vectorized_elementwise_kernelILi8EZZZNS0_15sin_kernel_cudaERNS_18TensorIteratorBaseEENKUlvE0_clEvENKUlvE0_clEvEUlfE_St5arrayIPcLm2EEEEviT0_T1_)
        /*03ec*/ 	.word	0x00000000


	//----- nvinfo : EIATTR_MIN_STACK_SIZE
	.align		4
.L_207:
        /*03f0*/ 	.byte	0x04, 0x12
        /*03f2*/ 	.short	(.L_209 - .L_208)
	.align		4
.L_208:
        /*03f4*/ 	.word	index@(_ZN2at6native18elementwise_kernelILi128ELi4EZNS0_15gpu_kernel_implIZZZNS0_15sin_kernel_cudaERNS_18TensorIteratorBaseEENKUlvE0_clEvENKUlvE_clEvEUldE_EEvS4_RKT_EUliE_EEviT1_)
        /*03f8*/ 	.word	0x00000028


	//----- nvinfo : EIATTR_MIN_STACK_SIZE
	.align		4
.L_209:
        /*03fc*/ 	.byte	0x04, 0x12
        /*03fe*/ 	.short	(.L_211 - .L_210)
	.align		4
.L_210:
        /*0400*/ 	.word	index@(_ZN2at6native27unrolled_elementwise_kernelIZZZNS0_15sin_kernel_cudaERNS_18TensorIteratorBaseEENKUlvE0_clEvENKUlvE_clEvEUldE_St5arrayIPcLm2EELi4E23TrivialOffsetCalculatorILi1EjESB_NS0_6memory12LoadWithCastILi1EEENSC_13StoreWithCastILi1EEEEEviT_T0_T2_T3_T4_T5_)
        /*0404*/ 	.word	0x00000028


	//----- nvinfo : EIATTR_MIN_STACK_SIZE
	.align		4
.L_211:
        /*0408*/ 	.byte	0x04, 0x12
        /*040a*/ 	.short	(.L_213 - .L_212)
	.align		4
.L_212:
        /*040c*/ 	.word	index@(_ZN2at6native18elementwise_kernelILi128ELi2EZNS0_22gpu_kernel_impl_nocastIZZZNS0_15sin_kernel_cudaERNS_18TensorIteratorBaseEENKUlvE0_clEvENKUlvE_clEvEUldE_EEvS4_RKT_EUliE_EEviT1_)
        /*0410*/ 	.word	0x00000028


	//----- nvinfo : EIATTR_MIN_STACK_SIZE
	.align		4
.L_213:
        /*0414*/ 	.byte	0x04, 0x12
        /*0416*/ 	.short	(.L_215 - .L_214)
	.align		4
.L_214:
        /*0418*/ 	.word	index@(_ZN2at6native27unrolled_elementwise_kernelIZZZNS0_15sin_kernel_cudaERNS_18TensorIteratorBaseEENKUlvE0_clEvENKUlvE_clEvEUldE_St5arrayIPcLm2EELi4E23TrivialOffsetCalculatorILi1EjESB_NS0_6memory15LoadWithoutCastENSC_16StoreWithoutCastEEEviT_T0_T2_T3_T4_T5_)
        /*041c*/ 	.word	0x00000028


	//----- nvinfo : EIATTR_MIN_STACK_SIZE
	.align		4
.L_215:
        /*0420*/ 	.byte	0x04, 0x12
        /*0422*/ 	.short	(.L_217 - .L_216)
	.align		4
.L_216:
        /*0424*/ 	.word	index@(_ZN2at6native29vectorized_elementwise_kernelILi2EZZZNS0_15sin_kernel_cudaERNS_18TensorIteratorBaseEENKUlvE0_clEvENKUlvE_clEvEUldE_St5arrayIPcLm2EEEEviT0_T1_)
        /*0428*/ 	.word	0x00000028


	//----- nvinfo : EIATTR_MIN_STACK_SIZE
	.align		4
.L_217:
        /*042c*/ 	.byte	0x04, 0x12
        /*042e*/ 	.short	(.L_219 - .L_218)
	.align		4
.L_218:
        /*0430*/ 	.word	index@(_ZN2at6native29vectorized_elementwise_kernelILi4EZZZNS0_15sin_kernel_cudaERNS_18TensorIteratorBaseEENKUlvE0_clEvENKUlvE_clEvEUldE_St5arrayIPcLm2EEEEviT0_T1_)
        /*0434*/ 	.word	0x00000028


	//----- nvinfo : EIATTR_MIN_STACK_SIZE
	.align		4
.L_219:
        /*0438*/ 	.byte	0x04, 0x12
        /*043a*/ 	.short	(.L_221 - .L_220)
	.align		4
.L_220:
        /*043c*/ 	.word	index@(_ZN2at6native29vectorized_elementwise_kernelILi8EZZZNS0_15sin_kernel_cudaERNS_18TensorIteratorBaseEENKUlvE0_clEvENKUlvE_clEvEUldE_St5arrayIPcLm2EEEEviT0_T1_)
        /*0440*/ 	.word	0x00000028
.L_221:


//--------------------- .nv.compat                --------------------------
	.section	.nv.compat,"",@"SHT_CUDA_COMPAT_INFO"
	.align	4
        /*0000*/ 	.byte	0x02, 0x09, 0x01, 0x00, 0x02, 0x02, 0x01, 0x00, 0x02, 0x05, 0x05, 0x00, 0x03, 0x07, 0x01, 0x01
        /*0010*/ 	.byte	0x02, 0x03, 0x00, 0x00, 0x02, 0x06, 0x01, 0x00, 0x04, 0x0b, 0x08, 0x00, 0x00, 0x00, 0x00, 0x00
        /*0020*/ 	.byte	0x00, 0x00, 0x00, 0x00


//--------------------- .nv.info._ZN2at6native18elementwise_kernelILi128ELi4EZNS0_15gpu_kernel_implIZZZNS0_15sin_kernel_cudaERNS_18TensorIteratorBaseEENKUlvE0_clEvENKUlvE2_clEvEUlN3c108BFloat16EE_EEvS4_RKT_EUliE_EEviT1_ --------------------------
	.section	.nv.info._ZN2at6native18elementwise_kernelILi128ELi4EZNS0_15gpu_kernel_implIZZZNS0_15sin_kernel_cudaERNS_18TensorIteratorBaseEENKUlvE0_clEvENKUlvE2_clEvEUlN3c108BFloat16EE_EEvS4_RKT_EUliE_EEviT1_,"",@"SHT_CUDA_INFO"
	.sectionflags	@""
	.align	4


	//----- nvinfo : EIATTR_CUDA_API_VERSION
	.align		4
        /*0000*/ 	.byte	0x04, 0x37
        /*0002*/ 	.short	(.L_223 - .L_222)
.L_222:
        /*0004*/ 	.word	0x00000082


	//----- nvinfo : EIATTR_KPARAM_INFO
	.align		4
.L_223:
        /*0008*/ 	.byte	0x04, 0x17
        /*000a*/ 	.short	(.L_225 - .L_224)
.L_224:
        /*000c*/ 	.word	0x00000000
        /*0010*/ 	.short	0x0001
        /*0012*/ 	.short	0x0008
        /*0014*/ 	.byte	0x00, 0xf0, 0x61, 0x08


	//----- nvinfo : EIATTR_KPARAM_INFO
	.align		4
.L_225:
        /*0018*/ 	.byte	0x04, 0x17
        /*001a*/ 	.short	(.L_227 - .L_226)
.L_226:
        /*001c*/ 	.word	0x00000000
        /*0020*/ 	.short	0x0000
        /*0022*/ 	.short	0x0000
        /*0024*/ 	.byte	0x00, 0xf0, 0x11, 0x00


	//----- nvinfo : EIATTR_SPARSE_MMA_MASK
	.align		4
.L_227:
        /*0028*/ 	.byte	0x03, 0x50
        /*002a*/ 	.short	0x0000


	//----- nvinfo : EIATTR_MAXREG_COUNT
	.align		4
        /*002c*/ 	.byte	0x03, 0x1b
        /*002e*/ 	.short	0x0080


	//----- nvinfo : EIATTR_EXTERNS
	.align		4
        /*0030*/ 	.byte	0x04, 0x0f
        /*0032*/ 	.short	(.L_229 - .L_228)


	//   ....[0]....
	.align		4
.L_228:
        /*0034*/ 	.word	index@(__assertfail)


	//----- nvinfo : EIATTR_MERCURY_ISA_VERSION
	.align		4
.L_229:
        /*0038*/ 	.byte	0x03, 0x5f
        /*003a*/ 	.short	0x0101


	//----- nvinfo : EIATTR_SYSCALL_OFFSETS
	.align		4
        /*003c*/ 	.byte	0x04, 0x46
        /*003e*/ 	.short	(.L_231 - .L_230)


	//   ....[0]....
.L_230:
        /*0040*/ 	.word	0x000022d0


	//   ....[1]....
        /*0044*/ 	.word	0x00003270


	//   ....[2]....
        /*0048*/ 	.word	0x000055a0


	//   ....[3]....
        /*004c*/ 	.word	0x00006540


	//   ....[4]....
        /*0050*/ 	.word	0x00008860


	//   ....[5]....
        /*0054*/ 	.word	0x00009800


	//   ....[6]....
        /*0058*/ 	.word	0x0000bb10


	//   ....[7]....
        /*005c*/ 	.word	0x0000cab0


	//----- nvinfo : EIATTR_EXIT_INSTR_OFFSETS
	.align		4
.L_231:
        /*0060*/ 	.byte	0x04, 0x1c
        /*0062*/ 	.short	(.L_233 - .L_232)


	//   ....[0]....
.L_232:
        /*0064*/ 	.word	0x000098d0


	//   ....[1]....
        /*0068*/ 	.word	0x0000bce0


	//   ....[2]....
        /*006c*/ 	.word	0x0000bd20


	//   ....[3]....
        /*0070*/ 	.word	0x0000bdc0


	//   ....[4]....
        /*0074*/ 	.word	0x0000be00


	//   ....[5]....
        /*0078*/ 	.word	0x0000be40


	//   ....[6]....
        /*007c*/ 	.word	0x0000bed0


	//   ....[7]....
        /*0080*/ 	.word	0x0000bf10


	//   ....[8]....
        /*0084*/ 	.word	0x0000bfb0


	//   ....[9]....
        /*0088*/ 	.word	0x0000c000


	//   ....[10]....
        /*008c*/ 	.word	0x0000c050


	//   ....[11]....
        /*0090*/ 	.word	0x0000c120


	//   ....[12]....
        /*0094*/ 	.word	0x0000c180


	//   ....[13]....
        /*0098*/ 	.word	0x0000c310


	//   ....[14]....
        /*009c*/ 	.word	0x0000c470


	//   ....[15]....
        /*00a0*/ 	.word	0x0000c490


	//   ....[16]....
        /*00a4*/ 	.word	0x0000c550


	//   ....[17]....
        /*00a8*/ 	.word	0x0000c6d0


	//   ....[18]....
        /*00ac*/ 	.word	0x0000c850


	//   ....[19]....
        /*00b0*/ 	.word	0x0000c9b0


	//   ....[20]....
        /*00b4*/ 	.word	0x0000cac0


	//   ....[21]....
        /*00b8*/ 	.word	0x0000cb00


	//   ....[22]....
        /*00bc*/ 	.word	0x0000cb40


	//----- nvinfo : EIATTR_MAX_THREADS
	.align		4
.L_233:
        /*00c0*/ 	.byte	0x04, 0x05
        /*00c2*/ 	.short	(.L_235 - .L_234)
.L_234:
        /*00c4*/ 	.word	0x00000080
        /*00c8*/ 	.word	0x00000001
        /*00cc*/ 	.word	0x00000001


	//----- nvinfo : EIATTR_CRS_STACK_SIZE
	.align		4
.L_235:
        /*00d0*/ 	.byte	0x04, 0x1e
        /*00d2*/ 	.short	(.L_237 - .L_236)
.L_236:
        /*00d4*/ 	.word	0x00000000


	//----- nvinfo : EIATTR_CBANK_PARAM_SIZE
	.align		4
.L_237:
        /*00d8*/ 	.byte	0x03, 0x19
        /*00da*/ 	.short	0x0220


	//----- nvinfo : EIATTR_PARAM_CBANK
	.align		4
        /*00dc*/ 	.byte	0x04, 0x0a
        /*00de*/ 	.short	(.L_239 - .L_238)
	.align		4
.L_238:
        /*00e0*/ 	.word	index@(.nv.constant0._ZN2at6native18elementwise_kernelILi128ELi4EZNS0_15gpu_kernel_implIZZZNS0_15sin_kernel_cudaERNS_18TensorIteratorBaseEENKUlvE0_clEvENKUlvE2_clEvEUlN3c108BFloat16EE_EEvS4_RKT_EUliE_EEviT1_)
        /*00e4*/ 	.short	0x0210
        /*00e6*/ 	.short	0x0220


	//----- nvinfo : EIATTR_SW_WAR
	.align		4
.L_239:
        /*00e8*/ 	.byte	0x04, 0x36
        /*00ea*/ 	.short	(.L_241 - .L_240)
.L_240:
        /*00ec*/ 	.word	0x00000008
.L_241:


//--------------------- .nv.info._ZN2at6native27unrolled_elementwise_kernelIZZZNS0_15sin_kernel_cudaERNS_18TensorIteratorBaseEENKUlvE0_clEvENKUlvE2_clEvEUlN3c108BFloat16EE_St5arrayIPcLm2EELi4E23TrivialOffsetCalculatorILi1EjESD_NS0_6memory12LoadWithCastILi1EEENSE_13StoreWithCastILi1EEEEEviT_T0_T2_T3_T4_T5_ --------------------------
	.section	.nv.info._ZN2at6native27unrolled_elementwise_kernelIZZZNS0_15sin_kernel_cudaERNS_18TensorIteratorBaseEENKUlvE0_clEvENKUlvE2_clEvEUlN3c108BFloat16EE_St5arrayIPcLm2EELi4E23TrivialOffsetCalculatorILi1EjESD_NS0_6memory12LoadWithCastILi1EEENSE_13StoreWithCastILi1EEEEEviT_T0_T2_T3_T4_T5_,"",@"SHT_CUDA_INFO"
	.sectionflags	@""
	.align	4


	//----- nvinfo : EIATTR_CUDA_API_VERSION
	.align		4
        /*0000*/ 	.byte	0x04, 0x37
        /*0002*/ 	.short	(.L_243 - .L_242)
.L_242:
        /*0004*/ 	.word	0x00000082


	//----- nvinfo : EIATTR_KPARAM_INFO
	.align		4
.L_243:
        /*0008*/ 	.byte	0x04, 0x17
        /*000a*/ 	.short	(.L_245 - .L_244)
.L_244:
        /*000c*/ 	.word	0x00000000
        /*0010*/ 	.short	0x0006
        /*0012*/ 	.short	0x0024
        /*0014*/ 	.byte	0x00, 0xf0, 0x21, 0x00


	//----- nvinfo : EIATTR_KPARAM_INFO
	.align		4
.L_245:
        /*0018*/ 	.byte	0x04, 0x17
        /*001a*/ 	.short	(.L_247 - .L_246)
.L_246:
        /*001c*/ 	.word	0x00000000
        /*0020*/ 	.short	0x0005
        /*0022*/ 	.short	0x001c
        /*0024*/ 	.byte	0x00, 0xf0, 0x21, 0x00


	//----- nvinfo : EIATTR_KPARAM_INFO
	.align		4
.L_247:
        /*0028*/ 	.byte	0x04, 0x17
        /*002a*/ 	.short	(.L_249 - .L_248)
.L_248:
        /*002c*/ 	.word	0x00000000
        /*0030*/ 	.short	0x0004
        /*0032*/ 	.short	0x0019
        /*0034*/ 	.byte	0x00, 0xf0, 0x05, 0x00


	//----- nvinfo : EIATTR_KPARAM_INFO
	.align		4
.L_249:
        /*0038*/ 	.byte	0x04, 0x17
        /*003a*/ 	.short	(.L_251 - .L_250)
.L_250:
        /*003c*/ 	.word	0x00000000
        /*0040*/ 	.short	0x0003
        /*0042*/ 	.short	0x0018
        /*0044*/ 	.byte	0x00, 0xf0, 0x05, 0x00


	//----- nvinfo : EIATTR_KPARAM_INFO
	.align		4
.L_251:
        /*0048*/ 	.byte	0x04, 0x17
        /*004a*/ 	.short	(.L_253 - .L_252)
.L_252:
        /*004c*/ 	.word	0x00000000
        /*0050*/ 	.short	0x0002
        /*0052*/ 	.short	0x0008
        /*0054*/ 	.byte	0x00, 0xf0, 0x41, 0x00


	//----- nvinfo : EIATTR_KPARAM_INFO
	.align		4
.L_253:
        /*0058*/ 	.byte	0x04, 0x17
        /*005a*/ 	.short	(.L_255 - .L_254)
.L_254:
        /*005c*/ 	.word	0x00000000
        /*0060*/ 	.short	0x0001
        /*0062*/ 	.short	0x0004
        /*0064*/ 	.byte	0x00, 0xf0, 0x05, 0x00


	//----- nvinfo : EIATTR_KPARAM_INFO
	.align		4
.L_255:
        /*0068*/ 	.byte	0x04, 0x17
        /*006a*/ 	.short	(.L_257 - .L_256)
.L_256:
        /*006c*/ 	.word	0x00000000
        /*0070*/ 	.short	0x0000
        /*0072*/ 	.short	0x0000
        /*0074*/ 	.byte	0x00, 0xf0, 0x11, 0x00


	//----- nvinfo : EIATTR_SPARSE_MMA_MASK
	.align		4
.L_257:
        /*0078*/ 	.byte	0x03, 0x50
        /*007a*/ 	.short	0x0000


	//----- nvinfo : EIATTR_MAXREG_COUNT
	.align		4
        /*007c*/ 	.byte	0x03, 0x1b
        /*007e*/ 	.short	0x00ff


	//----- nvinfo : EIATTR_EXTERNS
	.align		4
        /*0080*/ 	.byte	0x04, 0x0f
        /*0082*/ 	.short	(.L_259 - .L_258)


	//   ....[0]....
	.align		4
.L_258:
        /*0084*/ 	.word	index@(__assertfail)


	//----- nvinfo : EIATTR_MERCURY_ISA_VERSION
	.align		4
.L_259:
        /*0088*/ 	.byte	0x03, 0x5f
        /*008a*/ 	.short	0x0101


	//----- nvinfo : EIATTR_SYSCALL_OFFSETS
	.align		4
        /*008c*/ 	.byte	0x04, 0x46
        /*008e*/ 	.short	(.L_261 - .L_260)


	//   ....[0]....
.L_260:
        /*0090*/ 	.word	0x000010e0


	//   ....[1]....
        /*0094*/ 	.word	0x00002220


	//   ....[2]....
        /*0098*/ 	.word	0x00003370


	//   ....[3]....
        /*009c*/ 	.word	0x00004490


	//   ....[4]....
        /*00a0*/ 	.word	0x00005760


	//   ....[5]....
        /*00a4*/ 	.word	0x00006780


	//   ....[6]....
        /*00a8*/ 	.word	0x00007760


	//   ....[7]....
        /*00ac*/ 	.word	0x00008740


	//----- nvinfo : EIATTR_EXIT_INSTR_OFFSETS
	.align		4
.L_261:
        /*00b0*/ 	.byte	0x04, 0x1c
        /*00b2*/ 	.short	(.L_263 - .L_262)


	//   ....[0]....
.L_262:
        /*00b4*/ 	.word	0x00007820


	//   ....[1]....
        /*00b8*/ 	.word	0x00007970


	//   ....[2]....
        /*00bc*/ 	.word	0x000079b0


	//   ....[3]....
        /*00c0*/ 	.word	0x00007a50


	//   ....[4]....
        /*00c4*/ 	.word	0x00007a90


	//   ....[5]....
        /*00c8*/ 	.word	0x00007ad0


	//   ....[6]....
        /*00cc*/ 	.word	0x00007b60


	//   ....[7]....
        /*00d0*/ 	.word	0x00007ba0


	//   ....[8]....
        /*00d4*/ 	.word	0x00007c40


	//   ....[9]....
        /*00d8*/ 	.word	0x00007c90


	//   ....[10]....
        /*00dc*/ 	.word	0x00007ce0


	//   ....[11]....
        /*00e0*/ 	.word	0x00007db0


	//   ....[12]....
        /*00e4*/ 	.word	0x00007e10


	//   ....[13]....
        /*00e8*/ 	.word	0x00007fa0


	//   ....[14]....
        /*00ec*/ 	.word	0x00008100


	//   ....[15]....
        /*00f0*/ 	.word	0x00008120


	//   ....[16]....
        /*00f4*/ 	.word	0x000081e0


	//   ....[17]....
        /*00f8*/ 	.word	0x00008360


	//   ....[18]....
        /*00fc*/ 	.word	0x000084e0


	//   ....[19]....
        /*0100*/ 	.word	0x00008640


	//   ....[20]....
        /*0104*/ 	.word	0x00008750


	//   ....[21]....
        /*0108*/ 	.word	0x00008790


	//   ....[22]....
        /*010c*/ 	.word	0x000087d0


	//----- nvinfo : EIATTR_MAX_THREADS
	.align		4
.L_263:
        /*0110*/ 	.byte	0x04, 0x05
        /*0112*/ 	.short	(.L_265 - .L_264)
.L_264:
        /*0114*/ 	.word	0x00000080
        /*0118*/ 	.word	0x00000001
        /*011c*/ 	.word	0x00000001


	//----- nvinfo : EIATTR_CRS_STACK_SIZE
	.align		4
.L_265:
        /*0120*/ 	.byte	0x04, 0x1e
        /*0122*/ 	.short	(.L_267 - .L_266)
.L_266:
        /*0124*/ 	.word	0x00000000


	//----- nvinfo : EIATTR_CBANK_PARAM_SIZE
	.align		4
.L_267:
        /*0128*/ 	.byte	0x03, 0x19
        /*012a*/ 	.short	0x002c


	//----- nvinfo : EIATTR_PARAM_CBANK
	.align		4
        /*012c*/ 	.byte	0x04, 0x0a
        /*012e*/ 	.short	(.L_269 - .L_268)
	.align		4
.L_268:
        /*0130*/ 	.word	index@(.nv.constant0._ZN2at6native27unrolled_elementwise_kernelIZZZNS0_15sin_kernel_cudaERNS_18TensorIteratorBaseEENKUlvE0_clEvENKUlvE2_clEvEUlN3c108BFloat16EE_St5arrayIPcLm2EELi4E23TrivialOffsetCalculatorILi1EjESD_NS0_6memory12LoadWithCastILi1EEENSE_13StoreWithCastILi1EEEEEviT_T0_T2_T3_T4_T5_)
        /*0134*/ 	.short	0x0210
        /*0136*/ 	.short	0x002c


	//----- nvinfo : EIATTR_SW_WAR
	.align		4
.L_269:
        /*0138*/ 	.byte	0x04, 0x36
        /*013a*/ 	.short	(.L_271 - .L_270)
.L_270:
        /*013c*/ 	.word	0x00000008
.L_271:


//--------------------- .nv.info._ZN2at6native18elementwise_kernelILi128ELi4EZNS0_22gpu_kernel_impl_nocastIZZZNS0_15sin_kernel_cudaERNS_18TensorIteratorBaseEENKUlvE0_clEvENKUlvE2_clEvEUlN3c108BFloat16EE_EEvS4_RKT_EUliE_EEviT1_ --------------------------
	.section	.nv.info._ZN2at6native18elementwise_kernelILi128ELi4EZNS0_22gpu_kernel_impl_nocastIZZZNS0_15sin_kernel_cudaERNS_18TensorIteratorBaseEENKUlvE0_clEvENKUlvE2_clEvEUlN3c108BFloat16EE_EEvS4_RKT_EUliE_EEviT1_,"",@"SHT_CUDA_INFO"
	.sectionflags	@""
	.align	4


	//----- nvinfo : EIATTR_CUDA_API_VERSION
	.align		4
        /*0000*/ 	.byte	0x04, 0x37
        /*0002*/ 	.short	(.L_273 - .L_272)
.L_272:
        /*0004*/ 	.word	0x00000082


	//----- nvinfo : EIATTR_KPARAM_INFO
	.align		4
.L_273:
        /*0008*/ 	.byte	0x04, 0x17
        /*000a*/ 	.short	(.L_275 - .L_274)
.L_274:
        /*000c*/ 	.word	0x00000000
        /*0010*/ 	.short	0x0001
        /*0012*/ 	.short	0x0008
        /*0014*/ 	.byte	0x00, 0xf0, 0x61, 0x08


	//----- nvinfo : EIATTR_KPARAM_INFO
	.align		4
.L_275:
        /*0018*/ 	.byte	0x04, 0x17
        /*001a*/ 	.short	(.L_277 - .L_276)
.L_276:
        /*001c*/ 	.word	0x00000000
        /*0020*/ 	.short	0x0000
        /*0022*/ 	.short	0x0000
        /*0024*/ 	.byte	0x00, 0xf0, 0x11, 0x00


	//----- nvinfo : EIATTR_SPARSE_MMA_MASK
	.align		4
.L_277:
        /*0028*/ 	.byte	0x03, 0x50
        /*002a*/ 	.short	0x0000


	//----- nvinfo : EIATTR_MAXREG_COUNT
	.align		4
        /*002c*/ 	.byte	0x03, 0x1b
        /*002e*/ 	.short	0x0080


	//----- nvinfo : EIATTR_MERCURY_ISA_VERSION
	.align		4
        /*0030*/ 	.byte	0x03, 0x5f
        /*0032*/ 	.short	0x0101


	//----- nvinfo : EIATTR_EXIT_INSTR_OFFSETS
	.align		4
        /*0034*/ 	.byte	0x04, 0x1c
        /*0036*/ 	.short	(.L_279 - .L_278)


	//   ....[0]....
.L_278:
        /*0038*/ 	.word	0x00003c20


	//   ....[1]....
        /*003c*/ 	.word	0x00004fd0


	//----- nvinfo : EIATTR_MAX_THREADS
	.align		4
.L_279:
        /*0040*/ 	.byte	0x04, 0x05
        /*0042*/ 	.short	(.L_281 - .L_280)
.L_280:
        /*0044*/ 	.word	0x00000080
        /*0048*/ 	.word	0x00000001
        /*004c*/ 	.word	0x00000001


	//----- nvinfo : EIATTR_CRS_STACK_SIZE
	.align		4
.L_281:
        /*0050*/ 	.byte	0x04, 0x1e
        /*0052*/ 	.short	(.L_283 - .L_282)
.L_282:
        /*0054*/ 	.word	0x00000000


	//----- nvinfo : EIATTR_CBANK_PARAM_SIZE
	.align		4
.L_283:
        /*0058*/ 	.byte	0x03, 0x19
        /*005a*/ 	.short	0x0220


	//----- nvinfo : EIATTR_PARAM_CBANK
	.align		4
        /*005c*/ 	.byte	0x04, 0x0a
        /*005e*/ 	.short	(.L_285 - .L_284)
	.align		4
.L_284:
        /*0060*/ 	.word	index@(.nv.constant0._ZN2at6native18elementwise_kernelILi128ELi4EZNS0_22gpu_kernel_impl_nocastIZZZNS0_15sin_kernel_cudaERNS_18TensorIteratorBaseEENKUlvE0_clEvENKUlvE2_clEvEUlN3c108BFloat16EE_EEvS4_RKT_EUliE_EEviT1_)
        /*0064*/ 	.short	0x0210
        /*0066*/ 	.short	0x0220


	//----- nvinfo : EIATTR_SW_WAR
	.align		4
.L_285:
        /*0068*/ 	.byte	0x04, 0x36
        /*006a*/ 	.short	(.L_287 - .L_286)
.L_286:
        /*006c*/ 	.word	0x00000008
.L_287:


//--------------------- .nv.info._ZN2at6native27unrolled_elementwise_kernelIZZZNS0_15sin_kernel_cudaERNS_18TensorIteratorBaseEENKUlvE0_clEvENKUlvE2_clEvEUlN3c108BFloat16EE_St5arrayIPcLm2EELi4E23TrivialOffsetCalculatorILi1EjESD_NS0_6memory15LoadWithoutCastENSE_16StoreWithoutCastEEEviT_T0_T2_T3_T4_T5_ --------------------------
	.section	.nv.info._ZN2at6native27unrolled_elementwise_kernelIZZZNS0_15sin_kernel_cudaERNS_18TensorIteratorBaseEENKUlvE0_clEvENKUlvE2_clEvEUlN3c108BFloat16EE_St5arrayIPcLm2EELi4E23TrivialOffsetCalculatorILi1EjESD_NS0_6memory15LoadWithoutCastENSE_16StoreWithoutCastEEEviT_T0_T2_T3_T4_T5_,"",@"SHT_CUDA_INFO"
	.sectionflags	@""
	.align	4


	//----- nvinfo : EIATTR_CUDA_API_VERSION
	.align		4
        /*0000*/ 	.byte	0x04, 0x37
        /*0002*/ 	.short	(.L_289 - .L_288)
.L_288:
        /*0004*/ 	.word	0x00000082


	//----- nvinfo : EIATTR_KPARAM_INFO
	.align		4
.L_289:
        /*0008*/ 	.byte	0x04, 0x17
        /*000a*/ 	.short	(.L_291 - .L_290)
.L_290:
        /*000c*/ 	.word	0x00000000
        /*0010*/ 	.short	0x0006
        /*0012*/ 	.short	0x001b
        /*0014*/ 	.byte	0x00, 0xf0, 0x05, 0x00


	//----- nvinfo : EIATTR_KPARAM_INFO
	.align		4
.L_291:
        /*0018*/ 	.byte	0x04, 0x17
        /*001a*/ 	.short	(.L_293 - .L_292)
.L_292:
        /*001c*/ 	.word	0x00000000
        /*0020*/ 	.short	0x0005
        /*0022*/ 	.short	0x001a
        /*0024*/ 	.byte	0x00, 0xf0, 0x05, 0x00


	//----- nvinfo : EIATTR_KPARAM_INFO
	.align		4
.L_293:
        /*0028*/ 	.byte	0x04, 0x17
        /*002a*/ 	.short	(.L_295 - .L_294)
.L_294:
        /*002c*/ 	.word	0x00000000
        /*0030*/ 	.short	0x0004
        /*0032*/ 	.short	0x0019
        /*0034*/ 	.byte	0x00, 0xf0, 0x05, 0x00


	//----- nvinfo : EIATTR_KPARAM_INFO
	.align		4
.L_295:
        /*0038*/ 	.byte	0x04, 0x17
        /*003a*/ 	.short	(.L_297 - .L_296)
.L_296:
        /*003c*/ 	.word	0x00000000
        /*0040*/ 	.short	0x0003
        /*0042*/ 	.short	0x0018
        /*0044*/ 	.byte	0x00, 0xf0, 0x05, 0x00


	//----- nvinfo : EIATTR_KPARAM_INFO
	.align		4
.L_297:
        /*0048*/ 	.byte	0x04, 0x17
        /*004a*/ 	.short	(.L_299 - .L_298)
.L_298:
        /*004c*/ 	.word	0x00000000
        /*0050*/ 	.short	0x0002
        /*0052*/ 	.short	0x0008
        /*0054*/ 	.byte	0x00, 0xf0, 0x41, 0x00


	//----- nvinfo : EIATTR_KPARAM_INFO
	.align		4
.L_299:
        /*0058*/ 	.byte	0x04, 0x17
        /*005a*/ 	.short	(.L_301 - .L_300)
.L_300:
        /*005c*/ 	.word	0x00000000
        /*0060*/ 	.short	0x0001
        /*0062*/ 	.short	0x0004
        /*0064*/ 	.byte	0x00, 0xf0, 0x05, 0x00


	//----- nvinfo : EIATTR_KPARAM_INFO
	.align		4
.L_301:
        /*0068*/ 	.byte	0x04, 0x17
        /*006a*/ 	.short	(.L_303 - .L_302)
.L_302:
        /*006c*/ 	.word	0x00000000
        /*0070*/ 	.short	0x0000
        /*0072*/ 	.short	0x0000
        /*0074*/ 	.byte	0x00, 0xf0, 0x11, 0x00


	//----- nvinfo : EIATTR_SPARSE_MMA_MASK
	.align		4
.L_303:
        /*0078*/ 	.byte	0x03, 0x50
        /*007a*/ 	.short	0x0000


	//----- nvinfo : EIATTR_MAXREG_COUNT
	.align		4
        /*007c*/ 	.byte	0x03, 0x1b
        /*007e*/ 	.short	0x00ff


	//----- nvinfo : EIATTR_MERCURY_ISA_VERSION
	.align		4
        /*0080*/ 	.byte	0x03, 0x5f
        /*0082*/ 	.short	0x0101


	//----- nvinfo : EIATTR_EXIT_INSTR_OFFSETS
	.align		4
        /*0084*/ 	.byte	0x04, 0x1c
        /*0086*/ 	.short	(.L_305 - .L_304)


	//   ....[0]....
.L_304:
        /*0088*/ 	.word	0x000004b0


	//   ....[1]....
        /*008c*/ 	.word	0x00000520


	//----- nvinfo : EIATTR_MAX_THREADS
	.align		4
.L_305:
        /*0090*/ 	.byte	0x04, 0x05
        /*0092*/ 	.short	(.L_307 - .L_306)
.L_306:
        /*0094*/ 	.word	0x00000080
        /*0098*/ 	.word	0x00000001
        /*009c*/ 	.word	0x00000001


	//----- nvinfo : EIATTR_CRS_STACK_SIZE
	.align		4
.L_307:
        /*00a0*/ 	.byte	0x04, 0x1e
        /*00a2*/ 	.short	(.L_309 - .L_308)
.L_308:
        /*00a4*/ 	.word	0x00000000


	//----- nvinfo : EIATTR_CBANK_PARAM_SIZE
	.align		4
.L_309:
        /*00a8*/ 	.byte	0x03, 0x19
        /*00aa*/ 	.short	0x001c


	//----- nvinfo : EIATTR_PARAM_CBANK
	.align		4
        /*00ac*/ 	.byte	0x04, 0x0a
        /*00ae*/ 	.short	(.L_311 - .L_310)
	.align		4
.L_310:
        /*00b0*/ 	.word	index@(.nv.constant0._ZN2at6native27unrolled_elementwise_kernelIZZZNS0_15sin_kernel_cudaERNS_18TensorIteratorBaseEENKUlvE0_clEvENKUlvE2_clEvEUlN3c108BFloat16EE_St5arrayIPcLm2EELi4E23TrivialOffsetCalculatorILi1EjESD_NS0_6memory15LoadWithoutCastENSE_16StoreWithoutCastEEEviT_T0_T2_T3_T4_T5_)
        /*00b4*/ 	.short	0x0210
        /*00b6*/ 	.short	0x001c


	//----- nvinfo : EIATTR_SW_WAR
	.align		4
.L_311:
        /*00b8*/ 	.byte	0x04, 0x36
        /*00ba*/ 	.short	(.L_313 - .L_312)
.L_312:
        /*00bc*/ 	.word	0x00000008
.L_313:


//--------------------- .nv.info._ZN2at6native29vectorized_elementwise_kernelILi2EZZZNS0_15sin_kernel_cudaERNS_18TensorIteratorBaseEENKUlvE0_clEvENKUlvE2_clEvEUlN3c108BFloat16EE_St5arrayIPcLm2EEEEviT0_T1_ --------------------------
	.section	.nv.info._ZN2at6native29vectorized_elementwise_kernelILi2EZZZNS0_15sin_kernel_cudaERNS_18TensorIteratorBaseEENKUlvE0_clEvENKUlvE2_clEvEUlN3c108BFloat16EE_St5arrayIPcLm2EEEEviT0_T1_,"",@"SHT_CUDA_INFO"
	.sectionflags	@""
	.align	4


	//----- nvinfo : EIATTR_CUDA_API_VERSION
	.align		4
        /*0000*/ 	.byte	0x04, 0x37
        /*0002*/ 	.short	(.L_315 - .L_314)
.L_314:
        /*0004*/ 	.word	0x00000082


	//----- nvinfo : EIATTR_KPARAM_INFO
	.align		4
.L_315:
        /*0008*/ 	.byte	0x04, 0x17
        /*000a*/ 	.short	(.L_317 - .L_316)
.L_316:
        /*000c*/ 	.word	0x00000000
        /*0010*/ 	.short	0x0002
        /*0012*/ 	.short	0x0008
        /*0014*/ 	.byte	0x00, 0xf0, 0x41, 0x00


	//----- nvinfo : EIATTR_KPARAM_INFO
	.align		4
.L_317:
        /*0018*/ 	.byte	0x04, 0x17
        /*001a*/ 	.short	(.L_319 - .L_318)
.L_318:
        /*001c*/ 	.word	0x00000000
        /*0020*/ 	.short	0x0001
        /*0022*/ 	.short	0x0004
        /*0024*/ 	.byte	0x00, 0xf0, 0x05, 0x00


	//----- nvinfo : EIATTR_KPARAM_INFO
	.align		4
.L_319:
        /*0028*/ 	.byte	0x04, 0x17
        /*002a*/ 	.short	(.L_321 - .L_320)
.L_320:
        /*002c*/ 	.word	0x00000000
        /*0030*/ 	.short	0x0000
        /*0032*/ 	.short	0x0000
        /*0034*/ 	.byte	0x00, 0xf0, 0x11, 0x00


	//----- nvinfo : EIATTR_SPARSE_MMA_MASK
	.align		4
.L_321:
        /*0038*/ 	.byte	0x03, 0x50
        /*003a*/ 	.short	0x0000


	//----- nvinfo : EIATTR_MAXREG_COUNT
	.align		4
        /*003c*/ 	.byte	0x03, 0x1b
        /*003e*/ 	.short	0x00ff


	//----- nvinfo : EIATTR_MERCURY_ISA_VERSION
	.align		4
        /*0040*/ 	.byte	0x03, 0x5f
        /*0042*/ 	.short	0x0101


	//----- nvinfo : EIATTR_EXIT_INSTR_OFFSETS
	.align		4
        /*0044*/ 	.byte	0x04, 0x1c
        /*0046*/ 	.short	(.L_323 - .L_322)


	//   ....[0]....
.L_322:
        /*0048*/ 	.word	0x00000370


	//   ....[1]....
        /*004c*/ 	.word	0x00000d40


	//   ....[2]....
        /*0050*/ 	.word	0x00000d90


	//----- nvinfo : EIATTR_MAX_THREADS
	.align		4
.L_323:
        /*0054*/ 	.byte	0x04, 0x05
        /*0056*/ 	.short	(.L_325 - .L_324)
.L_324:
        /*0058*/ 	.word	0x00000080
        /*005c*/ 	.word	0x00000001
        /*0060*/ 	.word	0x00000001


	//----- nvinfo : EIATTR_CRS_STACK_SIZE
	.align		4
.L_325:
        /*0064*/ 	.byte	0x04, 0x1e
        /*0066*/ 	.short	(.L_327 - .L_326)
.L_326:
        /*0068*/ 	.word	0x00000000


	//----- nvinfo : EIATTR_CBANK_PARAM_SIZE
	.align		4
.L_327:
        /*006c*/ 	.byte	0x03, 0x19
        /*006e*/ 	.short	0x0018


	//----- nvinfo : EIATTR_PARAM_CBANK
	.align		4
        /*0070*/ 	.byte	0x04, 0x0a
        /*0072*/ 	.short	(.L_329 - .L_328)
	.align		4
.L_328:
        /*0074*/ 	.word	index@(.nv.constant0._ZN2at6native29vectorized_elementwise_kernelILi2EZZZNS0_15sin_kernel_cudaERNS_18TensorIteratorBaseEENKUlvE0_clEvENKUlvE2_clEvEUlN3c108BFloat16EE_St5arrayIPcLm2EEEEviT0_T1_)
        /*0078*/ 	.short	0x0210
        /*007a*/ 	.short	0x0018


	//----- nvinfo : EIATTR_SW_WAR
	.align		4
.L_329:
        /*007c*/ 	.byte	0x04, 0x36
        /*007e*/ 	.short	(.L_331 - .L_330)
.L_330:
        /*0080*/ 	.word	0x00000008
.L_331:


//--------------------- .nv.info._ZN2at6native29vectorized_elementwise_kernelILi4EZZZNS0_15sin_kernel_cudaERNS_18TensorIteratorBaseEENKUlvE0_clEvENKUlvE2_clEvEUlN3c108BFloat16EE_St5arrayIPcLm2EEEEviT0_T1_ --------------------------
	.section	.nv.info._ZN2at6native29vectorized_elementwise_kernelILi4EZZZNS0_15sin_kernel_cudaERNS_18TensorIteratorBaseEENKUlvE0_clEvENKUlvE2_clEvEUlN3c108BFloat16EE_St5arrayIPcLm2EEEEviT0_T1_,"",@"SHT_CUDA_INFO"
	.sectionflags	@""
	.align	4


	//----- nvinfo : EIATTR_CUDA_API_VERSION
	.align		4
        /*0000*/ 	.byte	0x04, 0x37
        /*0002*/ 	.short	(.L_333 - .L_332)
.L_332:
        /*0004*/ 	.word	0x00000082


	//----- nvinfo : EIATTR_KPARAM_INFO
	.align		4
.L_333:
        /*0008*/ 	.byte	0x04, 0x17
        /*000a*/ 	.short	(.L_335 - .L_334)
.L_334:
        /*000c*/ 	.word	0x00000000
        /*0010*/ 	.short	0x0002
        /*0012*/ 	.short	0x0008
        /*0014*/ 	.byte	0x00, 0xf0, 0x41, 0x00


	//----- nvinfo : EIATTR_KPARAM_INFO
	.align		4
.L_335:
        /*0018*/ 	.byte	0x04, 0x17
        /*001a*/ 	.short	(.L_337 - .L_336)
.L_336:
        /*001c*/ 	.word	0x00000000
        /*0020*/ 	.short	0x0001
        /*0022*/ 	.short	0x0004
        /*0024*/ 	.byte	0x00, 0xf0, 0x05, 0x00


	//----- nvinfo : EIATTR_KPARAM_INFO
	.align		4
.L_337:
        /*0028*/ 	.byte	0x04, 0x17
        /*002a*/ 	.short	(.L_339 - .L_338)
.L_338:
        /*002c*/ 	.word	0x00000000
        /*0030*/ 	.short	0x0000
        /*0032*/ 	.short	0x0000
        /*0034*/ 	.byte	0x00, 0xf0, 0x11, 0x00


	//----- nvinfo : EIATTR_SPARSE_MMA_MASK
	.align		4
.L_339:
        /*0038*/ 	.byte	0x03, 0x50
        /*003a*/ 	.short	0x0000


	//----- nvinfo : EIATTR_MAXREG_COUNT
	.align		4
        /*003c*/ 	.byte	0x03, 0x1b
        /*003e*/ 	.short	0x00ff


	//----- nvinfo : EIATTR_MERCURY_ISA_VERSION
	.align		4
        /*0040*/ 	.byte	0x03, 0x5f
        /*0042*/ 	.short	0x0101


	//----- nvinfo : EIATTR_EXIT_INSTR_OFFSETS
	.align		4
        /*0044*/ 	.byte	0x04, 0x1c
        /*0046*/ 	.short	(.L_341 - .L_340)


	//   ....[0]....
.L_340:
        /*0048*/ 	.word	0x00000330


	//   ....[1]....
        /*004c*/ 	.word	0x00000d00


	//   ....[2]....
        /*0050*/ 	.word	0x00000d50


	//----- nvinfo : EIATTR_MAX_THREADS
	.align		4
.L_341:
        /*0054*/ 	.byte	0x04, 0x05
        /*0056*/ 	.short	(.L_343 - .L_342)
.L_342:
        /*0058*/ 	.word	0x00000080
        /*005c*/ 	.word	0x00000001
        /*0060*/ 	.word	0x00000001


	//----- nvinfo : EIATTR_CRS_STACK_SIZE
	.align		4
.L_343:
        /*0064*/ 	.byte	0x04, 0x1e
        /*0066*/ 	.short	(.L_345 - .L_344)
.L_344:
        /*0068*/ 	.word	0x00000000


	//----- nvinfo : EIATTR_CBANK_PARAM_SIZE
	.align		4
.L_345:
        /*006c*/ 	.byte	0x03, 0x19
        /*006e*/ 	.short	0x0018


	//----- nvinfo : EIATTR_PARAM_CBANK
	.align		4
        /*0070*/ 	.byte	0x04, 0x0a
        /*0072*/ 	.short	(.L_347 - .L_346)
	.align		4
.L_346:
        /*0074*/ 	.word	index@(.nv.constant0._ZN2at6native29vectorized_elementwise_kernelILi4EZZZNS0_15sin_kernel_cudaERNS_18TensorIteratorBaseEENKUlvE0_clEvENKUlvE2_clEvEUlN3c108BFloat16EE_St5arrayIPcLm2EEEEviT0_T1_)
        /*0078*/ 	.short	0x0210
        /*007a*/ 	.short	0x0018


	//----- nvinfo : EIATTR_SW_WAR
	.align		4
.L_347:
        /*007c*/ 	.byte	0x04, 0x36
        /*007e*/ 	.short	(.L_349 - .L_348)
.L_348:
        /*0080*/ 	.word	0x00000008
.L_349:


//--------------------- .nv.info._ZN2at6native29vectorized_elementwise_kernelILi8EZZZNS0_15sin_kernel_cudaERNS_18TensorIteratorBaseEENKUlvE0_clEvENKUlvE2_clEvEUlN3c108BFloat16EE_St5arrayIPcLm2EEEEviT0_T1_ --------------------------
	.section	.nv.info._ZN2at6native29vectorized_elementwise_kernelILi8EZZZNS0_15sin_kernel_cudaERNS_18TensorIteratorBaseEENKUlvE0_clEvENKUlvE2_clEvEUlN3c108BFloat16EE_St5arrayIPcLm2EEEEviT0_T1_,"",@"SHT_CUDA_INFO"
	.sectionflags	@""
	.align	4


	//----- nvinfo : EIATTR_CUDA_API_VERSION
	.align		4
        /*0000*/ 	.byte	0x04, 0x37
        /*0002*/ 	.short	(.L_351 - .L_350)
.L_350:
        /*0004*/ 	.word	0x00000082


	//----- nvinfo : EIATTR_KPARAM_INFO
	.align		4
.L_351:
        /*0008*/ 	.byte	0x04, 0x17
        /*000a*/ 	.short	(.L_353 - .L_352)
.L_352:
        /*000c*/ 	.word	0x00000000
        /*0010*/ 	.short	0x0002
        /*0012*/ 	.short	0x0008
        /*0014*/ 	.byte	0x00, 0xf0, 0x41, 0x00


	//----- nvinfo : EIATTR_KPARAM_INFO
	.align		4
.L_353:
        /*0018*/ 	.byte	0x04, 0x17
        /*001a*/ 	.short	(.L_355 - .L_354)
.L_354:
        /*001c*/ 	.word	0x00000000
        /*0020*/ 	.short	0x0001
        /*0022*/ 	.short	0x0004
        /*0024*/ 	.byte	0x00, 0xf0, 0x05, 0x00


	//----- nvinfo : EIATTR_KPARAM_INFO
	.align		4
.L_355:
        /*0028*/ 	.byte	0x04, 0x17
        /*002a*/ 	.short	(.L_357 - .L_356)
.L_356:
        /*002c*/ 	.word	0x00000000
        /*0030*/ 	.short	0x0000
        /*0032*/ 	.short	0x0000
        /*0034*/ 	.byte	0x00, 0xf0, 0x11, 0x00


	//----- nvinfo : EIATTR_SPARSE_MMA_MASK
	.align		4
.L_357:
        /*0038*/ 	.byte	0x03, 0x50
        /*003a*/ 	.short	0x0000


	//----- nvinfo : EIATTR_MAXREG_COUNT
	.align		4
        /*003c*/ 	.byte	0x03, 0x1b
        /*003e*/ 	.short	0x00ff


	//----- nvinfo : EIATTR_MERCURY_ISA_VERSION
	.align		4
        /*0040*/ 	.byte	0x03, 0x5f
        /*0042*/ 	.short	0x0101


	//----- nvinfo : EIATTR_EXIT_INSTR_OFFSETS
	.align		4
        /*0044*/ 	.byte	0x04, 0x1c
        /*0046*/ 	.short	(.L_359 - .L_358)


	//   ....[0]....
.L_358:
        /*0048*/ 	.word	0x00000310


	//   ....[1]....
        /*004c*/ 	.word	0x00000ce0


	//   ....[2]....
        /*0050*/ 	.word	0x00000d30


	//----- nvinfo : EIATTR_MAX_THREADS
	.align		4
.L_359:
        /*0054*/ 	.byte	0x04, 0x05
        /*0056*/ 	.short	(.L_361 - .L_360)
.L_360:
        /*0058*/ 	.word	0x00000080
        /*005c*/ 	.word	0x00000001
        /*0060*/ 	.word	0x00000001


	//----- nvinfo : EIATTR_CRS_STACK_SIZE
	.align		4
.L_361:
        /*0064*/ 	.byte	0x04, 0x1e
        /*0066*/ 	.short	(.L_363 - .L_362)
.L_362:
        /*0068*/ 	.word	0x00000000


	//----- nvinfo : EIATTR_CBANK_PARAM_SIZE
	.align		4
.L_363:
        /*006c*/ 	.byte	0x03, 0x19
        /*006e*/ 	.short	0x0018


	//----- nvinfo : EIATTR_PARAM_CBANK
	.align		4
        /*0070*/ 	.byte	0x04, 0x0a
        /*0072*/ 	.short	(.L_365 - .L_364)
	.align		4
.L_364:
        /*0074*/ 	.word	index@(.nv.constant0._ZN2at6native29vectorized_elementwise_kernelILi8EZZZNS0_15sin_kernel_cudaERNS_18TensorIteratorBaseEENKUlvE0_clEvENKUlvE2_clEvEUlN3c108BFloat16EE_St5arrayIPcLm2EEEEviT0_T1_)
        /*0078*/ 	.short	0x0210
        /*007a*/ 	.short	0x0018


	//----- nvinfo : EIATTR_SW_WAR
	.align		4
.L_365:
        /*007c*/ 	.byte	0x04, 0x36
        /*007e*/ 	.short	(.L_367 - .L_366)
.L_366:
        /*0080*/ 	.word	0x00000008
.L_367:


//--------------------- .nv.info._ZN2at6native18elementwise_kernelILi128ELi4EZNS0_15gpu_kernel_implIZZZNS0_15sin_kernel_cudaERNS_18TensorIteratorBaseEENKUlvE0_clEvENKUlvE1_clEvEUlN3c104HalfEE_EEvS4_RKT_EUliE_EEviT1_ --------------------------
	.section	.nv.info._ZN2at6native18elementwise_kernelILi128ELi4EZNS0_15gpu_kernel_implIZZZNS0_15sin_kernel_cudaERNS_18TensorIteratorBaseEENKUlvE0_clEvENKUlvE1_clEvEUlN3c104HalfEE_EEvS4_RKT_EUliE_EEviT1_,"",@"SHT_CUDA_INFO"
	.sectionflags	@""
	.align	4


	//----- nvinfo : EIATTR_CUDA_API_VERSION
	.align		4
        /*0000*/ 	.byte	0x04, 0x37
        /*0002*/ 	.short	(.L_369 - .L_368)
.L_368:
        /*0004*/ 	.word	0x00000082


	//----- nvinfo : EIATTR_KPARAM_INFO
	.align		4
.L_369:
        /*0008*/ 	.byte	0x04, 0x17
        /*000a*/ 	.short	(.L_371 - .L_370)
.L_370:
        /*000c*/ 	.word	0x00000000
        /*0010*/ 	.short	0x0001
        /*0012*/ 	.short	0x0008
        /*0014*/ 	.byte	0x00, 0xf0, 0x61, 0x08


	//----- nvinfo : EIATTR_KPARAM_INFO
	.align		4
.L_371:
        /*0018*/ 	.byte	0x04, 0x17
        /*001a*/ 	.short	(.L_373 - .L_372)
.L_372:
        /*001c*/ 	.word	0x00000000
        /*0020*/ 	.short	0x0000
        /*0022*/ 	.short	0x0000
        /*0024*/ 	.byte	0x00, 0xf0, 0x11, 0x00


	//----- nvinfo : EIATTR_SPARSE_MMA_MASK
	.align		4
.L_373:
        /*0028*/ 	.byte	0x03, 0x50
        /*002a*/ 	.short	0x0000


	//----- nvinfo : EIATTR_MAXREG_COUNT
	.align		4
        /*002c*/ 	.byte	0x03, 0x1b
        /*002e*/ 	.short	0x0080


	//----- nvinfo : EIATTR_EXTERNS
	.align		4
        /*0030*/ 	.byte	0x04, 0x0f
        /*0032*/ 	.short	(.L_375 - .L_374)


	//   ....[0]....
	.align		4
.L_374:
        /*0034*/ 	.word	index@(__assertfail)


	//----- nvinfo : EIATTR_MERCURY_ISA_VERSION
	.align		4
.L_375:
        /*0038*/ 	.byte	0x03, 0x5f
        /*003a*/ 	.short	0x0101


	//----- nvinfo : EIATTR_SYSCALL_OFFSETS
	.align		4
        /*003c*/ 	.byte	0x04, 0x46
        /*003e*/ 	.short	(.L_377 - .L_376)


	//   ....[0]....
.L_376:
        /*0040*/ 	.word	0x000022b0


	//   ....[1]....
        /*0044*/ 	.word	0x00003250


	//   ....[2]....
        /*0048*/ 	.word	0x00005560


	//   ....[3]....
        /*004c*/ 	.word	0x00006500


	//   ....[4]....
        /*0050*/ 	.word	0x00008800


	//   ....[5]....
        /*0054*/ 	.word	0x000097a0


	//   ....[6]....
        /*0058*/ 	.word	0x0000ba90


	//   ....[7]....
        /*005c*/ 	.word	0x0000ca30


	//----- nvinfo : EIATTR_EXIT_INSTR_OFFSETS
	.align		4
.L_377:
        /*0060*/ 	.byte	0x04, 0x1c
        /*0062*/ 	.short	(.L_379 - .L_378)


	//   ....[0]....
.L_378:
        /*0064*/ 	.word	0x00009870


	//   ....[1]....
        /*0068*/ 	.word	0x0000bc60


	//   ....[2]....
        /*006c*/ 	.word	0x0000bca0


	//   ....[3]....
        /*0070*/ 	.word	0x0000bd40


	//   ....[4]....
        /*0074*/ 	.word	0x0000bd80


	//   ....[5]....
        /*0078*/ 	.word	0x0000bdc0


	//   ....[6]....
        /*007c*/ 	.word	0x0000be50


	//   ....[7]....
        /*0080*/ 	.word	0x0000be70


	//   ....[8]....
        /*0084*/ 	.word	0x0000bf10


	//   ....[9]....
        /*0088*/ 	.word	0x0000bf60


	//   ....[10]....
        /*008c*/ 	.word	0x0000bfb0


	//   ....[11]....
        /*0090*/ 	.word	0x0000c080


	//   ....[12]....
        /*0094*/ 	.word	0x0000c0e0


	//   ....[13]....
        /*0098*/ 	.word	0x0000c270


	//   ....[14]....
        /*009c*/ 	.word	0x0000c3d0


	//   ....[15]....
        /*00a0*/ 	.word	0x0000c410


	//   ....[16]....
        /*00a4*/ 	.word	0x0000c4d0


	//   ....[17]....
        /*00a8*/ 	.word	0x0000c650


	//   ....[18]....
        /*00ac*/ 	.word	0x0000c7d0


	//   ....[19]....
        /*00b0*/ 	.word	0x0000c930


	//   ....[20]....
        /*00b4*/ 	.word	0x0000ca40


	//   ....[21]....
        /*00b8*/ 	.word	0x0000ca80


	//   ....[22]....
        /*00bc*/ 	.word	0x0000cac0


	//----- nvinfo : EIATTR_MAX_THREADS
	.align		4
.L_379:
        /*00c0*/ 	.byte	0x04, 0x05
        /*00c2*/ 	.short	(.L_381 - .L_380)
.L_380:
        /*00c4*/ 	.word	0x00000080
        /*00c8*/ 	.word	0x00000001
        /*00cc*/ 	.word	0x00000001


	//----- nvinfo : EIATTR_CRS_STACK_SIZE
	.align		4
.L_381:
        /*00d0*/ 	.byte	0x04, 0x1e
        /*00d2*/ 	.short	(.L_383 - .L_382)
.L_382:
        /*00d4*/ 	.word	0x00000000


	//----- nvinfo : EIATTR_CBANK_PARAM_SIZE
	.align		4
.L_383:
        /*00d8*/ 	.byte	0x03, 0x19
        /*00da*/ 	.short	0x0220


	//----- nvinfo : EIATTR_PARAM_CBANK
	.align		4
        /*00dc*/ 	.byte	0x04, 0x0a
        /*00de*/ 	.short	(.L_385 - .L_384)
	.align		4
.L_384:
        /*00e0*/ 	.word	index@(.nv.constant0._ZN2at6native18elementwise_kernelILi128ELi4EZNS0_15gpu_kernel_implIZZZNS0_15sin_kernel_cudaERNS_18TensorIteratorBaseEENKUlvE0_clEvENKUlvE1_clEvEUlN3c104HalfEE_EEvS4_RKT_EUliE_EEviT1_)
        /*00e4*/ 	.short	0x0210
        /*00e6*/ 	.short	0x0220


	//----- nvinfo : EIATTR_SW_WAR
	.align		4
.L_385:
        /*00e8*/ 	.byte	0x04, 0x36
        /*00ea*/ 	.short	(.L_387 - .L_386)
.L_386:
        /*00ec*/ 	.word	0x00000008
.L_387:


//--------------------- .nv.info._ZN2at6native27unrolled_elementwise_kernelIZZZNS0_15sin_kernel_cudaERNS_18TensorIteratorBaseEENKUlvE0_clEvENKUlvE1_clEvEUlN3c104HalfEE_St5arrayIPcLm2EELi4E23TrivialOffsetCalculatorILi1EjESD_NS0_6memory12LoadWithCastILi1EEENSE_13StoreWithCastILi1EEEEEviT_T0_T2_T3_T4_T5_ --------------------------
	.section	.nv.info._ZN2at6native27unrolled_elementwise_kernelIZZZNS0_15sin_kernel_cudaERNS_18TensorIteratorBaseEENKUlvE0_clEvENKUlvE1_clEvEUlN3c104HalfEE_St5arrayIPcLm2EELi4E23TrivialOffsetCalculatorILi1EjESD_NS0_6memory12LoadWithCastILi1EEENSE_13StoreWithCastILi1EEEEEviT_T0_T2_T3_T4_T5_,"",@"SHT_CUDA_INFO"
	.sectionflags	@""
	.align	4


	//----- nvinfo : EIATTR_CUDA_API_VERSION
	.align		4
        /*0000*/ 	.byte	0x04, 0x37
        /*0002*/ 	.short	(.L_389 - .L_388)
.L_388:
        /*0004*/ 	.word	0x00000082


	//----- nvinfo : EIATTR_KPARAM_INFO
	.align		4
.L_389:
        /*0008*/ 	.byte	0x04, 0x17
        /*000a*/ 	.short	(.L_391 - .L_390)
.L_390:
        /*000c*/ 	.word	0x00000000
        /*0010*/ 	.short	0x0006
        /*0012*/ 	.short	0x0024
        /*0014*/ 	.byte	0x00, 0xf0, 0x21, 0x00


	//----- nvinfo : EIATTR_KPARAM_INFO
	.align		4
.L_391:
        /*0018*/ 	.byte	0x04, 0x17
        /*001a*/ 	.short	(.L_393 - .L_392)
.L_392:
        /*001c*/ 	.word	0x00000000
        /*0020*/ 	.short	0x0005
        /*0022*/ 	.short	0x001c
        /*0024*/ 	.byte	0x00, 0xf0, 0x21, 0x00


	//----- nvinfo : EIATTR_KPARAM_INFO
	.align		4
.L_393:
        /*0028*/ 	.byte	0x04, 0x17
        /*002a*/ 	.short	(.L_395 - .L_394)
.L_394:
        /*002c*/ 	.word	0x00000000
        /*0030*/ 	.short	0x0004
        /*0032*/ 	.short	0x0019
        /*0034*/ 	.byte	0x00, 0xf0, 0x05, 0x00


	//----- nvinfo : EIATTR_KPARAM_INFO
	.align		4
.L_395:
        /*0038*/ 	.byte	0x04, 0x17
        /*003a*/ 	.short	(.L_397 - .L_396)
.L_396:
        /*003c*/ 	.word	0x00000000
        /*0040*/ 	.short	0x0003
        /*0042*/ 	.short	0x0018
        /*0044*/ 	.byte	0x00, 0xf0, 0x05, 0x00


	//----- nvinfo : EIATTR_KPARAM_INFO
	.align		4
.L_397:
        /*0048*/ 	.byte	0x04, 0x17
        /*004a*/ 	.short	(.L_399 - .L_398)
.L_398:
        /*004c*/ 	.word	0x00000000
        /*0050*/ 	.short	0x0002
        /*0052*/ 	.short	0x0008
        /*0054*/ 	.byte	0x00, 0xf0, 0x41, 0x00


	//----- nvinfo : EIATTR_KPARAM_INFO
	.align		4
.L_399:
        /*0058*/ 	.byte	0x04, 0x17
        /*005a*/ 	.short	(.L_401 - .L_400)
.L_400:
        /*005c*/ 	.word	0x00000000
        /*0060*/ 	.short	0x0001
        /*0062*/ 	.short	0x0004
        /*0064*/ 	.byte	0x00, 0xf0, 0x05, 0x00


	//----- nvinfo : EIATTR_KPARAM_INFO
	.align		4
.L_401:
        /*0068*/ 	.byte	0x04, 0x17
        /*006a*/ 	.short	(.L_403 - .L_402)
.L_402:
        /*006c*/ 	.word	0x00000000
        /*0070*/ 	.short	0x0000
        /*0072*/ 	.short	0x0000
        /*0074*/ 	.byte	0x00, 0xf0, 0x11, 0x00


	//----- nvinfo : EIATTR_SPARSE_MMA_MASK
	.align		4
.L_403:
        /*0078*/ 	.byte	0x03, 0x50
        /*007a*/ 	.short	0x0000


	//----- nvinfo : EIATTR_MAXREG_COUNT
	.align		4
        /*007c*/ 	.byte	0x03, 0x1b
        /*007e*/ 	.short	0x00ff


	//----- nvinfo : EIATTR_EXTERNS
	.align		4
        /*0080*/ 	.byte	0x04, 0x0f
        /*0082*/ 	.short	(.L_405 - .L_404)


	//   ....[0]....
	.align		4
.L_404:
        /*0084*/ 	.word	index@(__assertfail)


	//----- nvinfo : EIATTR_MERCURY_ISA_VERSION
	.align		4
.L_405:
        /*0088*/ 	.byte	0x03, 0x5f
        /*008a*/ 	.short	0x0101


	//----- nvinfo : EIATTR_SYSCALL_OFFSETS
	.align		4
        /*008c*/ 	.byte	0x04, 0x46
        /*008e*/ 	.short	(.L_407 - .L_406)


	//   ....[0]....
.L_406:
        /*0090*/ 	.word	0x000010b0


	//   ....[1]....
        /*0094*/ 	.word	0x000021c0


	//   ....[2]....
        /*0098*/ 	.word	0x000032e0


	//   ....[3]....
        /*009c*/ 	.word	0x000043d0


	//   ....[4]....
        /*00a0*/ 	.word	0x000056a0


	//   ....[5]....
        /*00a4*/ 	.word	0x000066c0


	//   ....[6]....
        /*00a8*/ 	.word	0x000076a0


	//   ....[7]....
        /*00ac*/ 	.word	0x00008680


	//----- nvinfo : EIATTR_EXIT_INSTR_OFFSETS
	.align		4
.L_407:
        /*00b0*/ 	.byte	0x04, 0x1c
        /*00b2*/ 	.short	(.L_409 - .L_408)


	//   ....[0]....
.L_408:
        /*00b4*/ 	.word	0x00007760


	//   ....[1]....
        /*00b8*/ 	.word	0x000078b0


	//   ....[2]....
        /*00bc*/ 	.word	0x000078f0


	//   ....[3]....
        /*00c0*/ 	.word	0x00007990


	//   ....[4]....
        /*00c4*/ 	.word	0x000079d0


	//   ....[5]....
        /*00c8*/ 	.word	0x00007a10


	//   ....[6]....
        /*00cc*/ 	.word	0x00007aa0


	//   ....[7]....
        /*00d0*/ 	.word	0x00007ac0


	//   ....[8]....
        /*00d4*/ 	.word	0x00007b60


	//   ....[9]....
        /*00d8*/ 	.word	0x00007bb0


	//   ....[10]....
        /*00dc*/ 	.word	0x00007c00


	//   ....[11]....
        /*00e0*/ 	.word	0x00007cd0


	//   ....[12]....
        /*00e4*/ 	.word	0x00007d30


	//   ....[13]....
        /*00e8*/ 	.word	0x00007ec0


	//   ....[14]....
        /*00ec*/ 	.word	0x00008020


	//   ....[15]....
        /*00f0*/ 	.word	0x00008060


	//   ....[16]....
        /*00f4*/ 	.word	0x00008120


	//   ....[17]....
        /*00f8*/ 	.word	0x000082a0


	//   ....[18]....
        /*00fc*/ 	.word	0x00008420


	//   ....[19]....
        /*0100*/ 	.word	0x00008580


	//   ....[20]....
        /*0104*/ 	.word	0x00008690


	//   ....[21]....
        /*0108*/ 	.word	0x000086d0


	//   ....[22]....
        /*010c*/ 	.word	0x00008710


	//----- nvinfo : EIATTR_MAX_THREADS
	.align		4
.L_409:
        /*0110*/ 	.byte	0x04, 0x05
        /*0112*/ 	.short	(.L_411 - .L_410)
.L_410:
        /*0114*/ 	.word	0x00000080
        /*0118*/ 	.word	0x00000001
        /*011c*/ 	.word	0x00000001


	//----- nvinfo : EIATTR_CRS_STACK_SIZE
	.align		4
.L_411:
        /*0120*/ 	.byte	0x04, 0x1e
        /*0122*/ 	.short	(.L_413 - .L_412)
.L_412:
        /*0124*/ 	.word	0x00000000


	//----- nvinfo : EIATTR_CBANK_PARAM_SIZE
	.align		4
.L_413:
        /*0128*/ 	.byte	0x03, 0x19
        /*012a*/ 	.short	0x002c


	//----- nvinfo : EIATTR_PARAM_CBANK
	.align		4
        /*012c*/ 	.byte	0x04, 0x0a
        /*012e*/ 	.short	(.L_415 - .L_414)
	.align		4
.L_414:
        /*0130*/ 	.word	index@(.nv.constant0._ZN2at6native27unrolled_elementwise_kernelIZZZNS0_15sin_kernel_cudaERNS_18TensorIteratorBaseEENKUlvE0_clEvENKUlvE1_clEvEUlN3c104HalfEE_St5arrayIPcLm2EELi4E23TrivialOffsetCalculatorILi1EjESD_NS0_6memory12LoadWithCastILi1EEENSE_13StoreWithCastILi1EEEEEviT_T0_T2_T3_T4_T5_)
        /*0134*/ 	.short	0x0210
        /*0136*/ 	.short	0x002c


	//----- nvinfo : EIATTR_SW_WAR
	.align		4
.L_415:
        /*0138*/ 	.byte	0x04, 0x36
        /*013a*/ 	.short	(.L_417 - .L_416)
.L_416:
        /*013c*/ 	.word	0x00000008
.L_417:


//--------------------- .nv.info._ZN2at6native18elementwise_kernelILi128ELi4EZNS0_22gpu_kernel_impl_nocastIZZZNS0_15sin_kernel_cudaERNS_18TensorIteratorBaseEENKUlvE0_clEvENKUlvE1_clEvEUlN3c104HalfEE_EEvS4_RKT_EUliE_EEviT1_ --------------------------
	.section	.nv.info._ZN2at6native18elementwise_kernelILi128ELi4EZNS0_22gpu_kernel_impl_nocastIZZZNS0_15sin_kernel_cudaERNS_18TensorIteratorBaseEENKUlvE0_clEvENKUlvE1_clEvEUlN3c104HalfEE_EEvS4_RKT_EUliE_EEviT1_,"",@"SHT_CUDA_INFO"
	.sectionflags	@""
	.align	4


	//----- nvinfo : EIATTR_CUDA_API_VERSION
	.align		4
        /*0000*/ 	.byte	0x04, 0x37
        /*0002*/ 	.short	(.L_419 - .L_418)
.L_418:
        /*0004*/ 	.word	0x00000082


	//----- nvinfo : EIATTR_KPARAM_INFO
	.align		4
.L_419:
        /*0008*/ 	.byte	0x04, 0x17
        /*000a*/ 	.short	(.L_421 - .L_420)
.L_420:
        /*000c*/ 	.word	0x00000000
        /*0010*/ 	.short	0x0001
        /*0012*/ 	.short	0x0008
        /*0014*/ 	.byte	0x00, 0xf0, 0x61, 0x08


	//----- nvinfo : EIATTR_KPARAM_INFO
	.align		4
.L_421:
        /*0018*/ 	.byte	0x04, 0x17
        /*001a*/ 	.short	(.L_423 - .L_422)
.L_422:
        /*001c*/ 	.word	0x00000000
        /*0020*/ 	.short	0x0000
        /*0022*/ 	.short	0x0000
        /*0024*/ 	.byte	0x00, 0xf0, 0x11, 0x00


	//----- nvinfo : EIATTR_SPARSE_MMA_MASK
	.align		4
.L_423:
        /*0028*/ 	.byte	0x03, 0x50
        /*002a*/ 	.short	0x0000


	//----- nvinfo : EIATTR_MAXREG_COUNT
	.align		4
        /*002c*/ 	.byte	0x03, 0x1b
        /*002e*/ 	.short	0x0080


	//----- nvinfo : EIATTR_MERCURY_ISA_VERSION
	.align		4
        /*0030*/ 	.byte	0x03, 0x5f
        /*0032*/ 	.short	0x0101


	//----- nvinfo : EIATTR_EXIT_INSTR_OFFSETS
	.align		4
        /*0034*/ 	.byte	0x04, 0x1c
        /*0036*/ 	.short	(.L_425 - .L_424)


	//   ....[0]....
.L_424:
        /*0038*/ 	.word	0x00003c20


	//   ....[1]....
        /*003c*/ 	.word	0x00004fd0


	//----- nvinfo : EIATTR_MAX_THREADS
	.align		4
.L_425:
        /*0040*/ 	.byte	0x04, 0x05
        /*0042*/ 	.short	(.L_427 - .L_426)
.L_426:
        /*0044*/ 	.word	0x00000080
        /*0048*/ 	.word	0x00000001
        /*004c*/ 	.word	0x00000001


	//----- nvinfo : EIATTR_CRS_STACK_SIZE
	.align		4
.L_427:
        /*0050*/ 	.byte	0x04, 0x1e
        /*0052*/ 	.short	(.L_429 - .L_428)
.L_428:
        /*0054*/ 	.word	0x00000000


	//----- nvinfo : EIATTR_CBANK_PARAM_SIZE
	.align		4
.L_429:
        /*0058*/ 	.byte	0x03, 0x19
        /*005a*/ 	.short	0x0220


	//----- nvinfo : EIATTR_PARAM_CBANK
	.align		4
        /*005c*/ 	.byte	0x04, 0x0a
        /*005e*/ 	.short	(.L_431 - .L_430)
	.align		4
.L_430:
        /*0060*/ 	.word	index@(.nv.constant0._ZN2at6native18elementwise_kernelILi128ELi4EZNS0_22gpu_kernel_impl_nocastIZZZNS0_15sin_kernel_cudaERNS_18TensorIteratorBaseEENKUlvE0_clEvENKUlvE1_clEvEUlN3c104HalfEE_EEvS4_RKT_EUliE_EEviT1_)
        /*0064*/ 	.short	0x0210
        /*0066*/ 	.short	0x0220


	//----- nvinfo : EIATTR_SW_WAR
	.align		4
.L_431:
        /*0068*/ 	.byte	0x04, 0x36
        /*006a*/ 	.short	(.L_433 - .L_432)
.L_432:
        /*006c*/ 	.word	0x00000008
.L_433:


//--------------------- .nv.info._ZN2at6native27unrolled_elementwise_kernelIZZZNS0_15sin_kernel_cudaERNS_18TensorIteratorBaseEENKUlvE0_clEvENKUlvE1_clEvEUlN3c104HalfEE_St5arrayIPcLm2EELi4E23TrivialOffsetCalculatorILi1EjESD_NS0_6memory15LoadWithoutCastENSE_16StoreWithoutCastEEEviT_T0_T2_T3_T4_T5_ --------------------------
	.section	.nv.info._ZN2at6native27unrolled_elementwise_kernelIZZZNS0_15sin_kernel_cudaERNS_18TensorIteratorBaseEENKUlvE0_clEvENKUlvE1_clEvEUlN3c104HalfEE_St5arrayIPcLm2EELi4E23TrivialOffsetCalculatorILi1EjESD_NS0_6memory15LoadWithoutCastENSE_16StoreWithoutCastEEEviT_T0_T2_T3_T4_T5_,"",@"SHT_CUDA_INFO"
	.sectionflags	@""
	.align	4


	//----- nvinfo : EIATTR_CUDA_API_VERSION
	.align		4
        /*0000*/ 	.byte	0x04, 0x37
        /*0002*/ 	.short	(.L_435 - .L_434)
.L_434:
        /*0004*/ 	.word	0x00000082


	//----- nvinfo : EIATTR_KPARAM_INFO
	.align		4
.L_435:
        /*0008*/ 	.byte	0x04, 0x17
        /*000a*/ 	.short	(.L_437 - .L_436)
.L_436:
        /*000c*/ 	.word	0x00000000
        /*0010*/ 	.short	0x0006
        /*0012*/ 	.short	0x001b
        /*0014*/ 	.byte	0x00, 0xf0, 0x05, 0x00


	//----- nvinfo : EIATTR_KPARAM_INFO
	.align		4
.L_437:
        /*0018*/ 	.byte	0x04, 0x17
        /*001a*/ 	.short	(.L_439 - .L_438)
.L_438:
        /*001c*/ 	.word	0x00000000
        /*0020*/ 	.short	0x0005
        /*0022*/ 	.short	0x001a
        /*0024*/ 	.byte	0x00, 0xf0, 0x05, 0x00


	//----- nvinfo : EIATTR_KPARAM_INFO
	.align		4
.L_439:
        /*0028*/ 	.byte	0x04, 0x17
        /*002a*/ 	.short	(.L_441 - .L_440)
.L_440:
        /*002c*/ 	.word	0x00000000
        /*0030*/ 	.short	0x0004
        /*0032*/ 	.short	0x0019
        /*0034*/ 	.byte	0x00, 0xf0, 0x05, 0x00


	//----- nvinfo : EIATTR_KPARAM_INFO
	.align		4
.L_441:
        /*0038*/ 	.byte	0x04, 0x17
        /*003a*/ 	.short	(.L_443 - .L_442)
.L_442:
        /*003c*/ 	.word	0x00000000
        /*0040*/ 	.short	0x0003
        /*0042*/ 	.short	0x0018
        /*0044*/ 	.byte	0x00, 0xf0, 0x05, 0x00


	//----- nvinfo : EIATTR_KPARAM_INFO
	.align		4
.L_443:
        /*0048*/ 	.byte	0x04, 0x17
        /*004a*/ 	.short	(.L_445 - .L_444)
.L_444:
        /*004c*/ 	.word	0x00000000
        /*0050*/ 	.short	0x0002
        /*0052*/ 	.short	0x0008
        /*0054*/ 	.byte	0x00, 0xf0, 0x41, 0x00


	//----- nvinfo : EIATTR_KPARAM_INFO
	.align		4
.L_445:
        /*0058*/ 	.byte	0x04, 0x17
        /*005a*/ 	.short	(.L_447 - .L_446)
.L_446:
        /*005c*/ 	.word	0x00000000
        /*0060*/ 	.short	0x0001
        /*0062*/ 	.short	0x0004
        /*0064*/ 	.byte	0x00, 0xf0, 0x05, 0x00


	//----- nvinfo : EIATTR_KPARAM_INFO
	.align		4
.L_447:
        /*0068*/ 	.byte	0x04, 0x17
        /*006a*/ 	.short	(.L_449 - .L_448)
.L_448:
        /*006c*/ 	.word	0x00000000
        /*0070*/ 	.short	0x0000
        /*0072*/ 	.short	0x0000
        /*0074*/ 	.byte	0x00, 0xf0, 0x11, 0x00


	//----- nvinfo : EIATTR_SPARSE_MMA_MASK
	.align		4
.L_449:
        /*0078*/ 	.byte	0x03, 0x50
        /*007a*/ 	.short	0x0000


	//----- nvinfo : EIATTR_MAXREG_COUNT
	.align		4
        /*007c*/ 	.byte	0x03, 0x1b
        /*007e*/ 	.short	0x00ff


	//----- nvinfo : EIATTR_MERCURY_ISA_VERSION
	.align		4
        /*0080*/ 	.byte	0x03, 0x5f
        /*0082*/ 	.short	0x0101


	//----- nvinfo : EIATTR_EXIT_INSTR_OFFSETS
	.align		4
        /*0084*/ 	.byte	0x04, 0x1c
        /*0086*/ 	.short	(.L_451 - .L_450)


	//   ....[0]....
.L_450:
        /*0088*/ 	.word	0x000004b0


	//   ....[1]....
        /*008c*/ 	.word	0x00000520


	//----- nvinfo : EIATTR_MAX_THREADS
	.align		4
.L_451:
        /*0090*/ 	.byte	0x04, 0x05
        /*0092*/ 	.short	(.L_453 - .L_452)
.L_452:
        /*0094*/ 	.word	0x00000080
        /*0098*/ 	.word	0x00000001
        /*009c*/ 	.word	0x00000001


	//----- nvinfo : EIATTR_CRS_STACK_SIZE
	.align		4
.L_453:
        /*00a0*/ 	.byte	0x04, 0x1e
        /*00a2*/ 	.short	(.L_455 - .L_454)
.L_454:
        /*00a4*/ 	.word	0x00000000


	//----- nvinfo : EIATTR_CBANK_PARAM_SIZE
	.align		4
.L_455:
        /*00a8*/ 	.byte	0x03, 0x19
        /*00aa*/ 	.short	0x001c


	//----- nvinfo : EIATTR_PARAM_CBANK
	.align		4
        /*00ac*/ 	.byte	0x04, 0x0a
        /*00ae*/ 	.short	(.L_457 - .L_456)
	.align		4
.L_456:
        /*00b0*/ 	.word	index@(.nv.constant0._ZN2at6native27unrolled_elementwise_kernelIZZZNS0_15sin_kernel_cudaERNS_18TensorIteratorBaseEENKUlvE0_clEvENKUlvE1_clEvEUlN3c104HalfEE_St5arrayIPcLm2EELi4E23TrivialOffsetCalculatorILi1EjESD_NS0_6memory15LoadWithoutCastENSE_16StoreWithoutCastEEEviT_T0_T2_T3_T4_T5_)
        /*00b4*/ 	.short	0x0210
        /*00b6*/ 	.short	0x001c


	//----- nvinfo : EIATTR_SW_WAR
	.align		4
.L_457:
        /*00b8*/ 	.byte	0x04, 0x36
        /*00ba*/ 	.short	(.L_459 - .L_458)
.L_458:
        /*00bc*/ 	.word	0x00000008
.L_459:


//--------------------- .nv.info._ZN2at6native29vectorized_elementwise_kernelILi2EZZZNS0_15sin_kernel_cudaERNS_18TensorIteratorBaseEENKUlvE0_clEvENKUlvE1_clEvEUlN3c104HalfEE_St5arrayIPcLm2EEEEviT0_T1_ --------------------------
	.section	.nv.info._ZN2at6native29vectorized_elementwise_kernelILi2EZZZNS0_15sin_kernel_cudaERNS_18TensorIteratorBaseEENKUlvE0_clEvENKUlvE1_clEvEUlN3c104HalfEE_St5arrayIPcLm2EEEEviT0_T1_,"",@"SHT_CUDA_INFO"
	.sectionflags	@""
	.align	4


	//----- nvinfo : EIATTR_CUDA_API_VERSION
	.align		4
        /*0000*/ 	.byte	0x04, 0x37
        /*0002*/ 	.short	(.L_461 - .L_460)
.L_460:
        /*0004*/ 	.word	0x00000082


	//----- nvinfo : EIATTR_KPARAM_INFO
	.align		4
.L_461:
        /*0008*/ 	.byte	0x04, 0x17
        /*000a*/ 	.short	(.L_463 - .L_462)
.L_462:
        /*000c*/ 	.word	0x00000000
        /*0010*/ 	.short	0x0002
        /*0012*/ 	.short	0x0008
        /*0014*/ 	.byte	0x00, 0xf0, 0x41, 0x00


	//----- nvinfo : EIATTR_KPARAM_INFO
	.align		4
.L_463:
        /*0018*/ 	.byte	0x04, 0x17
        /*001a*/ 	.short	(.L_465 - .L_464)
.L_464:
        /*001c*/ 	.word	0x00000000
        /*0020*/ 	.short	0x0001
        /*0022*/ 	.short	0x0004
        /*0024*/ 	.byte	0x00, 0xf0, 0x05, 0x00


	//----- nvinfo : EIATTR_KPARAM_INFO
	.align		4
.L_465:
        /*0028*/ 	.byte	0x04, 0x17
        /*002a*/ 	.short	(.L_467 - .L_466)
.L_466:
        /*002c*/ 	.word	0x00000000
        /*0030*/ 	.short	0x0000
        /*0032*/ 	.short	0x0000
        /*0034*/ 	.byte	0x00, 0xf0, 0x11, 0x00


	//----- nvinfo : EIATTR_SPARSE_MMA_MASK
	.align		4
.L_467:
        /*0038*/ 	.byte	0x03, 0x50
        /*003a*/ 	.short	0x0000


	//----- nvinfo : EIATTR_MAXREG_COUNT
	.align		4
        /*003c*/ 	.byte	0x03, 0x1b
        /*003e*/ 	.short	0x00ff


	//----- nvinfo : EIATTR_MERCURY_ISA_VERSION
	.align		4
        /*0040*/ 	.byte	0x03, 0x5f
        /*0042*/ 	.short	0x0101


	//----- nvinfo : EIATTR_EXIT_INSTR_OFFSETS
	.align		4
        /*0044*/ 	.byte	0x04, 0x1c
        /*0046*/ 	.short	(.L_469 - .L_468)


	//   ....[0]....
.L_468:
        /*0048*/ 	.word	0x00000330


	//   ....[1]....
        /*004c*/ 	.word	0x00000d00


	//   ....[2]....
        /*0050*/ 	.word	0x00000d50


	//----- nvinfo : EIATTR_MAX_THREADS
	.align		4
.L_469:
        /*0054*/ 	.byte	0x04, 0x05
        /*0056*/ 	.short	(.L_471 - .L_470)
.L_470:
        /*0058*/ 	.word	0x00000080
        /*005c*/ 	.word	0x00000001
        /*0060*/ 	.word	0x00000001


	//----- nvinfo : EIATTR_CRS_STACK_SIZE
	.align		4
.L_471:
        /*0064*/ 	.byte	0x04, 0x1e
        /*0066*/ 	.short	(.L_473 - .L_472)
.L_472:
        /*0068*/ 	.word	0x00000000


	//----- nvinfo : EIATTR_CBANK_PARAM_SIZE
	.align		4
.L_473:
        /*006c*/ 	.byte	0x03, 0x19
        /*006e*/ 	.short	0x0018


	//----- nvinfo : EIATTR_PARAM_CBANK
	.align		4
        /*0070*/ 	.byte	0x04, 0x0a
        /*0072*/ 	.short	(.L_475 - .L_474)
	.align		4
.L_474:
        /*0074*/ 	.word	index@(.nv.constant0._ZN2at6native29vectorized_elementwise_kernelILi2EZZZNS0_15sin_kernel_cudaERNS_18TensorIteratorBaseEENKUlvE0_clEvENKUlvE1_clEvEUlN3c104HalfEE_St5arrayIPcLm2EEEEviT0_T1_)
        /*0078*/ 	.short	0x0210
        /*007a*/ 	.short	0x0018


	//----- nvinfo : EIATTR_SW_WAR
	.align		4
.L_475:
        /*007c*/ 	.byte	0x04, 0x36
        /*007e*/ 	.short	(.L_477 - .L_476)
.L_476:
        /*0080*/ 	.word	0x00000008
.L_477:


//--------------------- .nv.info._ZN2at6native29vectorized_elementwise_kernelILi4EZZZNS0_15sin_kernel_cudaERNS_18TensorIteratorBaseEENKUlvE0_clEvENKUlvE1_clEvEUlN3c104HalfEE_St5arrayIPcLm2EEEEviT0_T1_ --------------------------
	.section	.nv.info._ZN2at6native29vectorized_elementwise_kernelILi4EZZZNS0_15sin_kernel_cudaERNS_18TensorIteratorBaseEENKUlvE0_clEvENKUlvE1_clEvEUlN3c104HalfEE_St5arrayIPcLm2EEEEviT0_T1_,"",@"SHT_CUDA_INFO"
	.sectionflags	@""
	.align	4


	//----- nvinfo : EIATTR_CUDA_API_VERSION
	.align		4
        /*0000*/ 	.byte	0x04, 0x37
        /*0002*/ 	.short	(.L_479 - .L_478)
.L_478:
        /*0004*/ 	.word	0x00000082


	//----- nvinfo : EIATTR_KPARAM_INFO
	.align		4
.L_479:
        /*0008*/ 	.byte	0x04, 0x17
        /*000a*/ 	.short	(.L_481 - .L_480)
.L_480:
        /*000c*/ 	.word	0x00000000
        /*0010*/ 	.short	0x0002
        /*0012*/ 	.short	0x0008
        /*0014*/ 	.byte	0x00, 0xf0, 0x41, 0x00


	//----- nvinfo : EIATTR_KPARAM_INFO
	.align		4
.L_481:
        /*0018*/ 	.byte	0x04, 0x17
        /*001a*/ 	.short	(.L_483 - .L_482)
.L_482:
        /*001c*/ 	.word	0x00000000
        /*0020*/ 	.short	0x0001
        /*0022*/ 	.short	0x0004
        /*0024*/ 	.byte	0x00, 0xf0, 0x05, 0x00


	//----- nvinfo : EIATTR_KPARAM_INFO
	.align		4
.L_483:
        /*0028*/ 	.byte	0x04, 0x17
        /*002a*/ 	.short	(.L_485 - .L_484)
.L_484:
        /*002c*/ 	.word	0x00000000
        /*0030*/ 	.short	0x0000
        /*0032*/ 	.short	0x0000
        /*0034*/ 	.byte	0x00, 0xf0, 0x11, 0x00


	//----- nvinfo : EIATTR_SPARSE_MMA_MASK
	.align		4
.L_485:
        /*0038*/ 	.byte	0x03, 0x50
        /*003a*/ 	.short	0x0000


	//----- nvinfo : EIATTR_MAXREG_COUNT
	.align		4
        /*003c*/ 	.byte	0x03, 0x1b
        /*003e*/ 	.short	0x00ff


	//----- nvinfo : EIATTR_MERCURY_ISA_VERSION
	.align		4
        /*0040*/ 	.byte	0x03, 0x5f
        /*0042*/ 	.short	0x0101


	//----- nvinfo : EIATTR_EXIT_INSTR_OFFSETS
	.align		4
        /*0044*/ 	.byte	0x04, 0x1c
        /*0046*/ 	.short	(.L_487 - .L_486)


	//   ....[0]....
.L_486:
        /*0048*/ 	.word	0x000002f0


	//   ....[1]....
        /*004c*/ 	.word	0x00000cc0


	//   ....[2]....
        /*0050*/ 	.word	0x00000d10


	//----- nvinfo : EIATTR_MAX_THREADS
	.align		4
.L_487:
        /*0054*/ 	.byte	0x04, 0x05
        /*0056*/ 	.short	(.L_489 - .L_488)
.L_488:
        /*0058*/ 	.word	0x00000080
        /*005c*/ 	.word	0x00000001
        /*0060*/ 	.word	0x00000001


	//----- nvinfo : EIATTR_CRS_STACK_SIZE
	.align		4
.L_489:
        /*0064*/ 	.byte	0x04, 0x1e
        /*0066*/ 	.short	(.L_491 - .L_490)
.L_490:
        /*0068*/ 	.word	0x00000000


	//----- nvinfo : EIATTR_CBANK_PARAM_SIZE
	.align		4
.L_491:
        /*006c*/ 	.byte	0x03, 0x19
        /*006e*/ 	.short	0x0018


	//----- nvinfo : EIATTR_PARAM_CBANK
	.align		4
        /*0070*/ 	.byte	0x04, 0x0a
        /*0072*/ 	.short	(.L_493 - .L_492)
	.align		4
.L_492:
        /*0074*/ 	.word	index@(.nv.constant0._ZN2at6native29vectorized_elementwise_kernelILi4EZZZNS0_15sin_kernel_cudaERNS_18TensorIteratorBaseEENKUlvE0_clEvENKUlvE1_clEvEUlN3c104HalfEE_St5arrayIPcLm2EEEEviT0_T1_)
        /*0078*/ 	.short	0x0210
        /*007a*/ 	.short	0x0018


	//----- nvinfo : EIATTR_SW_WAR
	.align		4
.L_493:
        /*007c*/ 	.byte	0x04, 0x36
        /*007e*/ 	.short	(.L_495 - .L_494)
.L_494:
        /*0080*/ 	.word	0x00000008
.L_495:


//--------------------- .nv.info._ZN2at6native29vectorized_elementwise_kernelILi8EZZZNS0_15sin_kernel_cudaERNS_18TensorIteratorBaseEENKUlvE0_clEvENKUlvE1_clEvEUlN3c104HalfEE_St5arrayIPcLm2EEEEviT0_T1_ --------------------------
	.section	.nv.info._ZN2at6native29vectorized_elementwise_kernelILi8EZZZNS0_15sin_kernel_cudaERNS_18TensorIteratorBaseEENKUlvE0_clEvENKUlvE1_clEvEUlN3c104HalfEE_St5arrayIPcLm2EEEEviT0_T1_,"",@"SHT_CUDA_INFO"
	.sectionflags	@""
	.align	4


	//----- nvinfo : EIATTR_CUDA_API_VERSION
	.align		4
        /*0000*/ 	.byte	0x04, 0x37
        /*0002*/ 	.short	(.L_497 - .L_496)
.L_496:
        /*0004*/ 	.word	0x00000082


	//----- nvinfo : EIATTR_KPARAM_INFO
	.align		4
.L_497:
        /*0008*/ 	.byte	0x04, 0x17
        /*000a*/ 	.short	(.L_499 - .L_498)
.L_498:
        /*000c*/ 	.word	0x00000000
        /*0010*/ 	.short	0x0002
        /*0012*/ 	.short	0x0008
        /*0014*/ 	.byte	0x00, 0xf0, 0x41, 0x00


	//----- nvinfo : EIATTR_KPARAM_INFO
	.align		4
.L_499:
        /*0018*/ 	.byte	0x04, 0x17
        /*001a*/ 	.short	(.L_501 - .L_500)
.L_500:
        /*001c*/ 	.word	0x00000000
        /*0020*/ 	.short	0x0001
        /*0022*/ 	.short	0x0004
        /*0024*/ 	.byte	0x00, 0xf0, 0x05, 0x00


	//----- nvinfo : EIATTR_KPARAM_INFO
	.align		4
.L_501:
        /*0028*/ 	.byte	0x04, 0x17
        /*002a*/ 	.short	(.L_503 - .L_502)
.L_502:
        /*002c*/ 	.word	0x00000000
        /*0030*/ 	.short	0x0000
        /*0032*/ 	.short	0x0000
        /*0034*/ 	.byte	0x00, 0xf0, 0x11, 0x00


	//----- nvinfo : EIATTR_SPARSE_MMA_MASK
	.align		4
.L_503:
        /*0038*/ 	.byte	0x03, 0x50
        /*003a*/ 	.short	0x0000


	//----- nvinfo : EIATTR_MAXREG_COUNT
	.align		4
        /*003c*/ 	.byte	0x03, 0x1b
        /*003e*/ 	.short	0x00ff


	//----- nvinfo : EIATTR_MERCURY_ISA_VERSION
	.align		4
        /*0040*/ 	.byte	0x03, 0x5f
        /*0042*/ 	.short	0x0101


	//----- nvinfo : EIATTR_EXIT_INSTR_OFFSETS
	.align		4
        /*0044*/ 	.byte	0x04, 0x1c
        /*0046*/ 	.short	(.L_505 - .L_504)


	//   ....[0]....
.L_504:
        /*0048*/ 	.word	0x000002d0


	//   ....[1]....
        /*004c*/ 	.word	0x00000ca0


	//   ....[2]....
        /*0050*/ 	.word	0x00000cf0


	//----- nvinfo : EIATTR_MAX_THREADS
	.align		4
.L_505:
        /*0054*/ 	.byte	0x04, 0x05
        /*0056*/ 	.short	(.L_507 - .L_506)
.L_506:
        /*0058*/ 	.word	0x00000080
        /*005c*/ 	.word	0x00000001
        /*0060*/ 	.word	0x00000001


	//----- nvinfo : EIATTR_CRS_STACK_SIZE
	.align		4
.L_507:
        /*0064*/ 	.byte	0x04, 0x1e
        /*0066*/ 	.short	(.L_509 - .L_508)
.L_508:
        /*0068*/ 	.word	0x00000000


	//----- nvinfo : EIATTR_CBANK_PARAM_SIZE
	.align		4
.L_509:
        /*006c*/ 	.byte	0x03, 0x19
        /*006e*/ 	.short	0x0018


	//----- nvinfo : EIATTR_PARAM_CBANK
	.align		4
        /*0070*/ 	.byte	0x04, 0x0a
        /*0072*/ 	.short	(.L_511 - .L_510)
	.align		4
.L_510:
        /*0074*/ 	.word	index@(.nv.constant0._ZN2at6native29vectorized_elementwise_kernelILi8EZZZNS0_15sin_kernel_cudaERNS_18TensorIteratorBaseEENKUlvE0_clEvENKUlvE1_clEvEUlN3c104HalfEE_St5arrayIPcLm2EEEEviT0_T1_)
        /*0078*/ 	.short	0x0210
        /*007a*/ 	.short	0x0018


	//----- nvinfo : EIATTR_SW_WAR
	.align		4
.L_511:
        /*007c*/ 	.byte	0x04, 0x36
        /*007e*/ 	.short	(.L_513 - .L_512)
.L_512:
        /*0080*/ 	.word	0x00000008
.L_513:


//--------------------- .nv.info._ZN2at6native18elementwise_kernelILi128ELi4EZNS0_15gpu_kernel_implIZZZNS0_15sin_kernel_cudaERNS_18TensorIteratorBaseEENKUlvE0_clEvENKUlvE0_clEvEUlfE_EEvS4_RKT_EUliE_EEviT1_ --------------------------
	.section	.nv.info._ZN2at6native18elementwise_kernelILi128ELi4EZNS0_15gpu_kernel_implIZZZNS0_15sin_kernel_cudaERNS_18TensorIteratorBaseEENKUlvE0_clEvENKUlvE0_clEvEUlfE_EEvS4_RKT_EUliE_EEviT1_,"",@"SHT_CUDA_INFO"
	.sectionflags	@""
	.align	4


	//----- nvinfo : EIATTR_CUDA_API_VERSION
	.align		4
        /*0000*/ 	.byte	0x04, 0x37
        /*0002*/ 	.short	(.L_515 - .L_514)
.L_514:
        /*0004*/ 	.word	0x00000082


	//----- nvinfo : EIATTR_KPARAM_INFO
	.align		4
.L_515:
        /*0008*/ 	.byte	0x04, 0x17
        /*000a*/ 	.short	(.L_517 - .L_516)
.L_516:
        /*000c*/ 	.word	0x00000000
        /*0010*/ 	.short	0x0001
        /*0012*/ 	.short	0x0008
        /*0014*/ 	.byte	0x00, 0xf0, 0x61, 0x08


	//----- nvinfo : EIATTR_KPARAM_INFO
	.align		4
.L_517:
        /*0018*/ 	.byte	0x04, 0x17
        /*001a*/ 	.short	(.L_519 - .L_518)
.L_518:
        /*001c*/ 	.word	0x00000000
        /*0020*/ 	.short	0x0000
        /*0022*/ 	.short	0x0000
        /*0024*/ 	.byte	0x00, 0xf0, 0x11, 0x00


	//----- nvinfo : EIATTR_SPARSE_MMA_MASK
	.align		4
.L_519:
        /*0028*/ 	.byte	0x03, 0x50
        /*002a*/ 	.short	0x0000


	//----- nvinfo : EIATTR_MAXREG_COUNT
	.align		4
        /*002c*/ 	.byte	0x03, 0x1b
        /*002e*/ 	.short	0x0080


	//----- nvinfo : EIATTR_EXTERNS
	.align		4
        /*0030*/ 	.byte	0x04, 0x0f
        /*0032*/ 	.short	(.L_521 - .L_520)


	//   ....[0]....
	.align		4
.L_520:
        /*0034*/ 	.word	index@(__assertfail)


	//----- nvinfo : EIATTR_MERCURY_ISA_VERSION
	.align		4
.L_521:
        /*0038*/ 	.byte	0x03, 0x5f
        /*003a*/ 	.short	0x0101


	//----- nvinfo : EIATTR_SYSCALL_OFFSETS
	.align		4
        /*003c*/ 	.byte	0x04, 0x46
        /*003e*/ 	.short	(.L_523 - .L_522)


	//   ....[0]....
.L_522:
        /*0040*/ 	.word	0x00002150


	//   ....[1]....
        /*0044*/ 	.word	0x00002fc0


	//   ....[2]....
        /*0048*/ 	.word	0x00005150


	//   ....[3]....
        /*004c*/ 	.word	0x00005fc0


	//   ....[4]....
        /*0050*/ 	.word	0x00008140


	//   ....[5]....
        /*0054*/ 	.word	0x00008fb0


	//   ....[6]....
        /*0058*/ 	.word	0x0000b120


	//   ....[7]....
        /*005c*/ 	.word	0x0000bf90


	//----- nvinfo : EIATTR_EXIT_INSTR_OFFSETS
	.align		4
.L_523:
        /*0060*/ 	.byte	0x04, 0x1c
        /*0062*/ 	.short	(.L_525 - .L_524)


	//   ....[0]....
.L_524:
        /*0064*/ 	.word	0x00009060


	//   ....[1]....
        /*0068*/ 	.word	0x0000b2b0


	//   ....[2]....
        /*006c*/ 	.word	0x0000b2f0


	//   ....[3]....
        /*0070*/ 	.word	0x0000b380


	//   ....[4]....
        /*0074*/ 	.word	0x0000b3b0


	//   ....[5]....
        /*0078*/ 	.word	0x0000b3e0


	//   ....[6]....
        /*007c*/ 	.word	0x0000b460


	//   ....[7]....
        /*0080*/ 	.word	0x0000b490


	//   ....[8]....
        /*0084*/ 	.word	0x0000b520


	//   ....[9]....
        /*0088*/ 	.word	0x0000b560


	//   ....[10]....
        /*008c*/ 	.word	0x0000b5a0


	//   ....[11]....
        /*0090*/ 	.word	0x0000b660


	//   ....[12]....
        /*0094*/ 	.word	0x0000b6b0


	//   ....[13]....
        /*0098*/ 	.word	0x0000b830


	//   ....[14]....
        /*009c*/ 	.word	0x0000b980


	//   ....[15]....
        /*00a0*/ 	.word	0x0000b9b0


	//   ....[16]....
        /*00a4*/ 	.word	0x0000ba60


	//   ....[17]....
        /*00a8*/ 	.word	0x0000bbd0


	//   ....[18]....
        /*00ac*/ 	.word	0x0000bd40


	//   ....[19]....
        /*00b0*/ 	.word	0x0000be90


	//   ....[20]....
        /*00b4*/ 	.word	0x0000bfa0


	//   ....[21]....
        /*00b8*/ 	.word	0x0000bfd0


	//   ....[22]....
        /*00bc*/ 	.word	0x0000c000


	//----- nvinfo : EIATTR_MAX_THREADS
	.align		4
.L_525:
        /*00c0*/ 	.byte	0x04, 0x05
        /*00c2*/ 	.short	(.L_527 - .L_526)
.L_526:
        /*00c4*/ 	.word	0x00000080
        /*00c8*/ 	.word	0x00000001
        /*00cc*/ 	.word	0x00000001


	//----- nvinfo : EIATTR_CRS_STACK_SIZE
	.align		4
.L_527:
        /*00d0*/ 	.byte	0x04, 0x1e
        /*00d2*/ 	.short	(.L_529 - .L_528)
.L_528:
        /*00d4*/ 	.word	0x00000000


	//----- nvinfo : EIATTR_CBANK_PARAM_SIZE
	.align		4
.L_529:
        /*00d8*/ 	.byte	0x03, 0x19
        /*00da*/ 	.short	0x0220


	//----- nvinfo : EIATTR_PARAM_CBANK
	.align		4
        /*00dc*/ 	.byte	0x04, 0x0a
        /*00de*/ 	.short	(.L_531 - .L_530)
	.align		4
.L_530:
        /*00e0*/ 	.word	index@(.nv.constant0._ZN2at6native18elementwise_kernelILi128ELi4EZNS0_15gpu_kernel_implIZZZNS0_15sin_kernel_cudaERNS_18TensorIteratorBaseEENKUlvE0_clEvENKUlvE0_clEvEUlfE_EEvS4_RKT_EUliE_EEviT1_)
        /*00e4*/ 	.short	0x0210
        /*00e6*/ 	.short	0x0220


	//----- nvinfo : EIATTR_SW_WAR
	.align		4
.L_531:
        /*00e8*/ 	.byte	0x04, 0x36
        /*00ea*/ 	.short	(.L_533 - .L_532)
.L_532:
        /*00ec*/ 	.word	0x00000008
.L_533:


//--------------------- .nv.info._ZN2at6native27unrolled_elementwise_kernelIZZZNS0_15sin_kernel_cudaERNS_18TensorIteratorBaseEENKUlvE0_clEvENKUlvE0_clEvEUlfE_St5arrayIPcLm2EELi4E23TrivialOffsetCalculatorILi1EjESB_NS0_6memory12LoadWithCastILi1EEENSC_13StoreWithCastILi1EEEEEviT_T0_T2_T3_T4_T5_ --------------------------
	.section	.nv.info._ZN2at6native27unrolled_elementwise_kernelIZZZNS0_15sin_kernel_cudaERNS_18TensorIteratorBaseEENKUlvE0_clEvENKUlvE0_clEvEUlfE_St5arrayIPcLm2EELi4E23TrivialOffsetCalculatorILi1EjESB_NS0_6memory12LoadWithCastILi1EEENSC_13StoreWithCastILi1EEEEEviT_T0_T2_T3_T4_T5_,"",@"SHT_CUDA_INFO"
	.sectionflags	@""
	.align	4


	//----- nvinfo : EIATTR_CUDA_API_VERSION
	.align		4
        /*0000*/ 	.byte	0x04, 0x37
        /*0002*/ 	.short	(.L_535 - .L_534)
.L_534:
        /*0004*/ 	.word	0x00000082


	//----- nvinfo : EIATTR_KPARAM_INFO
	.align		4
.L_535:
        /*0008*/ 	.byte	0x04, 0x17
        /*000a*/ 	.short	(.L_537 - .L_536)
.L_536:
        /*000c*/ 	.word	0x00000000
        /*0010*/ 	.short	0x0006
        /*0012*/ 	.short	0x0024
        /*0014*/ 	.byte	0x00, 0xf0, 0x21, 0x00


	//----- nvinfo : EIATTR_KPARAM_INFO
	.align		4
.L_537:
        /*0018*/ 	.byte	0x04, 0x17
        /*001a*/ 	.short	(.L_539 - .L_538)
.L_538:
        /*001c*/ 	.word	0x00000000
        /*0020*/ 	.short	0x0005
        /*0022*/ 	.short	0x001c
        /*0024*/ 	.byte	0x00, 0xf0, 0x21, 0x00


	//----- nvinfo : EIATTR_KPARAM_INFO
	.align		4
.L_539:
        /*0028*/ 	.byte	0x04, 0x17
        /*002a*/ 	.short	(.L_541 - .L_540)
.L_540:
        /*002c*/ 	.word	0x00000000
        /*0030*/ 	.short	0x0004
        /*0032*/ 	.short	0x0019
        /*0034*/ 	.byte	0x00, 0xf0, 0x05, 0x00


	//----- nvinfo : EIATTR_KPARAM_INFO
	.align		4
.L_541:
        /*0038*/ 	.byte	0x04, 0x17
        /*003a*/ 	.short	(.L_543 - .L_542)
.L_542:
        /*003c*/ 	.word	0x00000000
        /*0040*/ 	.short	0x0003
        /*0042*/ 	.short	0x0018
        /*0044*/ 	.byte	0x00, 0xf0, 0x05, 0x00


	//----- nvinfo : EIATTR_KPARAM_INFO
	.align		4
.L_543:
        /*0048*/ 	.byte	0x04, 0x17
        /*004a*/ 	.short	(.L_545 - .L_544)
.L_544:
        /*004c*/ 	.word	0x00000000
        /*0050*/ 	.short	0x0002
        /*0052*/ 	.short	0x0008
        /*0054*/ 	.byte	0x00, 0xf0, 0x41, 0x00


	//----- nvinfo : EIATTR_KPARAM_INFO
	.align		4
.L_545:
        /*0058*/ 	.byte	0x04, 0x17
        /*005a*/ 	.short	(.L_547 - .L_546)
.L_546:
        /*005c*/ 	.word	0x00000000
        /*0060*/ 	.short	0x0001
        /*0062*/ 	.short	0x0004
        /*0064*/ 	.byte	0x00, 0xf0, 0x05, 0x00


	//----- nvinfo : EIATTR_KPARAM_INFO
	.align		4
.L_547:
        /*0068*/ 	.byte	0x04, 0x17
        /*006a*/ 	.short	(.L_549 - .L_548)
.L_548:
        /*006c*/ 	.word	0x00000000
        /*0070*/ 	.short	0x0000
        /*0072*/ 	.short	0x0000
        /*0074*/ 	.byte	0x00, 0xf0, 0x11, 0x00


	//----- nvinfo : EIATTR_SPARSE_MMA_MASK
	.align		4
.L_549:
        /*0078*/ 	.byte	0x03, 0x50
        /*007a*/ 	.short	0x0000


	//----- nvinfo : EIATTR_MAXREG_COUNT
	.align		4
        /*007c*/ 	.byte	0x03, 0x1b
        /*007e*/ 	.short	0x00ff


	//----- nvinfo : EIATTR_EXTERNS
	.align		4
        /*0080*/ 	.byte	0x04, 0x0f
        /*0082*/ 	.short	(.L_551 - .L_550)


	//   ....[0]....
	.align		4
.L_550:
        /*0084*/ 	.word	index@(__assertfail)


	//----- nvinfo : EIATTR_MERCURY_ISA_VERSION
	.align		4
.L_551:
        /*0088*/ 	.byte	0x03, 0x5f
        /*008a*/ 	.short	0x0101


	//----- nvinfo : EIATTR_SYSCALL_OFFSETS
	.align		4
        /*008c*/ 	.byte	0x04, 0x46
        /*008e*/ 	.short	(.L_553 - .L_552)


	//   ....[0]....
.L_552:
        /*0090*/ 	.word	0x00000e70


	//   ....[1]....
        /*0094*/ 	.word	0x00001d20


	//   ....[2]....
        /*0098*/ 	.word	0x00002be0


	//   ....[3]....
        /*009c*/ 	.word	0x00003a40


	//   ....[4]....
        /*00a0*/ 	.word	0x00004b40


	//   ....[5]....
        /*00a4*/ 	.word	0x00005a40


	//   ....[6]....
        /*00a8*/ 	.word	0x00006900


	//   ....[7]....
        /*00ac*/ 	.word	0x000077c0


	//----- nvinfo : EIATTR_EXIT_INSTR_OFFSETS
	.align		4
.L_553:
        /*00b0*/ 	.byte	0x04, 0x1c
        /*00b2*/ 	.short	(.L_555 - .L_554)


	//   ....[0]....
.L_554:
        /*00b4*/ 	.word	0x000069a0


	//   ....[1]....
        /*00b8*/ 	.word	0x00006ae0


	//   ....[2]....
        /*00bc*/ 	.word	0x00006b20


	//   ....[3]....
        /*00c0*/ 	.word	0x00006bb0


	//   ....[4]....
        /*00c4*/ 	.word	0x00006be0


	//   ....[5]....
        /*00c8*/ 	.word	0x00006c10


	//   ....[6]....
        /*00cc*/ 	.word	0x00006c90


	//   ....[7]....
        /*00d0*/ 	.word	0x00006cc0


	//   ....[8]....
        /*00d4*/ 	.word	0x00006d50


	//   ....[9]....
        /*00d8*/ 	.word	0x00006d90


	//   ....[10]....
        /*00dc*/ 	.word	0x00006dd0


	//   ....[11]....
        /*00e0*/ 	.word	0x00006e90


	//   ....[12]....
        /*00e4*/ 	.word	0x00006ee0


	//   ....[13]....
        /*00e8*/ 	.word	0x00007060


	//   ....[14]....
        /*00ec*/ 	.word	0x000071b0


	//   ....[15]....
        /*00f0*/ 	.word	0x000071e0


	//   ....[16]....
        /*00f4*/ 	.word	0x00007290


	//   ....[17]....
        /*00f8*/ 	.word	0x00007400


	//   ....[18]....
        /*00fc*/ 	.word	0x00007570


	//   ....[19]....
        /*0100*/ 	.word	0x000076c0


	//   ....[20]....
        /*0104*/ 	.word	0x000077d0


	//   ....[21]....
        /*0108*/ 	.word	0x00007800


	//   ....[22]....
        /*010c*/ 	.word	0x00007830


	//----- nvinfo : EIATTR_MAX_THREADS
	.align		4
.L_555:
        /*0110*/ 	.byte	0x04, 0x05
        /*0112*/ 	.short	(.L_557 - .L_556)
.L_556:
        /*0114*/ 	.word	0x00000080
        /*0118*/ 	.word	0x00000001
        /*011c*/ 	.word	0x00000001


	//----- nvinfo : EIATTR_CRS_STACK_SIZE
	.align		4
.L_557:
        /*0120*/ 	.byte	0x04, 0x1e
        /*0122*/ 	.short	(.L_559 - .L_558)
.L_558:
        /*0124*/ 	.word	0x00000000


	//----- nvinfo : EIATTR_CBANK_PARAM_SIZE
	.align		4
.L_559:
        /*0128*/ 	.byte	0x03, 0x19
        /*012a*/ 	.short	0x002c


	//----- nvinfo : EIATTR_PARAM_CBANK
	.align		4
        /*012c*/ 	.byte	0x04, 0x0a
        /*012e*/ 	.short	(.L_561 - .L_560)
	.align		4
.L_560:
        /*0130*/ 	.word	index@(.nv.constant0._ZN2at6native27unrolled_elementwise_kernelIZZZNS0_15sin_kernel_cudaERNS_18TensorIteratorBaseEENKUlvE0_clEvENKUlvE0_clEvEUlfE_St5arrayIPcLm2EELi4E23TrivialOffsetCalculatorILi1EjESB_NS0_6memory12LoadWithCastILi1EEENSC_13StoreWithCastILi1EEEEEviT_T0_T2_T3_T4_T5_)
        /*0134*/ 	.short	0x0210
        /*0136*/ 	.short	0x002c


	//----- nvinfo : EIATTR_SW_WAR
	.align		4
.L_561:
        /*0138*/ 	.byte	0x04, 0x36
        /*013a*/ 	.short	(.L_563 - .L_562)
.L_562:
        /*013c*/ 	.word	0x00000008
.L_563:


//--------------------- .nv.info._ZN2at6native18elementwise_kernelILi128ELi2EZNS0_22gpu_kernel_impl_nocastIZZZNS0_15sin_kernel_cudaERNS_18TensorIteratorBaseEENKUlvE0_clEvENKUlvE0_clEvEUlfE_EEvS4_RKT_EUliE_EEviT1_ --------------------------
	.section	.nv.info._ZN2at6native18elementwise_kernelILi128ELi2EZNS0_22gpu_kernel_impl_nocastIZZZNS0_15sin_kernel_cudaERNS_18TensorIteratorBaseEENKUlvE0_clEvENKUlvE0_clEvEUlfE_EEvS4_RKT_EUliE_EEviT1_,"",@"SHT_CUDA_INFO"
	.sectionflags	@""
	.align	4


	//----- nvinfo : EIATTR_CUDA_API_VERSION
	.align		4
        /*0000*/ 	.byte	0x04, 0x37
        /*0002*/ 	.short	(.L_565 - .L_564)
.L_564:
        /*0004*/ 	.word	0x00000082


	//----- nvinfo : EIATTR_KPARAM_INFO
	.align		4
.L_565:
        /*0008*/ 	.byte	0x04, 0x17
        /*000a*/ 	.short	(.L_567 - .L_566)
.L_566:
        /*000c*/ 	.word	0x00000000
        /*0010*/ 	.short	0x0001
        /*0012*/ 	.short	0x0008
        /*0014*/ 	.byte	0x00, 0xf0, 0x61, 0x08


	//----- nvinfo : EIATTR_KPARAM_INFO
	.align		4
.L_567:
        /*0018*/ 	.byte	0x04, 0x17
        /*001a*/ 	.short	(.L_569 - .L_568)
.L_568:
        /*001c*/ 	.word	0x00000000
        /*0020*/ 	.short	0x0000
        /*0022*/ 	.short	0x0000
        /*0024*/ 	.byte	0x00, 0xf0, 0x11, 0x00


	//----- nvinfo : EIATTR_SPARSE_MMA_MASK
	.align		4
.L_569:
        /*0028*/ 	.byte	0x03, 0x50
        /*002a*/ 	.short	0x0000


	//----- nvinfo : EIATTR_MAXREG_COUNT
	.align		4
        /*002c*/ 	.byte	0x03, 0x1b
        /*002e*/ 	.short	0x0080


	//----- nvinfo : EIATTR_MERCURY_ISA_VERSION
	.align		4
        /*0030*/ 	.byte	0x03, 0x5f
        /*0032*/ 	.short	0x0101


	//----- nvinfo : EIATTR_EXIT_INSTR_OFFSETS
	.align		4
        /*0034*/ 	.byte	0x04, 0x1c
        /*0036*/ 	.short	(.L_571 - .L_570)


	//   ....[0]....
.L_570:
        /*0038*/ 	.word	0x00001450


	//   ....[1]....
        /*003c*/ 	.word	0x000027f0


	//----- nvinfo : EIATTR_MAX_THREADS
	.align		4
.L_571:
        /*0040*/ 	.byte	0x04, 0x05
        /*0042*/ 	.short	(.L_573 - .L_572)
.L_572:
        /*0044*/ 	.word	0x00000080
        /*0048*/ 	.word	0x00000001
        /*004c*/ 	.word	0x00000001


	//----- nvinfo : EIATTR_CRS_STACK_SIZE
	.align		4
.L_573:
        /*0050*/ 	.byte	0x04, 0x1e
        /*0052*/ 	.short	(.L_575 - .L_574)
.L_574:
        /*0054*/ 	.word	0x00000000


	//----- nvinfo : EIATTR_CBANK_PARAM_SIZE
	.align		4
.L_575:
        /*0058*/ 	.byte	0x03, 0x19
        /*005a*/ 	.short	0x0220


	//----- nvinfo : EIATTR_PARAM_CBANK
	.align		4
        /*005c*/ 	.byte	0x04, 0x0a
        /*005e*/ 	.short	(.L_577 - .L_576)
	.align		4
.L_576:
        /*0060*/ 	.word	index@(.nv.constant0._ZN2at6native18elementwise_kernelILi128ELi2EZNS0_22gpu_kernel_impl_nocastIZZZNS0_15sin_kernel_cudaERNS_18TensorIteratorBaseEENKUlvE0_clEvENKUlvE0_clEvEUlfE_EEvS4_RKT_EUliE_EEviT1_)
        /*0064*/ 	.short	0x0210
        /*0066*/ 	.short	0x0220


	//----- nvinfo : EIATTR_SW_WAR
	.align		4
.L_577:
        /*0068*/ 	.byte	0x04, 0x36
        /*006a*/ 	.short	(.L_579 - .L_578)
.L_578:
        /*006c*/ 	.word	0x00000008
.L_579:


//--------------------- .nv.info._ZN2at6native27unrolled_elementwise_kernelIZZZNS0_15sin_kernel_cudaERNS_18TensorIteratorBaseEENKUlvE0_clEvENKUlvE0_clEvEUlfE_St5arrayIPcLm2EELi4E23TrivialOffsetCalculatorILi1EjESB_NS0_6memory15LoadWithoutCastENSC_16StoreWithoutCastEEEviT_T0_T2_T3_T4_T5_ --------------------------
	.section	.nv.info._ZN2at6native27unrolled_elementwise_kernelIZZZNS0_15sin_kernel_cudaERNS_18TensorIteratorBaseEENKUlvE0_clEvENKUlvE0_clEvEUlfE_St5arrayIPcLm2EELi4E23TrivialOffsetCalculatorILi1EjESB_NS0_6memory15LoadWithoutCastENSC_16StoreWithoutCastEEEviT_T0_T2_T3_T4_T5_,"",@"SHT_CUDA_INFO"
	.sectionflags	@""
	.align	4


	//----- nvinfo : EIATTR_CUDA_API_VERSION
	.align		4
        /*0000*/ 	.byte	0x04, 0x37
        /*0002*/ 	.short	(.L_581 - .L_580)
.L_580:
        /*0004*/ 	.word	0x00000082


	//----- nvinfo : EIATTR_KPARAM_INFO
	.align		4
.L_581:
        /*0008*/ 	.byte	0x04, 0x17
        /*000a*/ 	.short	(.L_583 - .L_582)
.L_582:
        /*000c*/ 	.word	0x00000000
        /*0010*/ 	.short	0x0006
        /*0012*/ 	.short	0x001b
        /*0014*/ 	.byte	0x00, 0xf0, 0x05, 0x00


	//----- nvinfo : EIATTR_KPARAM_INFO
	.align		4
.L_583:
        /*0018*/ 	.byte	0x04, 0x17
        /*001a*/ 	.short	(.L_585 - .L_584)
.L_584:
        /*001c*/ 	.word	0x00000000
        /*0020*/ 	.short	0x0005
        /*0022*/ 	.short	0x001a
        /*0024*/ 	.byte	0x00, 0xf0, 0x05, 0x00


	//----- nvinfo : EIATTR_KPARAM_INFO
	.align		4
.L_585:
        /*0028*/ 	.byte	0x04, 0x17
        /*002a*/ 	.short	(.L_587 - .L_586)
.L_586:
        /*002c*/ 	.word	0x00000000
        /*0030*/ 	.short	0x0004
        /*0032*/ 	.short	0x0019
        /*0034*/ 	.byte	0x00, 0xf0, 0x05, 0x00


	//----- nvinfo : EIATTR_KPARAM_INFO
	.align		4
.L_587:
        /*0038*/ 	.byte	0x04, 0x17
        /*003a*/ 	.short	(.L_589 - .L_588)
.L_588:
        /*003c*/ 	.word	0x00000000
        /*0040*/ 	.short	0x0003
        /*0042*/ 	.short	0x0018
        /*0044*/ 	.byte	0x00, 0xf0, 0x05, 0x00


	//----- nvinfo : EIATTR_KPARAM_INFO
	.align		4
.L_589:
        /*0048*/ 	.byte	0x04, 0x17
        /*004a*/ 	.short	(.L_591 - .L_590)
.L_590:
        /*004c*/ 	.word	0x00000000
        /*0050*/ 	.short	0x0002
        /*0052*/ 	.short	0x0008
        /*0054*/ 	.byte	0x00, 0xf0, 0x41, 0x00


	//----- nvinfo : EIATTR_KPARAM_INFO
	.align		4
.L_591:
        /*0058*/ 	.byte	0x04, 0x17
        /*005a*/ 	.short	(.L_593 - .L_592)
.L_592:
        /*005c*/ 	.word	0x00000000
        /*0060*/ 	.short	0x0001
        /*0062*/ 	.short	0x0004
        /*0064*/ 	.byte	0x00, 0xf0, 0x05, 0x00


	//----- nvinfo : EIATTR_KPARAM_INFO
	.align		4
.L_593:
        /*0068*/ 	.byte	0x04, 0x17
        /*006a*/ 	.short	(.L_595 - .L_594)
.L_594:
        /*006c*/ 	.word	0x00000000
        /*0070*/ 	.short	0x0000
        /*0072*/ 	.short	0x0000
        /*0074*/ 	.byte	0x00, 0xf0, 0x11, 0x00


	//----- nvinfo : EIATTR_SPARSE_MMA_MASK
	.align		4
.L_595:
        /*0078*/ 	.byte	0x03, 0x50
        /*007a*/ 	.short	0x0000


	//----- nvinfo : EIATTR_MAXREG_COUNT
	.align		4
        /*007c*/ 	.byte	0x03, 0x1b
        /*007e*/ 	.short	0x00ff


	//----- nvinfo : EIATTR_MERCURY_ISA_VERSION
	.align		4
        /*0080*/ 	.byte	0x03, 0x5f
        /*0082*/ 	.short	0x0101


	//----- nvinfo : EIATTR_EXIT_INSTR_OFFSETS
	.align		4
        /*0084*/ 	.byte	0x04, 0x1c
        /*0086*/ 	.short	(.L_597 - .L_596)


	//   ....[0]....
.L_596:
        /*0088*/ 	.word	0x00000430


	//   ....[1]....
        /*008c*/ 	.word	0x000004a0


	//----- nvinfo : EIATTR_MAX_THREADS
	.align		4
.L_597:
        /*0090*/ 	.byte	0x04, 0x05
        /*0092*/ 	.short	(.L_599 - .L_598)
.L_598:
        /*0094*/ 	.word	0x00000080
        /*0098*/ 	.word	0x00000001
        /*009c*/ 	.word	0x00000001


	//----- nvinfo : EIATTR_CRS_STACK_SIZE
	.align		4
.L_599:
        /*00a0*/ 	.byte	0x04, 0x1e
        /*00a2*/ 	.short	(.L_601 - .L_600)
.L_600:
        /*00a4*/ 	.word	0x00000000


	//----- nvinfo : EIATTR_CBANK_PARAM_SIZE
	.align		4
.L_601:
        /*00a8*/ 	.byte	0x03, 0x19
        /*00aa*/ 	.short	0x001c


	//----- nvinfo : EIATTR_PARAM_CBANK
	.align		4
        /*00ac*/ 	.byte	0x04, 0x0a
        /*00ae*/ 	.short	(.L_603 - .L_602)
	.align		4
.L_602:
        /*00b0*/ 	.word	index@(.nv.constant0._ZN2at6native27unrolled_elementwise_kernelIZZZNS0_15sin_kernel_cudaERNS_18TensorIteratorBaseEENKUlvE0_clEvENKUlvE0_clEvEUlfE_St5arrayIPcLm2EELi4E23TrivialOffsetCalculatorILi1EjESB_NS0_6memory15LoadWithoutCastENSC_16StoreWithoutCastEEEviT_T0_T2_T3_T4_T5_)
        /*00b4*/ 	.short	0x0210
        /*00b6*/ 	.short	0x001c


	//----- nvinfo : EIATTR_SW_WAR
	.align		4
.L_603:
        /*00b8*/ 	.byte	0x04, 0x36
        /*00ba*/ 	.short	(.L_605 - .L_604)
.L_604:
        /*00bc*/ 	.word	0x00000008
.L_605:


//--------------------- .nv.info._ZN2at6native29vectorized_elementwise_kernelILi2EZZZNS0_15sin_kernel_cudaERNS_18TensorIteratorBaseEENKUlvE0_clEvENKUlvE0_clEvEUlfE_St5arrayIPcLm2EEEEviT0_T1_ --------------------------
	.section	.nv.info._ZN2at6native29vectorized_elementwise_kernelILi2EZZZNS0_15sin_kernel_cudaERNS_18TensorIteratorBaseEENKUlvE0_clEvENKUlvE0_clEvEUlfE_St5arrayIPcLm2EEEEviT0_T1_,"",@"SHT_CUDA_INFO"
	.sectionflags	@""
	.align	4


	//----- nvinfo : EIATTR_CUDA_API_VERSION
	.align		4
        /*0000*/ 	.byte	0x04, 0x37
        /*0002*/ 	.short	(.L_607 - .L_606)
.L_606:
        /*0004*/ 	.word	0x00000082


	//----- nvinfo : EIATTR_KPARAM_INFO
	.align		4
.L_607:
        /*0008*/ 	.byte	0x04, 0x17
        /*000a*/ 	.short	(.L_609 - .L_608)
.L_608:
        /*000c*/ 	.word	0x00000000
        /*0010*/ 	.short	0x0002
        /*0012*/ 	.short	0x0008
        /*0014*/ 	.byte	0x00, 0xf0, 0x41, 0x00


	//----- nvinfo : EIATTR_KPARAM_INFO
	.align		4
.L_609:
        /*0018*/ 	.byte	0x04, 0x17
        /*001a*/ 	.short	(.L_611 - .L_610)
.L_610:
        /*001c*/ 	.word	0x00000000
        /*0020*/ 	.short	0x0001
        /*0022*/ 	.short	0x0004
        /*0024*/ 	.byte	0x00, 0xf0, 0x05, 0x00


	//----- nvinfo : EIATTR_KPARAM_INFO
	.align		4
.L_611:
        /*0028*/ 	.byte	0x04, 0x17
        /*002a*/ 	.short	(.L_613 - .L_612)
.L_612:
        /*002c*/ 	.word	0x00000000
        /*0030*/ 	.short	0x0000
        /*0032*/ 	.short	0x0000
        /*0034*/ 	.byte	0x00, 0xf0, 0x11, 0x00


	//----- nvinfo : EIATTR_SPARSE_MMA_MASK
	.align		4
.L_613:
        /*0038*/ 	.byte	0x03, 0x50
        /*003a*/ 	.short	0x0000


	//----- nvinfo : EIATTR_MAXREG_COUNT
	.align		4
        /*003c*/ 	.byte	0x03, 0x1b
        /*003e*/ 	.short	0x00ff


	//----- nvinfo : EIATTR_MERCURY_ISA_VERSION
	.align		4
        /*0040*/ 	.byte	0x03, 0x5f
        /*0042*/ 	.short	0x0101


	//----- nvinfo : EIATTR_EXIT_INSTR_OFFSETS
	.align		4
        /*0044*/ 	.byte	0x04, 0x1c
        /*0046*/ 	.short	(.L_615 - .L_614)


	//   ....[0]....
.L_614:
        /*0048*/ 	.word	0x00000270


	//   ....[1]....
        /*004c*/ 	.word	0x00000b40


	//   ....[2]....
        /*0050*/ 	.word	0x00000b90


	//----- nvinfo : EIATTR_MAX_THREADS
	.align		4
.L_615:
        /*0054*/ 	.byte	0x04, 0x05
        /*0056*/ 	.short	(.L_617 - .L_616)
.L_616:
        /*0058*/ 	.word	0x00000080
        /*005c*/ 	.word	0x00000001
        /*0060*/ 	.word	0x00000001


	//----- nvinfo : EIATTR_CRS_STACK_SIZE
	.align		4
.L_617:
        /*0064*/ 	.byte	0x04, 0x1e
        /*0066*/ 	.short	(.L_619 - .L_618)
.L_618:
        /*0068*/ 	.word	0x00000000


	//----- nvinfo : EIATTR_CBANK_PARAM_SIZE
	.align		4
.L_619:
        /*006c*/ 	.byte	0x03, 0x19
        /*006e*/ 	.short	0x0018


	//----- nvinfo : EIATTR_PARAM_CBANK
	.align		4
        /*0070*/ 	.byte	0x04, 0x0a
        /*0072*/ 	.short	(.L_621 - .L_620)
	.align		4
.L_620:
        /*0074*/ 	.word	index@(.nv.constant0._ZN2at6native29vectorized_elementwise_kernelILi2EZZZNS0_15sin_kernel_cudaERNS_18TensorIteratorBaseEENKUlvE0_clEvENKUlvE0_clEvEUlfE_St5arrayIPcLm2EEEEviT0_T1_)
        /*0078*/ 	.short	0x0210
        /*007a*/ 	.short	0x0018


	//----- nvinfo : EIATTR_SW_WAR
	.align		4
.L_621:
        /*007c*/ 	.byte	0x04, 0x36
        /*007e*/ 	.short	(.L_623 - .L_622)
.L_622:
        /*0080*/ 	.word	0x00000008
.L_623:


//--------------------- .nv.info._ZN2at6native29vectorized_elementwise_kernelILi4EZZZNS0_15sin_kernel_cudaERNS_18TensorIteratorBaseEENKUlvE0_clEvENKUlvE0_clEvEUlfE_St5arrayIPcLm2EEEEviT0_T1_ --------------------------
	.section	.nv.info._ZN2at6native29vectorized_elementwise_kernelILi4EZZZNS0_15sin_kernel_cudaERNS_18TensorIteratorBaseEENKUlvE0_clEvENKUlvE0_clEvEUlfE_St5arrayIPcLm2EEEEviT0_T1_,"",@"SHT_CUDA_INFO"
	.sectionflags	@""
	.align	4


	//----- nvinfo : EIATTR_CUDA_API_VERSION
	.align		4
        /*0000*/ 	.byte	0x04, 0x37
        /*0002*/ 	.short	(.L_625 - .L_624)
.L_624:
        /*0004*/ 	.word	0x00000082


	//----- nvinfo : EIATTR_KPARAM_INFO
	.align		4
.L_625:
        /*0008*/ 	.byte	0x04, 0x17
        /*000a*/ 	.short	(.L_627 - .L_626)
.L_626:
        /*000c*/ 	.word	0x00000000
        /*0010*/ 	.short	0x0002
        /*0012*/ 	.short	0x0008
        /*0014*/ 	.byte	0x00, 0xf0, 0x41, 0x00


	//----- nvinfo : EIATTR_KPARAM_INFO
	.align		4
.L_627:
        /*0018*/ 	.byte	0x04, 0x17
        /*001a*/ 	.short	(.L_629 - .L_628)
.L_628:
        /*001c*/ 	.word	0x00000000
        /*0020*/ 	.short	0x0001
        /*0022*/ 	.short	0x0004
        /*0024*/ 	.byte	0x00, 0xf0, 0x05, 0x00


	//----- nvinfo : EIATTR_KPARAM_INFO
	.align		4
.L_629:
        /*0028*/ 	.byte	0x04, 0x17
        /*002a*/ 	.short	(.L_631 - .L_630)
.L_630:
        /*002c*/ 	.word	0x00000000
        /*0030*/ 	.short	0x0000
        /*0032*/ 	.short	0x0000
        /*0034*/ 	.byte	0x00, 0xf0, 0x11, 0x00


	//----- nvinfo : EIATTR_SPARSE_MMA_MASK
	.align		4
.L_631:
        /*0038*/ 	.byte	0x03, 0x50
        /*003a*/ 	.short	0x0000


	//----- nvinfo : EIATTR_MAXREG_COUNT
	.align		4
        /*003c*/ 	.byte	0x03, 0x1b
        /*003e*/ 	.short	0x00ff


	//----- nvinfo : EIATTR_MERCURY_ISA_VERSION
	.align		4
        /*0040*/ 	.byte	0x03, 0x5f
        /*0042*/ 	.short	0x0101


	//----- nvinfo : EIATTR_EXIT_INSTR_OFFSETS
	.align		4
        /*0044*/ 	.byte	0x04, 0x1c
        /*0046*/ 	.short	(.L_633 - .L_632)


	//   ....[0]....
.L_632:
        /*0048*/ 	.word	0x00000230


	//   ....[1]....
        /*004c*/ 	.word	0x00000b00


	//   ....[2]....
        /*0050*/ 	.word	0x00000b50


	//----- nvinfo : EIATTR_MAX_THREADS
	.align		4
.L_633:
        /*0054*/ 	.byte	0x04, 0x05
        /*0056*/ 	.short	(.L_635 - .L_634)
.L_634:
        /*0058*/ 	.word	0x00000080
        /*005c*/ 	.word	0x00000001
        /*0060*/ 	.word	0x00000001


	//----- nvinfo : EIATTR_CRS_STACK_SIZE
	.align		4
.L_635:
        /*0064*/ 	.byte	0x04, 0x1e
        /*0066*/ 	.short	(.L_637 - .L_636)
.L_636:
        /*0068*/ 	.word	0x00000000


	//----- nvinfo : EIATTR_CBANK_PARAM_SIZE
	.align		4
.L_637:
        /*006c*/ 	.byte	0x03, 0x19
        /*006e*/ 	.short	0x0018


	//----- nvinfo : EIATTR_PARAM_CBANK
	.align		4
        /*0070*/ 	.byte	0x04, 0x0a
        /*0072*/ 	.short	(.L_639 - .L_638)
	.align		4
.L_638:
        /*0074*/ 	.word	index@(.nv.constant0._ZN2at6native29vectorized_elementwise_kernelILi4EZZZNS0_15sin_kernel_cudaERNS_18TensorIteratorBaseEENKUlvE0_clEvENKUlvE0_clEvEUlfE_St5arrayIPcLm2EEEEviT0_T1_)
        /*0078*/ 	.short	0x0210
        /*007a*/ 	.short	0x0018


	//----- nvinfo : EIATTR_SW_WAR
	.align		4
.L_639:
        /*007c*/ 	.byte	0x04, 0x36
        /*007e*/ 	.short	(.L_641 - .L_640)
.L_640:
        /*0080*/ 	.word	0x00000008
.L_641:


//--------------------- .nv.info._ZN2at6native29vectorized_elementwise_kernelILi8EZZZNS0_15sin_kernel_cudaERNS_18TensorIteratorBaseEENKUlvE0_clEvENKUlvE0_clEvEUlfE_St5arrayIPcLm2EEEEviT0_T1_ --------------------------
	.section	.nv.info._ZN2at6native29vectorized_elementwise_kernelILi8EZZZNS0_15sin_kernel_cudaERNS_18TensorIteratorBaseEENKUlvE0_clEvENKUlvE0_clEvEUlfE_St5arrayIPcLm2EEEEviT0_T1_,"",@"SHT_CUDA_INFO"
	.sectionflags	@""
	.align	4


	//----- nvinfo : EIATTR_CUDA_API_VERSION
	.align		4
        /*0000*/ 	.byte	0x04, 0x37
        /*0002*/ 	.short	(.L_643 - .L_642)
.L_642:
        /*0004*/ 	.word	0x00000082


	//----- nvinfo : EIATTR_KPARAM_INFO
	.align		4
.L_643:
        /*0008*/ 	.byte	0x04, 0x17
        /*000a*/ 	.short	(.L_645 - .L_644)
.L_644:
        /*000c*/ 	.word	0x00000000
        /*0010*/ 	.short	0x0002
        /*0012*/ 	.short	0x0008
        /*0014*/ 	.byte	0x00, 0xf0, 0x41, 0x00


	//----- nvinfo : EIATTR_KPARAM_INFO
	.align		4
.L_645:
        /*0018*/ 	.byte	0x04, 0x17
        /*001a*/ 	.short	(.L_647 - .L_646)
.L_646:
        /*001c*/ 	.word	0x00000000
        /*0020*/ 	.short	0x0001
        /*0022*/ 	.short	0x0004
        /*0024*/ 	.byte	0x00, 0xf0, 0x05, 0x00


	//----- nvinfo : EIATTR_KPARAM_INFO
	.align		4
.L_647:
        /*0028*/ 	.byte	0x04, 0x17
        /*002a*/ 	.short	(.L_649 - .L_648)
.L_648:
        /*002c*/ 	.word	0x00000000
        /*0030*/ 	.short	0x0000
        /*0032*/ 	.short	0x0000
        /*0034*/ 	.byte	0x00, 0xf0, 0x11, 0x00


	//----- nvinfo : EIATTR_SPARSE_MMA_MASK
	.align		4
.L_649:
        /*0038*/ 	.byte	0x03, 0x50
        /*003a*/ 	.short	0x0000


	//----- nvinfo : EIATTR_MAXREG_COUNT
	.align		4
        /*003c*/ 	.byte	0x03, 0x1b
        /*003e*/ 	.short	0x00ff


	//----- nvinfo : EIATTR_MERCURY_ISA_VERSION
	.align		4
        /*0040*/ 	.byte	0x03, 0x5f
        /*0042*/ 	.short	0x0101


	//----- nvinfo : EIATTR_EXIT_INSTR_OFFSETS
	.align		4
        /*0044*/ 	.byte	0x04, 0x1c
        /*0046*/ 	.short	(.L_651 - .L_650)


	//   ....[0]....
.L_650:
        /*0048*/ 	.word	0x00000230


	//   ....[1]....
        /*004c*/ 	.word	0x00000b00


	//   ....[2]....
        /*0050*/ 	.word	0x00000b50


	//----- nvinfo : EIATTR_MAX_THREADS
	.align		4
.L_651:
        /*0054*/ 	.byte	0x04, 0x05
        /*0056*/ 	.short	(.L_653 - .L_652)
.L_652:
        /*0058*/ 	.word	0x00000080
        /*005c*/ 	.word	0x00000001
        /*0060*/ 	.word	0x00000001


	//----- nvinfo : EIATTR_CRS_STACK_SIZE
	.align		4
.L_653:
        /*0064*/ 	.byte	0x04, 0x1e
        /*0066*/ 	.short	(.L_655 - .L_654)
.L_654:
        /*0068*/ 	.word	0x00000000


	//----- nvinfo : EIATTR_CBANK_PARAM_SIZE
	.align		4
.L_655:
        /*006c*/ 	.byte	0x03, 0x19
        /*006e*/ 	.short	0x0018


	//----- nvinfo : EIATTR_PARAM_CBANK
	.align		4
        /*0070*/ 	.byte	0x04, 0x0a
        /*0072*/ 	.short	(.L_657 - .L_656)
	.align		4
.L_656:
        /*0074*/ 	.word	index@(.nv.constant0._ZN2at6native29vectorized_elementwise_kernelILi8EZZZNS0_15sin_kernel_cudaERNS_18TensorIteratorBaseEENKUlvE0_clEvENKUlvE0_clEvEUlfE_St5arrayIPcLm2EEEEviT0_T1_)
        /*0078*/ 	.short	0x0210
        /*007a*/ 	.short	0x0018


	//----- nvinfo : EIATTR_SW_WAR
	.align		4
.L_657:
        /*007c*/ 	.byte	0x04, 0x36
        /*007e*/ 	.short	(.L_659 - .L_658)
.L_658:
        /*0080*/ 	.word	0x00000008
.L_659:


//--------------------- .nv.info._ZN2at6native18elementwise_kernelILi128ELi4EZNS0_15gpu_kernel_implIZZZNS0_15sin_kernel_cudaERNS_18TensorIteratorBaseEENKUlvE0_clEvENKUlvE_clEvEUldE_EEvS4_RKT_EUliE_EEviT1_ --------------------------
	.section	.nv.info._ZN2at6native18elementwise_kernelILi128ELi4EZNS0_15gpu_kernel_implIZZZNS0_15sin_kernel_cudaERNS_18TensorIteratorBaseEENKUlvE0_clEvENKUlvE_clEvEUldE_EEvS4_RKT_EUliE_EEviT1_,"",@"SHT_CUDA_INFO"
	.sectionflags	@""
	.align	4


	//----- nvinfo : EIATTR_CUDA_API_VERSION
	.align		4
        /*0000*/ 	.byte	0x04, 0x37
        /*0002*/ 	.short	(.L_661 - .L_660)
.L_660:
        /*0004*/ 	.word	0x00000082


	//----- nvinfo : EIATTR_KPARAM_INFO
	.align		4
.L_661:
        /*0008*/ 	.byte	0x04, 0x17
        /*000a*/ 	.short	(.L_663 - .L_662)
.L_662:
        /*000c*/ 	.word	0x00000000
        /*0010*/ 	.short	0x0001
        /*0012*/ 	.short	0x0008
        /*0014*/ 	.byte	0x00, 0xf0, 0x61, 0x08


	//----- nvinfo : EIATTR_KPARAM_INFO
	.align		4
.L_663:
        /*0018*/ 	.byte	0x04, 0x17
        /*001a*/ 	.short	(.L_665 - .L_664)
.L_664:
        /*001c*/ 	.word	0x00000000
        /*0020*/ 	.short	0x0000
        /*0022*/ 	.short	0x0000
        /*0024*/ 	.byte	0x00, 0xf0, 0x11, 0x00


	//----- nvinfo : EIATTR_SPARSE_MMA_MASK
	.align		4
.L_665:
        /*0028*/ 	.byte	0x03, 0x50
        /*002a*/ 	.short	0x0000


	//----- nvinfo : EIATTR_MAXREG_COUNT
	.align		4
        /*002c*/ 	.byte	0x03, 0x1b
        /*002e*/ 	.short	0x0080


	//----- nvinfo : EIATTR_EXTERNS
	.align		4
        /*0030*/ 	.byte	0x04, 0x0f
        /*0032*/ 	.short	(.L_667 - .L_666)


	//   ....[0]....
	.align		4
.L_666:
        /*0034*/ 	.word	index@(__assertfail)


	//----- nvinfo : EIATTR_MERCURY_ISA_VERSION
	.align		4
.L_667:
        /*0038*/ 	.byte	0x03, 0x5f
        /*003a*/ 	.short	0x0101


	//----- nvinfo : EIATTR_SYSCALL_OFFSETS
	.align		4
        /*003c*/ 	.byte	0x04, 0x46
        /*003e*/ 	.short	(.L_669 - .L_668)


	//   ....[0]....
.L_668:
        /*0040*/ 	.word	0x00002270


	//   ....[1]....
        /*0044*/ 	.word	0x000036d0


	//   ....[2]....
        /*0048*/ 	.word	0x00005960


	//   ....[3]....
        /*004c*/ 	.word	0x00006dc0


	//   ....[4]....
        /*0050*/ 	.word	0x00009040


	//   ....[5]....
        /*0054*/ 	.word	0x0000a4a0


	//   ....[6]....
        /*0058*/ 	.word	0x0000c710


	//   ....[7]....
        /*005c*/ 	.word	0x0000db70


	//----- nvinfo : EIATTR_EXIT_INSTR_OFFSETS
	.align		4
.L_669:
        /*0060*/ 	.byte	0x04, 0x1c
        /*0062*/ 	.short	(.L_671 - .L_670)


	//   ....[0]....
.L_670:
        /*0064*/ 	.word	0x0000a550


	//   ....[1]....
        /*0068*/ 	.word	0x0000cbb0


	//   ....[2]....
        /*006c*/ 	.word	0x0000cbf0


	//   ....[3]....
        /*0070*/ 	.word	0x0000cc80


	//   ....[4]....
        /*0074*/ 	.word	0x0000ccb0


	//   ....[5]....
        /*0078*/ 	.word	0x0000cce0


	//   ....[6]....
        /*007c*/ 	.word	0x0000cdb0


	//   ....[7]....
        /*0080*/ 	.word	0x0000ce30


	//   ....[8]....
        /*0084*/ 	.word	0x0000cf10


	//   ....[9]....
        /*0088*/ 	.word	0x0000cfa0


	//   ....[10]....
        /*008c*/ 	.word	0x0000cfc0


	//   ....[11]....
        /*0090*/ 	.word	0x0000d080


	//   ....[12]....
        /*0094*/ 	.word	0x0000d0b0


	//   ....[13]....
        /*0098*/ 	.word	0x0000d280


	//   ....[14]....
        /*009c*/ 	.word	0x0000d420


	//   ....[15]....
        /*00a0*/ 	.word	0x0000d4a0


	//   ....[16]....
        /*00a4*/ 	.word	0x0000d550


	//   ....[17]....
        /*00a8*/ 	.word	0x0000d710


	//   ....[18]....
        /*00ac*/ 	.word	0x0000d8d0


	//   ....[19]....
        /*00b0*/ 	.word	0x0000da70


	//   ....[20]....
        /*00b4*/ 	.word	0x0000db80


	//   ....[21]....
        /*00b8*/ 	.word	0x0000dbb0


	//   ....[22]....
        /*00bc*/ 	.word	0x0000dbe0


	//----- nvinfo : EIATTR_MAX_THREADS
	.align		4
.L_671:
        /*00c0*/ 	.byte	0x04, 0x05
        /*00c2*/ 	.short	(.L_673 - .L_672)
.L_672:
        /*00c4*/ 	.word	0x00000080
        /*00c8*/ 	.word	0x00000001
        /*00cc*/ 	.word	0x00000001


	//----- nvinfo : EIATTR_CRS_STACK_SIZE
	.align		4
.L_673:
        /*00d0*/ 	.byte	0x04, 0x1e
        /*00d2*/ 	.short	(.L_675 - .L_674)
.L_674:
        /*00d4*/ 	.word	0x00000000


	//----- nvinfo : EIATTR_CBANK_PARAM_SIZE
	.align		4
.L_675:
        /*00d8*/ 	.byte	0x03, 0x19
        /*00da*/ 	.short	0x0220


	//----- nvinfo : EIATTR_PARAM_CBANK
	.align		4
        /*00dc*/ 	.byte	0x04, 0x0a
        /*00de*/ 	.short	(.L_677 - .L_676)
	.align		4
.L_676:
        /*00e0*/ 	.word	index@(.nv.constant0._ZN2at6native18elementwise_kernelILi128ELi4EZNS0_15gpu_kernel_implIZZZNS0_15sin_kernel_cudaERNS_18TensorIteratorBaseEENKUlvE0_clEvENKUlvE_clEvEUldE_EEvS4_RKT_EUliE_EEviT1_)
        /*00e4*/ 	.short	0x0210
        /*00e6*/ 	.short	0x0220


	//----- nvinfo : EIATTR_SW_WAR
	.align		4
.L_677:
        /*00e8*/ 	.byte	0x04, 0x36
        /*00ea*/ 	.short	(.L_679 - .L_678)
.L_678:
        /*00ec*/ 	.word	0x00000008
.L_679:


//--------------------- .nv.info._ZN2at6native27unrolled_elementwise_kernelIZZZNS0_15sin_kernel_cudaERNS_18TensorIteratorBaseEENKUlvE0_clEvENKUlvE_clEvEUldE_St5arrayIPcLm2EELi4E23TrivialOffsetCalculatorILi1EjESB_NS0_6memory12LoadWithCastILi1EEENSC_13StoreWithCastILi1EEEEEviT_T0_T2_T3_T4_T5_ --------------------------
	.section	.nv.info._ZN2at6native27unrolled_elementwise_kernelIZZZNS0_15sin_kernel_cudaERNS_18TensorIteratorBaseEENKUlvE0_clEvENKUlvE_clEvEUldE_St5arrayIPcLm2EELi4E23TrivialOffsetCalculatorILi1EjESB_NS0_6memory12LoadWithCastILi1EEENSC_13StoreWithCastILi1EEEEEviT_T0_T2_T3_T4_T5_,"",@"SHT_CUDA_INFO"
	.sectionflags	@""
	.align	4


	//----- nvinfo : EIATTR_CUDA_API_VERSION
	.align		4
        /*0000*/ 	.byte	0x04, 0x37
        /*0002*/ 	.short	(.L_681 - .L_680)
.L_680:
        /*0004*/ 	.word	0x00000082


	//----- nvinfo : EIATTR_KPARAM_INFO
	.align		4
.L_681:
        /*0008*/ 	.byte	0x04, 0x17
        /*000a*/ 	.short	(.L_683 - .L_682)
.L_682:
        /*000c*/ 	.word	0x00000000
        /*0010*/ 	.short	0x0006
        /*0012*/ 	.short	0x0024
        /*0014*/ 	.byte	0x00, 0xf0, 0x21, 0x00


	//----- nvinfo : EIATTR_KPARAM_INFO
	.align		4
.L_683:
        /*0018*/ 	.byte	0x04, 0x17
        /*001a*/ 	.short	(.L_685 - .L_684)
.L_684:
        /*001c*/ 	.word	0x00000000
        /*0020*/ 	.short	0x0005
        /*0022*/ 	.short	0x001c
        /*0024*/ 	.byte	0x00, 0xf0, 0x21, 0x00


	//----- nvinfo : EIATTR_KPARAM_INFO
	.align		4
.L_685:
        /*0028*/ 	.byte	0x04, 0x17
        /*002a*/ 	.short	(.L_687 - .L_686)
.L_686:
        /*002c*/ 	.word	0x00000000
        /*0030*/ 	.short	0x0004
        /*0032*/ 	.short	0x0019
        /*0034*/ 	.byte	0x00, 0xf0, 0x05, 0x00


	//----- nvinfo : EIATTR_KPARAM_INFO
	.align		4
.L_687:
        /*0038*/ 	.byte	0x04, 0x17
        /*003a*/ 	.short	(.L_689 - .L_688)
.L_688:
        /*003c*/ 	.word	0x00000000
        /*0040*/ 	.short	0x0003
        /*0042*/ 	.short	0x0018
        /*0044*/ 	.byte	0x00, 0xf0, 0x05, 0x00


	//----- nvinfo : EIATTR_KPARAM_INFO
	.align		4
.L_689:
        /*0048*/ 	.byte	0x04, 0x17
        /*004a*/ 	.short	(.L_691 - .L_690)
.L_690:
        /*004c*/ 	.word	0x00000000
        /*0050*/ 	.short	0x0002
        /*0052*/ 	.short	0x0008
        /*0054*/ 	.byte	0x00, 0xf0, 0x41, 0x00


	//----- nvinfo : EIATTR_KPARAM_INFO
	.align		4
.L_691:
        /*0058*/ 	.byte	0x04, 0x17
        /*005a*/ 	.short	(.L_693 - .L_692)
.L_692:
        /*005c*/ 	.word	0x00000000
        /*0060*/ 	.short	0x0001
        /*0062*/ 	.short	0x0004
        /*0064*/ 	.byte	0x00, 0xf0, 0x05, 0x00


	//----- nvinfo : EIATTR_KPARAM_INFO
	.align		4
.L_693:
        /*0068*/ 	.byte	0x04, 0x17
        /*006a*/ 	.short	(.L_695 - .L_694)
.L_694:
        /*006c*/ 	.word	0x00000000
        /*0070*/ 	.short	0x0000
        /*0072*/ 	.short	0x0000
        /*0074*/ 	.byte	0x00, 0xf0, 0x11, 0x00


	//----- nvinfo : EIATTR_SPARSE_MMA_MASK
	.align		4
.L_695:
        /*0078*/ 	.byte	0x03, 0x50
        /*007a*/ 	.short	0x0000


	//----- nvinfo : EIATTR_MAXREG_COUNT
	.align		4
        /*007c*/ 	.byte	0x03, 0x1b
        /*007e*/ 	.short	0x00ff


	//----- nvinfo : EIATTR_EXTERNS
	.align		4
        /*0080*/ 	.byte	0x04, 0x0f
        /*0082*/ 	.short	(.L_697 - .L_696)


	//   ....[0]....
	.align		4
.L_696:
        /*0084*/ 	.word	index@(__assertfail)


	//----- nvinfo : EIATTR_MERCURY_ISA_VERSION
	.align		4
.L_697:
        /*0088*/ 	.byte	0x03, 0x5f
        /*008a*/ 	.short	0x0101


	//----- nvinfo : EIATTR_SYSCALL_OFFSETS
	.align		4
        /*008c*/ 	.byte	0x04, 0x46
        /*008e*/ 	.short	(.L_699 - .L_698)


	//   ....[0]....
.L_698:
        /*0090*/ 	.word	0x00000f90


	//   ....[1]....
        /*0094*/ 	.word	0x00001f30


	//   ....[2]....
        /*0098*/ 	.word	0x00002ee0


	//   ....[3]....
        /*009c*/ 	.word	0x00003e60


	//   ....[4]....
        /*00a0*/ 	.word	0x00005f50


	//   ....[5]....
        /*00a4*/ 	.word	0x00007110


	//   ....[6]....
        /*00a8*/ 	.word	0x00008290


	//   ....[7]....
        /*00ac*/ 	.word	0x00009430


	//----- nvinfo : EIATTR_EXIT_INSTR_OFFSETS
	.align		4
.L_699:
        /*00b0*/ 	.byte	0x04, 0x1c
        /*00b2*/ 	.short	(.L_701 - .L_700)


	//   ....[0]....
.L_700:
        /*00b4*/ 	.word	0x00008330


	//   ....[1]....
        /*00b8*/ 	.word	0x00008470


	//   ....[2]....
        /*00bc*/ 	.word	0x000084b0


	//   ....[3]....
        /*00c0*/ 	.word	0x00008540


	//   ....[4]....
        /*00c4*/ 	.word	0x00008570


	//   ....[5]....
        /*00c8*/ 	.word	0x000085a0


	//   ....[6]....
        /*00cc*/ 	.word	0x00008670


	//   ....[7]....
        /*00d0*/ 	.word	0x000086f0


	//   ....[8]....
        /*00d4*/ 	.word	0x000087d0


	//   ....[9]....
        /*00d8*/ 	.word	0x00008860


	//   ....[10]....
        /*00dc*/ 	.word	0x00008880


	//   ....[11]....
        /*00e0*/ 	.word	0x00008940


	//   ....[12]....
        /*00e4*/ 	.word	0x00008970


	//   ....[13]....
        /*00e8*/ 	.word	0x00008b40


	//   ....[14]....
        /*00ec*/ 	.word	0x00008ce0


	//   ....[15]....
        /*00f0*/ 	.word	0x00008d60


	//   ....[16]....
        /*00f4*/ 	.word	0x00008e10


	//   ....[17]....
        /*00f8*/ 	.word	0x00008fd0


	//   ....[18]....
        /*00fc*/ 	.word	0x00009190


	//   ....[19]....
        /*0100*/ 	.word	0x00009330


	//   ....[20]....
        /*0104*/ 	.word	0x00009440


	//   ....[21]....
        /*0108*/ 	.word	0x00009470


	//   ....[22]....
        /*010c*/ 	.word	0x000094a0


	//----- nvinfo : EIATTR_MAX_THREADS
	.align		4
.L_701:
        /*0110*/ 	.byte	0x04, 0x05
        /*0112*/ 	.short	(.L_703 - .L_702)
.L_702:
        /*0114*/ 	.word	0x00000080
        /*0118*/ 	.word	0x00000001
        /*011c*/ 	.word	0x00000001


	//----- nvinfo : EIATTR_CRS_STACK_SIZE
	.align		4
.L_703:
        /*0120*/ 	.byte	0x04, 0x1e
        /*0122*/ 	.short	(.L_705 - .L_704)
.L_704:
        /*0124*/ 	.word	0x00000000


	//----- nvinfo : EIATTR_CBANK_PARAM_SIZE
	.align		4
.L_705:
        /*0128*/ 	.byte	0x03, 0x19
        /*012a*/ 	.short	0x002c


	//----- nvinfo : EIATTR_PARAM_CBANK
	.align		4
        /*012c*/ 	.byte	0x04, 0x0a
        /*012e*/ 	.short	(.L_707 - .L_706)
	.align		4
.L_706:
        /*0130*/ 	.word	index@(.nv.constant0._ZN2at6native27unrolled_elementwise_kernelIZZZNS0_15sin_kernel_cudaERNS_18TensorIteratorBaseEENKUlvE0_clEvENKUlvE_clEvEUldE_St5arrayIPcLm2EELi4E23TrivialOffsetCalculatorILi1EjESB_NS0_6memory12LoadWithCastILi1EEENSC_13StoreWithCastILi1EEEEEviT_T0_T2_T3_T4_T5_)
        /*0134*/ 	.short	0x0210
        /*0136*/ 	.short	0x002c


	//----- nvinfo : EIATTR_SW_WAR
	.align		4
.L_707:
        /*0138*/ 	.byte	0x04, 0x36
        /*013a*/ 	.short	(.L_709 - .L_708)
.L_708:
        /*013c*/ 	.word	0x00000008
.L_709:


//--------------------- .nv.info._ZN2at6native18elementwise_kernelILi128ELi2EZNS0_22gpu_kernel_impl_nocastIZZZNS0_15sin_kernel_cudaERNS_18TensorIteratorBaseEENKUlvE0_clEvENKUlvE_clEvEUldE_EEvS4_RKT_EUliE_EEviT1_ --------------------------
	.section	.nv.info._ZN2at6native18elementwise_kernelILi128ELi2EZNS0_22gpu_kernel_impl_nocastIZZZNS0_15sin_kernel_cudaERNS_18TensorIteratorBaseEENKUlvE0_clEvENKUlvE_clEvEUldE_EEvS4_RKT_EUliE_EEviT1_,"",@"SHT_CUDA_INFO"
	.sectionflags	@""
	.align	4


	//----- nvinfo : EIATTR_CUDA_API_VERSION
	.align		4
        /*0000*/ 	.byte	0x04, 0x37
        /*0002*/ 	.short	(.L_711 - .L_710)
.L_710:
        /*0004*/ 	.word	0x00000082


	//----- nvinfo : EIATTR_KPARAM_INFO
	.align		4
.L_711:
        /*0008*/ 	.byte	0x04, 0x17
        /*000a*/ 	.short	(.L_713 - .L_712)
.L_712:
        /*000c*/ 	.word	0x00000000
        /*0010*/ 	.short	0x0001
        /*0012*/ 	.short	0x0008
        /*0014*/ 	.byte	0x00, 0xf0, 0x61, 0x08


	//----- nvinfo : EIATTR_KPARAM_INFO
	.align		4
.L_713:
        /*0018*/ 	.byte	0x04, 0x17
        /*001a*/ 	.short	(.L_715 - .L_714)
.L_714:
        /*001c*/ 	.word	0x00000000
        /*0020*/ 	.short	0x0000
        /*0022*/ 	.short	0x0000
        /*0024*/ 	.byte	0x00, 0xf0, 0x11, 0x00


	//----- nvinfo : EIATTR_SPARSE_MMA_MASK
	.align		4
.L_715:
        /*0028*/ 	.byte	0x03, 0x50
        /*002a*/ 	.short	0x0000


	//----- nvinfo : EIATTR_MAXREG_COUNT
	.align		4
        /*002c*/ 	.byte	0x03, 0x1b
        /*002e*/ 	.short	0x0080


	//----- nvinfo : EIATTR_MERCURY_ISA_VERSION
	.align		4
        /*0030*/ 	.byte	0x03, 0x5f
        /*0032*/ 	.short	0x0101


	//----- nvinfo : EIATTR_EXIT_INSTR_OFFSETS
	.align		4
        /*0034*/ 	.byte	0x04, 0x1c
        /*0036*/ 	.short	(.L_717 - .L_716)


	//   ....[0]....
.L_716:
        /*0038*/ 	.word	0x00001770


	//   ....[1]....
        /*003c*/ 	.word	0x00002e20


	//----- nvinfo : EIATTR_MAX_THREADS
	.align		4
.L_717:
        /*0040*/ 	.byte	0x04, 0x05
        /*0042*/ 	.short	(.L_719 - .L_718)
.L_718:
        /*0044*/ 	.word	0x00000080
        /*0048*/ 	.word	0x00000001
        /*004c*/ 	.word	0x00000001


	//----- nvinfo : EIATTR_CRS_STACK_SIZE
	.align		4
.L_719:
        /*0050*/ 	.byte	0x04, 0x1e
        /*0052*/ 	.short	(.L_721 - .L_720)
.L_720:
        /*0054*/ 	.word	0x00000000


	//----- nvinfo : EIATTR_CBANK_PARAM_SIZE
	.align		4
.L_721:
        /*0058*/ 	.byte	0x03, 0x19
        /*005a*/ 	.short	0x0220


	//----- nvinfo : EIATTR_PARAM_CBANK
	.align		4
        /*005c*/ 	.byte	0x04, 0x0a
        /*005e*/ 	.short	(.L_723 - .L_722)
	.align		4
.L_722:
        /*0060*/ 	.word	index@(.nv.constant0._ZN2at6native18elementwise_kernelILi128ELi2EZNS0_22gpu_kernel_impl_nocastIZZZNS0_15sin_kernel_cudaERNS_18TensorIteratorBaseEENKUlvE0_clEvENKUlvE_clEvEUldE_EEvS4_RKT_EUliE_EEviT1_)
        /*0064*/ 	.short	0x0210
        /*0066*/ 	.short	0x0220


	//----- nvinfo : EIATTR_SW_WAR
	.align		4
.L_723:
        /*0068*/ 	.byte	0x04, 0x36
        /*006a*/ 	.short	(.L_725 - .L_724)
.L_724:
        /*006c*/ 	.word	0x00000008
.L_725:


//--------------------- .nv.info._ZN2at6native27unrolled_elementwise_kernelIZZZNS0_15sin_kernel_cudaERNS_18TensorIteratorBaseEENKUlvE0_clEvENKUlvE_clEvEUldE_St5arrayIPcLm2EELi4E23TrivialOffsetCalculatorILi1EjESB_NS0_6memory15LoadWithoutCastENSC_16StoreWithoutCastEEEviT_T0_T2_T3_T4_T5_ --------------------------
	.section	.nv.info._ZN2at6native27unrolled_elementwise_kernelIZZZNS0_15sin_kernel_cudaERNS_18TensorIteratorBaseEENKUlvE0_clEvENKUlvE_clEvEUldE_St5arrayIPcLm2EELi4E23TrivialOffsetCalculatorILi1EjESB_NS0_6memory15LoadWithoutCastENSC_16StoreWithoutCastEEEviT_T0_T2_T3_T4_T5_,"",@"SHT_CUDA_INFO"
	.sectionflags	@""
	.align	4


	//----- nvinfo : EIATTR_CUDA_API_VERSION
	.align		4
        /*0000*/ 	.byte	0x04, 0x37
        /*0002*/ 	.short	(.L_727 - .L_726)
.L_726:
        /*0004*/ 	.word	0x00000082


	//----- nvinfo : EIATTR_KPARAM_INFO
	.align		4
.L_727:
        /*0008*/ 	.byte	0x04, 0x17
        /*000a*/ 	.short	(.L_729 - .L_728)
.L_728:
        /*000c*/ 	.word	0x00000000
        /*0010*/ 	.short	0x0006
        /*0012*/ 	.short	0x001b
        /*0014*/ 	.byte	0x00, 0xf0, 0x05, 0x00


	//----- nvinfo : EIATTR_KPARAM_INFO
	.align		4
.L_729:
        /*0018*/ 	.byte	0x04, 0x17
        /*001a*/ 	.short	(.L_731 - .L_730)
.L_730:
        /*001c*/ 	.word	0x00000000
        /*0020*/ 	.short	0x0005
        /*0022*/ 	.short	0x001a
        /*0024*/ 	.byte	0x00, 0xf0, 0x05, 0x00


	//----- nvinfo : EIATTR_KPARAM_INFO
	.align		4
.L_731:
        /*0028*/ 	.byte	0x04, 0x17
        /*002a*/ 	.short	(.L_733 - .L_732)
.L_732:
        /*002c*/ 	.word	0x00000000
        /*0030*/ 	.short	0x0004
        /*0032*/ 	.short	0x0019
        /*0034*/ 	.byte	0x00, 0xf0, 0x05, 0x00


	//----- nvinfo : EIATTR_KPARAM_INFO
	.align		4
.L_733:
        /*0038*/ 	.byte	0x04, 0x17
        /*003a*/ 	.short	(.L_735 - .L_734)
.L_734:
        /*003c*/ 	.word	0x00000000
        /*0040*/ 	.short	0x0003
        /*0042*/ 	.short	0x0018
        /*0044*/ 	.byte	0x00, 0xf0, 0x05, 0x00


	//----- nvinfo : EIATTR_KPARAM_INFO
	.align		4
.L_735:
        /*0048*/ 	.byte	0x04, 0x17
        /*004a*/ 	.short	(.L_737 - .L_736)
.L_736:
        /*004c*/ 	.word	0x00000000
        /*0050*/ 	.short	0x0002
        /*0052*/ 	.short	0x0008
        /*0054*/ 	.byte	0x00, 0xf0, 0x41, 0x00


	//----- nvinfo : EIATTR_KPARAM_INFO
	.align		4
.L_737:
        /*0058*/ 	.byte	0x04, 0x17
        /*005a*/ 	.short	(.L_739 - .L_738)
.L_738:
        /*005c*/ 	.word	0x00000000
        /*0060*/ 	.short	0x0001
        /*0062*/ 	.short	0x0004
        /*0064*/ 	.byte	0x00, 0xf0, 0x05, 0x00


	//----- nvinfo : EIATTR_KPARAM_INFO
	.align		4
.L_739:
        /*0068*/ 	.byte	0x04, 0x17
        /*006a*/ 	.short	(.L_741 - .L_740)
.L_740:
        /*006c*/ 	.word	0x00000000
        /*0070*/ 	.short	0x0000
        /*0072*/ 	.short	0x0000
        /*0074*/ 	.byte	0x00, 0xf0, 0x11, 0x00


	//----- nvinfo : EIATTR_SPARSE_MMA_MASK
	.align		4
.L_741:
        /*0078*/ 	.byte	0x03, 0x50
        /*007a*/ 	.short	0x0000


	//----- nvinfo : EIATTR_MAXREG_COUNT
	.align		4
        /*007c*/ 	.byte	0x03, 0x1b
        /*007e*/ 	.short	0x00ff


	//----- nvinfo : EIATTR_MERCURY_ISA_VERSION
	.align		4
        /*0080*/ 	.byte	0x03, 0x5f
        /*0082*/ 	.short	0x0101


	//----- nvinfo : EIATTR_EXIT_INSTR_OFFSETS
	.align		4
        /*0084*/ 	.byte	0x04, 0x1c
        /*0086*/ 	.short	(.L_743 - .L_742)


	//   ....[0]....
.L_742:
        /*0088*/ 	.word	0x00001150


	//   ....[1]....
        /*008c*/ 	.word	0x000011a0


	//----- nvinfo : EIATTR_MAX_THREADS
	.align		4
.L_743:
        /*0090*/ 	.byte	0x04, 0x05
        /*0092*/ 	.short	(.L_745 - .L_744)
.L_744:
        /*0094*/ 	.word	0x00000080
        /*0098*/ 	.word	0x00000001
        /*009c*/ 	.word	0x00000001


	//----- nvinfo : EIATTR_CRS_STACK_SIZE
	.align		4
.L_745:
        /*00a0*/ 	.byte	0x04, 0x1e
        /*00a2*/ 	.short	(.L_747 - .L_746)
.L_746:
        /*00a4*/ 	.word	0x00000000


	//----- nvinfo : EIATTR_CBANK_PARAM_SIZE
	.align		4
.L_747:
        /*00a8*/ 	.byte	0x03, 0x19
        /*00aa*/ 	.short	0x001c


	//----- nvinfo : EIATTR_PARAM_CBANK
	.align		4
        /*00ac*/ 	.byte	0x04, 0x0a
        /*00ae*/ 	.short	(.L_749 - .L_748)
	.align		4
.L_748:
        /*00b0*/ 	.word	index@(.nv.constant0._ZN2at6native27unrolled_elementwise_kernelIZZZNS0_15sin_kernel_cudaERNS_18TensorIteratorBaseEENKUlvE0_clEvENKUlvE_clEvEUldE_St5arrayIPcLm2EELi4E23TrivialOffsetCalculatorILi1EjESB_NS0_6memory15LoadWithoutCastENSC_16StoreWithoutCastEEEviT_T0_T2_T3_T4_T5_)
        /*00b4*/ 	.short	0x0210
        /*00b6*/ 	.short	0x001c


	//----- nvinfo : EIATTR_SW_WAR
	.align		4
.L_749:
        /*00b8*/ 	.byte	0x04, 0x36
        /*00ba*/ 	.short	(.L_751 - .L_750)
.L_750:
        /*00bc*/ 	.word	0x00000008
.L_751:


//--------------------- .nv.info._ZN2at6native29vectorized_elementwise_kernelILi2EZZZNS0_15sin_kernel_cudaERNS_18TensorIteratorBaseEENKUlvE0_clEvENKUlvE_clEvEUldE_St5arrayIPcLm2EEEEviT0_T1_ --------------------------
	.section	.nv.info._ZN2at6native29vectorized_elementwise_kernelILi2EZZZNS0_15sin_kernel_cudaERNS_18TensorIteratorBaseEENKUlvE0_clEvENKUlvE_clEvEUldE_St5arrayIPcLm2EEEEviT0_T1_,"",@"SHT_CUDA_INFO"
	.sectionflags	@""
	.align	4


	//----- nvinfo : EIATTR_CUDA_API_VERSION
	.align		4
        /*0000*/ 	.byte	0x04, 0x37
        /*0002*/ 	.short	(.L_753 - .L_752)
.L_752:
        /*0004*/ 	.word	0x00000082


	//----- nvinfo : EIATTR_KPARAM_INFO
	.align		4
.L_753:
        /*0008*/ 	.byte	0x04, 0x17
        /*000a*/ 	.short	(.L_755 - .L_754)
.L_754:
        /*000c*/ 	.word	0x00000000
        /*0010*/ 	.short	0x0002
        /*0012*/ 	.short	0x0008
        /*0014*/ 	.byte	0x00, 0xf0, 0x41, 0x00


	//----- nvinfo : EIATTR_KPARAM_INFO
	.align		4
.L_755:
        /*0018*/ 	.byte	0x04, 0x17
        /*001a*/ 	.short	(.L_757 - .L_756)
.L_756:
        /*001c*/ 	.word	0x00000000
        /*0020*/ 	.short	0x0001
        /*0022*/ 	.short	0x0004
        /*0024*/ 	.byte	0x00, 0xf0, 0x05, 0x00


	//----- nvinfo : EIATTR_KPARAM_INFO
	.align		4
.L_757:
        /*0028*/ 	.byte	0x04, 0x17
        /*002a*/ 	.short	(.L_759 - .L_758)
.L_758:
        /*002c*/ 	.word	0x00000000
        /*0030*/ 	.short	0x0000
        /*0032*/ 	.short	0x0000
        /*0034*/ 	.byte	0x00, 0xf0, 0x11, 0x00


	//----- nvinfo : EIATTR_SPARSE_MMA_MASK
	.align		4
.L_759:
        /*0038*/ 	.byte	0x03, 0x50
        /*003a*/ 	.short	0x0000


	//----- nvinfo : EIATTR_MAXREG_COUNT
	.align		4
        /*003c*/ 	.byte	0x03, 0x1b
        /*003e*/ 	.short	0x00ff


	//----- nvinfo : EIATTR_MERCURY_ISA_VERSION
	.align		4
        /*0040*/ 	.byte	0x03, 0x5f
        /*0042*/ 	.short	0x0101


	//----- nvinfo : EIATTR_EXIT_INSTR_OFFSETS
	.align		4
        /*0044*/ 	.byte	0x04, 0x1c
        /*0046*/ 	.short	(.L_761 - .L_760)


	//   ....[0]....
.L_760:
        /*0048*/ 	.word	0x000019f0


	//   ....[1]....
        /*004c*/ 	.word	0x00003bb0


	//   ....[2]....
        /*0050*/ 	.word	0x00003c00


	//----- nvinfo : EIATTR_MAX_THREADS
	.align		4
.L_761:
        /*0054*/ 	.byte	0x04, 0x05
        /*0056*/ 	.short	(.L_763 - .L_762)
.L_762:
        /*0058*/ 	.word	0x00000080
        /*005c*/ 	.word	0x00000001
        /*0060*/ 	.word	0x00000001


	//----- nvinfo : EIATTR_CRS_STACK_SIZE
	.align		4
.L_763:
        /*0064*/ 	.byte	0x04, 0x1e
        /*0066*/ 	.short	(.L_765 - .L_764)
.L_764:
        /*0068*/ 	.word	0x00000000


	//----- nvinfo : EIATTR_CBANK_PARAM_SIZE
	.align		4
.L_765:
        /*006c*/ 	.byte	0x03, 0x19
        /*006e*/ 	.short	0x0018


	//----- nvinfo : EIATTR_PARAM_CBANK
	.align		4
        /*0070*/ 	.byte	0x04, 0x0a
        /*0072*/ 	.short	(.L_767 - .L_766)
	.align		4
.L_766:
        /*0074*/ 	.word	index@(.nv.constant0._ZN2at6native29vectorized_elementwise_kernelILi2EZZZNS0_15sin_kernel_cudaERNS_18TensorIteratorBaseEENKUlvE0_clEvENKUlvE_clEvEUldE_St5arrayIPcLm2EEEEviT0_T1_)
        /*0078*/ 	.short	0x0210
        /*007a*/ 	.short	0x0018


	//----- nvinfo : EIATTR_SW_WAR
	.align		4
.L_767:
        /*007c*/ 	.byte	0x04, 0x36
        /*007e*/ 	.short	(.L_769 - .L_768)
.L_768:
        /*0080*/ 	.word	0x00000008
.L_769:


//--------------------- .nv.info._ZN2at6native29vectorized_elementwise_kernelILi4EZZZNS0_15sin_kernel_cudaERNS_18TensorIteratorBaseEENKUlvE0_clEvENKUlvE_clEvEUldE_St5arrayIPcLm2EEEEviT0_T1_ --------------------------
	.section	.nv.info._ZN2at6native29vectorized_elementwise_kernelILi4EZZZNS0_15sin_kernel_cudaERNS_18TensorIteratorBaseEENKUlvE0_clEvENKUlvE_clEvEUldE_St5arrayIPcLm2EEEEviT0_T1_,"",@"SHT_CUDA_INFO"
	.sectionflags	@""
	.align	4


	//----- nvinfo : EIATTR_CUDA_API_VERSION
	.align		4
        /*0000*/ 	.byte	0x04, 0x37
        /*0002*/ 	.short	(.L_771 - .L_770)
.L_770:
        /*0004*/ 	.word	0x00000082


	//----- nvinfo : EIATTR_KPARAM_INFO
	.align		4
.L_771:
        /*0008*/ 	.byte	0x04, 0x17
        /*000a*/ 	.short	(.L_773 - .L_772)
.L_772:
        /*000c*/ 	.word	0x00000000
        /*0010*/ 	.short	0x0002
        /*0012*/ 	.short	0x0008
        /*0014*/ 	.byte	0x00, 0xf0, 0x41, 0x00


	//----- nvinfo : EIATTR_KPARAM_INFO
	.align		4
.L_773:
        /*0018*/ 	.byte	0x04, 0x17
        /*001a*/ 	.short	(.L_775 - .L_774)
.L_774:
        /*001c*/ 	.word	0x00000000
        /*0020*/ 	.short	0x0001
        /*0022*/ 	.short	0x0004
        /*0024*/ 	.byte	0x00, 0xf0, 0x05, 0x00


	//----- nvinfo : EIATTR_KPARAM_INFO
	.align		4
.L_775:
        /*0028*/ 	.byte	0x04, 0x17
        /*002a*/ 	.short	(.L_777 - .L_776)
.L_776:
        /*002c*/ 	.word	0x00000000
        /*0030*/ 	.short	0x0000
        /*0032*/ 	.short	0x0000
        /*0034*/ 	.byte	0x00, 0xf0, 0x11, 0x00


	//----- nvinfo : EIATTR_SPARSE_MMA_MASK
	.align		4
.L_777:
        /*0038*/ 	.byte	0x03, 0x50
        /*003a*/ 	.short	0x0000


	//----- nvinfo : EIATTR_MAXREG_COUNT
	.align		4
        /*003c*/ 	.byte	0x03, 0x1b
        /*003e*/ 	.short	0x00ff


	//----- nvinfo : EIATTR_MERCURY_ISA_VERSION
	.align		4
        /*0040*/ 	.byte	0x03, 0x5f
        /*0042*/ 	.short	0x0101


	//----- nvinfo : EIATTR_EXIT_INSTR_OFFSETS
	.align		4
        /*0044*/ 	.byte	0x04, 0x1c
        /*0046*/ 	.short	(.L_779 - .L_778)


	//   ....[0]....
.L_778:
        /*0048*/ 	.word	0x000019f0


	//   ....[1]....
        /*004c*/ 	.word	0x00003bb0


	//   ....[2]....
        /*0050*/ 	.word	0x00003c00


	//----- nvinfo : EIATTR_MAX_THREADS
	.align		4
.L_779:
        /*0054*/ 	.byte	0x04, 0x05
        /*0056*/ 	.short	(.L_781 - .L_780)
.L_780:
        /*0058*/ 	.word	0x00000080
        /*005c*/ 	.word	0x00000001
        /*0060*/ 	.word	0x00000001


	//----- nvinfo : EIATTR_CRS_STACK_SIZE
	.align		4
.L_781:
        /*0064*/ 	.byte	0x04, 0x1e
        /*0066*/ 	.short	(.L_783 - .L_782)
.L_782:
        /*0068*/ 	.word	0x00000000


	//----- nvinfo : EIATTR_CBANK_PARAM_SIZE
	.align		4
.L_783:
        /*006c*/ 	.byte	0x03, 0x19
        /*006e*/ 	.short	0x0018


	//----- nvinfo : EIATTR_PARAM_CBANK
	.align		4
        /*0070*/ 	.byte	0x04, 0x0a
        /*0072*/ 	.short	(.L_785 - .L_784)
	.align		4
.L_784:
        /*0074*/ 	.word	index@(.nv.constant0._ZN2at6native29vectorized_elementwise_kernelILi4EZZZNS0_15sin_kernel_cudaERNS_18TensorIteratorBaseEENKUlvE0_clEvENKUlvE_clEvEUldE_St5arrayIPcLm2EEEEviT0_T1_)
        /*0078*/ 	.short	0x0210
        /*007a*/ 	.short	0x0018


	//----- nvinfo : EIATTR_SW_WAR
	.align		4
.L_785:
        /*007c*/ 	.byte	0x04, 0x36
        /*007e*/ 	.short	(.L_787 - .L_786)
.L_786:
        /*0080*/ 	.word	0x00000008
.L_787:


//--------------------- .nv.info._ZN2at6native29vectorized_elementwise_kernelILi8EZZZNS0_15sin_kernel_cudaERNS_18TensorIteratorBaseEENKUlvE0_clEvENKUlvE_clEvEUldE_St5arrayIPcLm2EEEEviT0_T1_ --------------------------
	.section	.nv.info._ZN2at6native29vectorized_elementwise_kernelILi8EZZZNS0_15sin_kernel_cudaERNS_18TensorIteratorBaseEENKUlvE0_clEvENKUlvE_clEvEUldE_St5arrayIPcLm2EEEEviT0_T1_,"",@"SHT_CUDA_INFO"
	.sectionflags	@""
	.align	4


	//----- nvinfo : EIATTR_CUDA_API_VERSION
	.align		4
        /*0000*/ 	.byte	0x04, 0x37
        /*0002*/ 	.short	(.L_789 - .L_788)
.L_788:
        /*0004*/ 	.word	0x00000082


	//----- nvinfo : EIATTR_KPARAM_INFO
	.align		4
.L_789:
        /*0008*/ 	.byte	0x04, 0x17
        /*000a*/ 	.short	(.L_791 - .L_790)
.L_790:
        /*000c*/ 	.word	0x00000000
        /*0010*/ 	.short	0x0002
        /*0012*/ 	.short	0x0008
        /*0014*/ 	.byte	0x00, 0xf0, 0x41, 0x00


	//----- nvinfo : EIATTR_KPARAM_INFO
	.align		4
.L_791:
        /*0018*/ 	.byte	0x04, 0x17
        /*001a*/ 	.short	(.L_793 - .L_792)
.L_792:
        /*001c*/ 	.word	0x00000000
        /*0020*/ 	.short	0x0001
        /*0022*/ 	.short	0x0004
        /*0024*/ 	.byte	0x00, 0xf0, 0x05, 0x00


	//----- nvinfo : EIATTR_KPARAM_INFO
	.align		4
.L_793:
        /*0028*/ 	.byte	0x04, 0x17
        /*002a*/ 	.short	(.L_795 - .L_794)
.L_794:
        /*002c*/ 	.word	0x00000000
        /*0030*/ 	.short	0x0000
        /*0032*/ 	.short	0x0000
        /*0034*/ 	.byte	0x00, 0xf0, 0x11, 0x00


	//----- nvinfo : EIATTR_SPARSE_MMA_MASK
	.align		4
.L_795:
        /*0038*/ 	.byte	0x03, 0x50
        /*003a*/ 	.short	0x0000


	//----- nvinfo : EIATTR_MAXREG_COUNT
	.align		4
        /*003c*/ 	.byte	0x03, 0x1b
        /*003e*/ 	.short	0x00ff


	//----- nvinfo : EIATTR_MERCURY_ISA_VERSION
	.align		4
        /*0040*/ 	.byte	0x03, 0x5f
        /*0042*/ 	.short	0x0101


	//----- nvinfo : EIATTR_EXIT_INSTR_OFFSETS
	.align		4
        /*0044*/ 	.byte	0x04, 0x1c
        /*0046*/ 	.short	(.L_797 - .L_796)


	//   ....[0]....
.L_796:
        /*0048*/ 	.word	0x000019f0


	//   ....[1]....
        /*004c*/ 	.word	0x00003bb0


	//   ....[2]....
        /*0050*/ 	.word	0x00003c00


	//----- nvinfo : EIATTR_MAX_THREADS
	.align		4
.L_797:
        /*0054*/ 	.byte	0x04, 0x05
        /*0056*/ 	.short	(.L_799 - .L_798)
.L_798:
        /*0058*/ 	.word	0x00000080
        /*005c*/ 	.word	0x00000001
        /*0060*/ 	.word	0x00000001


	//----- nvinfo : EIATTR_CRS_STACK_SIZE
	.align		4
.L_799:
        /*0064*/ 	.byte	0x04, 0x1e
        /*0066*/ 	.short	(.L_801 - .L_800)
.L_800:
        /*0068*/ 	.word	0x00000000


	//----- nvinfo : EIATTR_CBANK_PARAM_SIZE
	.align		4
.L_801:
        /*006c*/ 	.byte	0x03, 0x19
        /*006e*/ 	.short	0x0018


	//----- nvinfo : EIATTR_PARAM_CBANK
	.align		4
        /*0070*/ 	.byte	0x04, 0x0a
        /*0072*/ 	.short	(.L_803 - .L_802)
	.align		4
.L_802:
        /*0074*/ 	.word	index@(.nv.constant0._ZN2at6native29vectorized_elementwise_kernelILi8EZZZNS0_15sin_kernel_cudaERNS_18TensorIteratorBaseEENKUlvE0_clEvENKUlvE_clEvEUldE_St5arrayIPcLm2EEEEviT0_T1_)
        /*0078*/ 	.short	0x0210
        /*007a*/ 	.short	0x0018


	//----- nvinfo : EIATTR_SW_WAR
	.align		4
.L_803:
        /*007c*/ 	.byte	0x04, 0x36
        /*007e*/ 	.short	(.L_805 - .L_804)
.L_804:
        /*0080*/ 	.word	0x00000008
.L_805:


//--------------------- .nv.callgraph             --------------------------
	.section	.nv.callgraph,"",@"SHT_CUDA_CALLGRAPH"
	.align	4
	.sectionentsize	8
	.align		4
        /*0000*/ 	.word	0x00000000
	.align		4
        /*0004*/ 	.word	0xffffffff
	.align		4
        /*0008*/ 	.word	index@(_ZN2at6native18elementwise_kernelILi128ELi4EZNS0_15gpu_kernel_implIZZZNS0_15sin_kernel_cudaERNS_18TensorIteratorBaseEENKUlvE0_clEvENKUlvE2_clEvEUlN3c108BFloat16EE_EEvS4_RKT_EUliE_EEviT1_)
	.align		4
        /*000c*/ 	.word	index@(__assertfail)
	.align		4
        /*0010*/ 	.word	index@(_ZN2at6native27unrolled_elementwise_kernelIZZZNS0_15sin_kernel_cudaERNS_18TensorIteratorBaseEENKUlvE0_clEvENKUlvE2_clEvEUlN3c108BFloat16EE_St5arrayIPcLm2EELi4E23TrivialOffsetCalculatorILi1EjESD_NS0_6memory12LoadWithCastILi1EEENSE_13StoreWithCastILi1EEEEEviT_T0_T2_T3_T4_T5_)
	.align		4
        /*0014*/ 	.word	index@(__assertfail)
	.align		4
        /*0018*/ 	.word	index@(_ZN2at6native18elementwise_kernelILi128ELi4EZNS0_15gpu_kernel_implIZZZNS0_15sin_kernel_cudaERNS_18TensorIteratorBaseEENKUlvE0_clEvENKUlvE1_clEvEUlN3c104HalfEE_EEvS4_RKT_EUliE_EEviT1_)
	.align		4
        /*001c*/ 	.word	index@(__assertfail)
	.align		4
        /*0020*/ 	.word	index@(_ZN2at6native27unrolled_elementwise_kernelIZZZNS0_15sin_kernel_cudaERNS_18TensorIteratorBaseEENKUlvE0_clEvENKUlvE1_clEvEUlN3c104HalfEE_St5arrayIPcLm2EELi4E23TrivialOffsetCalculatorILi1EjESD_NS0_6memory12LoadWithCastILi1EEENSE_13StoreWithCastILi1EEEEEviT_T0_T2_T3_T4_T5_)
	.align		4
        /*0024*/ 	.word	index@(__assertfail)
	.align		4
        /*0028*/ 	.word	index@(_ZN2at6native18elementwise_kernelILi128ELi4EZNS0_15gpu_kernel_implIZZZNS0_15sin_kernel_cudaERNS_18TensorIteratorBaseEENKUlvE0_clEvENKUlvE0_clEvEUlfE_EEvS4_RKT_EUliE_EEviT1_)
	.align		4
        /*002c*/ 	.word	index@(__assertfail)
	.align		4
        /*0030*/ 	.word	index@(_ZN2at6native27unrolled_elementwise_kernelIZZZNS0_15sin_kernel_cudaERNS_18TensorIteratorBaseEENKUlvE0_clEvENKUlvE0_clEvEUlfE_St5arrayIPcLm2EELi4E23TrivialOffsetCalculatorILi1EjESB_NS0_6memory12LoadWithCastILi1EEENSC_13StoreWithCastILi1EEEEEviT_T0_T2_T3_T4_T5_)
	.align		4
        /*0034*/ 	.word	index@(__assertfail)
	.align		4
        /*0038*/ 	.word	index@(_ZN2at6native18elementwise_kernelILi128ELi4EZNS0_15gpu_kernel_implIZZZNS0_15sin_kernel_cudaERNS_18TensorIteratorBaseEENKUlvE0_clEvENKUlvE_clEvEUldE_EEvS4_RKT_EUliE_EEviT1_)
	.align		4
        /*003c*/ 	.word	index@(__assertfail)
	.align		4
        /*0040*/ 	.word	index@(_ZN2at6native27unrolled_elementwise_kernelIZZZNS0_15sin_kernel_cudaERNS_18TensorIteratorBaseEENKUlvE0_clEvENKUlvE_clEvEUldE_St5arrayIPcLm2EELi4E23TrivialOffsetCalculatorILi1EjESB_NS0_6memory12LoadWithCastILi1EEENSC_13StoreWithCastILi1EEEEEviT_T0_T2_T3_T4_T5_)
	.align		4
        /*0044*/ 	.word	index@(__assertfail)
	.align		4
        /*0048*/ 	.word	0x00000000
	.align		4
        /*004c*/ 	.word	0xfffffffe
	.align		4
        /*0050*/ 	.word	0x00000000
	.align		4
        /*0054*/ 	.word	0xfffffffd
	.align		4
        /*0058*/ 	.word	0x00000000
	.align		4
        /*005c*/ 	.word	0xfffffffc


//--------------------- .nv.constant4             --------------------------
	.section	.nv.constant4,"a",@progbits
	.align	8
	.align		8
.nv.constant4:
        /*0000*/ 	.dword	__assertfail
	.align		8
        /*0008*/ 	.dword	__unnamed_1
	.align		8
        /*0010*/ 	.dword	__unnamed_2
	.align		8
        /*0018*/ 	.dword	__unnamed_3
	.align		8
        /*0020*/ 	.dword	__unnamed_4
	.align		8
        /*0028*/ 	.dword	__unnamed_5
	.align		8
        /*0030*/ 	.dword	__unnamed_6
	.align		8
        /*0038*/ 	.dword	__unnamed_7
	.align		8
        /*0040*/ 	.dword	__unnamed_8
	.align		8
        /*0048*/ 	.dword	_ZN57_INTERNAL_fd0236af_26_UnaryGeometricSinKernel_cu_a4d06c7b4cuda3std3__45__cpo5beginE
	.align		8
        /*0050*/ 	.dword	_ZN57_INTERNAL_fd0236af_26_UnaryGeometricSinKernel_cu_a4d06c7b4cuda3std3__45__cpo3endE
	.align		8
        /*0058*/ 	.dword	_ZN57_INTERNAL_fd0236af_26_UnaryGeometricSinKernel_cu_a4d06c7b4cuda3std3__45__cpo6cbeginE
	.align		8
        /*0060*/ 	.dword	_ZN57_INTERNAL_fd0236af_26_UnaryGeometricSinKernel_cu_a4d06c7b4cuda3std3__45__cpo4cendE
	.align		8
        /*0068*/ 	.dword	_ZN57_INTERNAL_fd0236af_26_UnaryGeometricSinKernel_cu_a4d06c7b4cuda3std3__45__cpo6rbeginE
	.align		8
        /*0070*/ 	.dword	_ZN57_INTERNAL_fd0236af_26_UnaryGeometricSinKernel_cu_a4d06c7b4cuda3std3__45__cpo4rendE
	.align		8
        /*0078*/ 	.dword	_ZN57_INTERNAL_fd0236af_26_UnaryGeometricSinKernel_cu_a4d06c7b4cuda3std3__45__cpo7crbeginE
	.align		8
        /*0080*/ 	.dword	_ZN57_INTERNAL_fd0236af_26_UnaryGeometricSinKernel_cu_a4d06c7b4cuda3std3__45__cpo5crendE
	.align		8
        /*0088*/ 	.dword	_ZN57_INTERNAL_fd0236af_26_UnaryGeometricSinKernel_cu_a4d06c7b4cuda3std3__459_GLOBAL__N__fd0236af_26_UnaryGeometricSinKernel_cu_a4d06c7b6ignoreE
	.align		8
        /*0090*/ 	.dword	_ZN57_INTERNAL_fd0236af_26_UnaryGeometricSinKernel_cu_a4d06c7b4cuda3std3__419piecewise_constructE
	.align		8
        /*0098*/ 	.dword	_ZN57_INTERNAL_fd0236af_26_UnaryGeometricSinKernel_cu_a4d06c7b4cuda3std3__48in_placeE
	.align		8
        /*00a0*/ 	.dword	_ZN57_INTERNAL_fd0236af_26_UnaryGeometricSinKernel_cu_a4d06c7b4cuda3std3__420unreachable_sentinelE
	.align		8
        /*00a8*/ 	.dword	_ZN57_INTERNAL_fd0236af_26_UnaryGeometricSinKernel_cu_a4d06c7b4cuda3std6ranges3__45__cpo4swapE
	.align		8
        /*00b0*/ 	.dword	_ZN57_INTERNAL_fd0236af_26_UnaryGeometricSinKernel_cu_a4d06c7b4cuda3std6ranges3__45__cpo9iter_moveE
	.align		8
        /*00b8*/ 	.dword	_ZN57_INTERNAL_fd0236af_26_UnaryGeometricSinKernel_cu_a4d06c7b4cuda3std6ranges3__45__cpo5beginE
	.align		8
        /*00c0*/ 	.dword	_ZN57_INTERNAL_fd0236af_26_UnaryGeometricSinKernel_cu_a4d06c7b4cuda3std6ranges3__45__cpo3endE
	.align		8
        /*00c8*/ 	.dword	_ZN57_INTERNAL_fd0236af_26_UnaryGeometricSinKernel_cu_a4d06c7b4cuda3std6ranges3__45__cpo6cbeginE
	.align		8
        /*00d0*/ 	.dword	_ZN57_INTERNAL_fd0236af_26_UnaryGeometricSinKernel_cu_a4d06c7b4cuda3std6ranges3__45__cpo4cendE
	.align		8
        /*00d8*/ 	.dword	_ZN57_INTERNAL_fd0236af_26_UnaryGeometricSinKernel_cu_a4d06c7b4cuda3std6ranges3__45__cpo7advanceE
	.align		8
        /*00e0*/ 	.dword	_ZN57_INTERNAL_fd0236af_26_UnaryGeometricSinKernel_cu_a4d06c7b4cuda3std6ranges3__45__cpo9iter_swapE
	.align		8
        /*00e8*/ 	.dword	_ZN57_INTERNAL_fd0236af_26_UnaryGeometricSinKernel_cu_a4d06c7b4cuda3std6ranges3__45__cpo4nextE
	.align		8
        /*00f0*/ 	.dword	_ZN57_INTERNAL_fd0236af_26_UnaryGeometricSinKernel_cu_a4d06c7b4cuda3std6ranges3__45__cpo4prevE
	.align		8
        /*00f8*/ 	.dword	_ZN57_INTERNAL_fd0236af_26_UnaryGeometricSinKernel_cu_a4d06c7b4cuda3std6ranges3__45__cpo4dataE
	.align		8
        /*0100*/ 	.dword	_ZN57_INTERNAL_fd0236af_26_UnaryGeometricSinKernel_cu_a4d06c7b4cuda3std6ranges3__45__cpo5cdataE
	.align		8
        /*0108*/ 	.dword	_ZN57_INTERNAL_fd0236af_26_UnaryGeometricSinKernel_cu_a4d06c7b4cuda3std6ranges3__45__cpo4sizeE
	.align		8
        /*0110*/ 	.dword	_ZN57_INTERNAL_fd0236af_26_UnaryGeometricSinKernel_cu_a4d06c7b4cuda3std6ranges3__45__cpo5ssizeE
	.align		8
        /*0118*/ 	.dword	_ZN57_INTERNAL_fd0236af_26_UnaryGeometricSinKernel_cu_a4d06c7b4cuda3std6ranges3__45__cpo8distanceE
	.align		8
        /*0120*/ 	.dword	_ZN57_INTERNAL_fd0236af_26_UnaryGeometricSinKernel_cu_a4d06c7b6thrust23THRUST_300001_SM_900_NS6system6detail10sequential3seqE
	.align		8
        /*0128*/ 	.dword	$str$6
	.align		8
        /*0130*/ 	.dword	$str$7
	.align		8
        /*0138*/ 	.dword	__cudart_sin_cos_coeffs
	.align		8
        /*0140*/ 	.dword	__cudart_i2opi_d


//--------------------- .text._ZN2at6native18elementwise_kernelILi128ELi4EZNS0_15gpu_kernel_implIZZZNS0_15sin_kernel_cudaERNS_18TensorIteratorBaseEENKUlvE0_clEvENKUlvE2_clEvEUlN3c108BFloat16EE_EEvS4_RKT_EUliE_EEviT1_ --------------------------
	.section	.text._ZN2at6native18elementwise_kernelILi128ELi4EZNS0_15gpu_kernel_implIZZZNS0_15sin_kernel_cudaERNS_18TensorIteratorBaseEENKUlvE0_clEvENKUlvE2_clEvEUlN3c108BFloat16EE_EEvS4_RKT_EUliE_EEviT1_,"ax",@progbits
	.align	128
        .global         _ZN2at6native18elementwise_kernelILi128ELi4EZNS0_15gpu_kernel_implIZZZNS0_15sin_kernel_cudaERNS_18TensorIteratorBaseEENKUlvE0_clEvENKUlvE2_clEvEUlN3c108BFloat16EE_EEvS4_RKT_EUliE_EEviT1_
        .type           _ZN2at6native18elementwise_kernelILi128ELi4EZNS0_15gpu_kernel_implIZZZNS0_15sin_kernel_cudaERNS_18TensorIteratorBaseEENKUlvE0_clEvENKUlvE2_clEvEUlN3c108BFloat16EE_EEvS4_RKT_EUliE_EEviT1_,@function
        .size           _ZN2at6native18elementwise_kernelILi128ELi4EZNS0_15gpu_kernel_implIZZZNS0_15sin_kernel_cudaERNS_18TensorIteratorBaseEENKUlvE0_clEvENKUlvE2_clEvEUlN3c108BFloat16EE_EEvS4_RKT_EUliE_EEviT1_,(.L_x_2616 - _ZN2at6native18elementwise_kernelILi128ELi4EZNS0_15gpu_kernel_implIZZZNS0_15sin_kernel_cudaERNS_18TensorIteratorBaseEENKUlvE0_clEvENKUlvE2_clEvEUlN3c108BFloat16EE_EEvS4_RKT_EUliE_EEviT1_)
        .other          _ZN2at6native18elementwise_kernelILi128ELi4EZNS0_15gpu_kernel_implIZZZNS0_15sin_kernel_cudaERNS_18TensorIteratorBaseEENKUlvE0_clEvENKUlvE2_clEvEUlN3c108BFloat16EE_EEvS4_RKT_EUliE_EEviT1_,@"STO_CUDA_ENTRY STV_DEFAULT"
_ZN2at6native18elementwise_kernelILi128ELi4EZNS0_15gpu_kernel_implIZZZNS0_15sin_kernel_cudaERNS_18TensorIteratorBaseEENKUlvE0_clEvENKUlvE2_clEvEUlN3c108BFloat16EE_EEvS4_RKT_EUliE_EEviT1_:
.text._ZN2at6native18elementwise_kernelILi128ELi4EZNS0_15gpu_kernel_implIZZZNS0_15sin_kernel_cudaERNS_18TensorIteratorBaseEENKUlvE0_clEvENKUlvE2_clEvEUlN3c108BFloat16EE_EEvS4_RKT_EUliE_EEviT1_:
[----:B------:R-:W0:Y:S01]  /*0000*/  LDC R1, c[0x0][0x28] ;  /* 0x00000a00ff017b82 */ /* 0x000e220000000800 */
[----:B------:R-:W1:Y:S01]  /*0010*/  S2R R23, SR_CTAID.X ;  /* 0x0000000000177919 */ /* 0x000e620000002500 */
[----:B------:R-:W-:Y:S01]  /*0020*/  ULDC UR4, c[0x0][0x210] ;  /* 0x0000840000047ab9 */ /* 0x000fe20000000800 */
[----:B------:R-:W-:Y:S01]  /*0030*/  ULDC.64 UR36, c[0x0][0x208] ;  /* 0x0000820000247ab9 */ /* 0x000fe20000000a00 */
[----:B------:R-:W-:Y:S01]  /*0040*/  BSSY B6, `(.L_x_0) ;  /* 0x000032e000067945 */ /* 0x000fe20003800000 */
[----:B------:R-:W1:Y:S02]  /*0050*/  S2R R18, SR_TID.X ;  /* 0x0000000000127919 */ /* 0x000e640000002100 */
[----:B-1----:R-:W-:-:S05]  /*0060*/  IMAD R19, R23, 0x200, R18 ;  /* 0x0000020017137824 */ /* 0x002fca00078e0212 */
[----:B------:R-:W-:-:S13]  /*0070*/  ISETP.GE.AND P0, PT, R19, UR4, PT ;  /* 0x0000000413007c0c */ /* 0x000fda000bf06270 */
[----:B0-----:R-:W-:Y:S05]  /*0080*/  @P0 BRA `(.L_x_1) ;  /* 0x0000003000a40947 */ /* 0x001fea0003800000 */
[----:B------:R-:W0:Y:S01]  /*0090*/  LDC R6, c[0x0][0x218] ;  /* 0x00008600ff067b82 */ /* 0x000e220000000800 */
[----:B------:R-:W-:Y:S02]  /*00a0*/  IMAD.MOV.U32 R0, RZ, RZ, RZ ;  /* 0x000000ffff007224 */ /* 0x000fe400078e00ff */
[----:B------:R-:W-:Y:S01]  /*00b0*/  IMAD.MOV.U32 R16, RZ, RZ, RZ ;  /* 0x000000ffff107224 */ /* 0x000fe200078e00ff */
[----:B0-----:R-:W-:-:S13]  /*00c0*/  ISETP.NE.AND P0, PT, R6, RZ, PT ;  /* 0x000000ff0600720c */ /* 0x001fda0003f05270 */
[----:B------:R-:W-:Y:S05]  /*00d0*/  @!P0 BRA `(.L_x_2) ;  /* 0x0000001000ac8947 */ /* 0x000fea0003800000 */
[----:B------:R-:W-:Y:S01]  /*00e0*/  IMAD.MOV.U32 R2, RZ, RZ, RZ ;  /* 0x000000ffff027224 */ /* 0x000fe200078e00ff */
[----:B------:R-:W-:Y:S01]  /*00f0*/  ULDC.64 UR4, c[0x0][0x220] ;  /* 0x0000880000047ab9 */ /* 0x000fe20000000a00 */
[----:B------:R-:W-:Y:S01]  /*0100*/  IMAD.MOV.U32 R3, RZ, RZ, R19 ;  /* 0x000000ffff037224 */ /* 0x000fe200078e0013 */
[----:B------:R-:W-:Y:S01]  /*0110*/  ISETP.NE.AND P0, PT, R6, 0x1, PT ;  /* 0x000000010600780c */ /* 0x000fe20003f05270 */
[----:B------:R-:W-:Y:S01]  /*0120*/  IMAD.HI.U32 R2, R19, UR4, R2 ;  /* 0x0000000413027c27 */ /* 0x000fe2000f8e0002 */
[----:B------:R-:W-:-:S04]  /*0130*/  ULDC UR4, c[0x0][0x21c] ;  /* 0x0000870000047ab9 */ /* 0x000fc80000000800 */
[----:B------:R-:W-:-:S05]  /*0140*/  SHF.R.U32.HI R3, RZ, UR5, R2 ;  /* 0x00000005ff037c19 */ /* 0x000fca0008011602 */
[----:B------:R-:W-:-:S04]  /*0150*/  IMAD.MOV R0, RZ, RZ, -R3 ;  /* 0x000000ffff007224 */ /* 0x000fc800078e0a03 */
[----:B------:R-:W-:Y:S01]  /*0160*/  IMAD R0, R0, UR4, R19 ;  /* 0x0000000400007c24 */ /* 0x000fe2000f8e0213 */
[----:B------:R-:W-:-:S03]  /*0170*/  ULDC.64 UR4, c[0x0][0x348] ;  /* 0x0000d20000047ab9 */ /* 0x000fc60000000a00 */
[C---:B------:R-:W-:Y:S02]  /*0180*/  IMAD R16, R0.reuse, UR4, RZ ;  /* 0x0000000400107c24 */ /* 0x040fe4000f8e02ff */
[----:B------:R-:W-:Y:S01]  /*0190*/  IMAD R0, R0, UR5, RZ ;  /* 0x0000000500007c24 */ /* 0x000fe2000f8e02ff */
[----:B------:R-:W-:Y:S06]  /*01a0*/  @!P0 BRA `(.L_x_2) ;  /* 0x0000001000788947 */ /* 0x000fec0003800000 */
[----:B------:R-:W-:Y:S01]  /*01b0*/  IMAD.MOV.U32 R2, RZ, RZ, RZ ;  /* 0x000000ffff027224 */ /* 0x000fe200078e00ff */
[----:B------:R-:W-:Y:S01]  /*01c0*/  ULDC.64 UR6, c[0x0][0x228] ;  /* 0x00008a0000067ab9 */ /* 0x000fe20000000a00 */
[----:B------:R-:W-:Y:S01]  /*01d0*/  ULDC UR4, c[0x0][0x230] ;  /* 0x00008c0000047ab9 */ /* 0x000fe20000000800 */
[----:B------:R-:W-:Y:S01]  /*01e0*/  ISETP.NE.AND P0, PT, R6, 0x2, PT ;  /* 0x000000020600780c */ /* 0x000fe20003f05270 */
[----:B------:R-:W-:-:S05]  /*01f0*/  IMAD.HI.U32 R4, R3, UR7, R2 ;  /* 0x0000000703047c27 */ /* 0x000fca000f8e0002 */
[----:B------:R-:W-:Y:S01]  /*0200*/  SHF.R.U32.HI R5, RZ, UR4, R4 ;  /* 0x00000004ff057c19 */ /* 0x000fe20008011604 */
[----:B------:R-:W-:-:S04]  /*0210*/  ULDC.64 UR4, c[0x0][0x350] ;  /* 0x0000d40000047ab9 */ /* 0x000fc80000000a00 */
[----:B------:R-:W-:-:S04]  /*0220*/  IMAD.MOV R2, RZ, RZ, -R5 ;  /* 0x000000ffff027224 */ /* 0x000fc800078e0a05 */
[----:B------:R-:W-:-:S04]  /*0230*/  IMAD R3, R2, UR6, R3 ;  /* 0x0000000602037c24 */ /* 0x000fc8000f8e0203 */
[C---:B------:R-:W-:Y:S02]  /*0240*/  IMAD R16, R3.reuse, UR4, R16 ;  /* 0x0000000403107c24 */ /* 0x040fe4000f8e0210 */
[----:B------:R-:W-:Y:S01]  /*0250*/  IMAD R0, R3, UR5, R0 ;  /* 0x0000000503007c24 */ /* 0x000fe2000f8e0200 */
[----:B------:R-:W-:Y:S06]  /*0260*/  @!P0 BRA `(.L_x_2) ;  /* 0x0000001000488947 */ /* 0x000fec0003800000 */
[----:B------:R-:W-:Y:S01]  /*0270*/  IMAD.MOV.U32 R4, RZ, RZ, RZ ;  /* 0x000000ffff047224 */ /* 0x000fe200078e00ff */
[----:B------:R-:W-:Y:S01]  /*0280*/  ULDC.64 UR4, c[0x0][0x238] ;  /* 0x00008e0000047ab9 */ /* 0x000fe20000000a00 */
[----:B------:R-:W-:Y:S02]  /*0290*/  ISETP.NE.AND P0, PT, R6, 0x3, PT ;  /* 0x000000030600780c */ /* 0x000fe40003f05270 */
[----:B------:R-:W-:Y:S01]  /*02a0*/  IMAD.HI.U32 R2, R5, UR4, R4 ;  /* 0x0000000405027c27 */ /* 0x000fe2000f8e0004 */
[----:B------:R-:W-:-:S04]  /*02b0*/  ULDC UR4, c[0x0][0x234] ;  /* 0x00008d0000047ab9 */ /* 0x000fc80000000800 */
[----:B------:R-:W-:-:S05]  /*02c0*/  SHF.R.U32.HI R3, RZ, UR5, R2 ;  /* 0x00000005ff037c19 */ /* 0x000fca0008011602 */
[----:B------:R-:W-:-:S04]  /*02d0*/  IMAD.MOV R4, RZ, RZ, -R3 ;  /* 0x000000ffff047224 */ /* 0x000fc800078e0a03 */
[----:B------:R-:W-:Y:S01]  /*02e0*/  IMAD R5, R4, UR4, R5 ;  /* 0x0000000404057c24 */ /* 0x000fe2000f8e0205 */
[----:B------:R-:W-:-:S03]  /*02f0*/  ULDC.64 UR4, c[0x0][0x358] ;  /* 0x0000d60000047ab9 */ /* 0x000fc60000000a00 */
[C---:B------:R-:W-:Y:S02]  /*0300*/  IMAD R16, R5.reuse, UR4, R16 ;  /* 0x0000000405107c24 */ /* 0x040fe4000f8e0210 */
[----:B------:R-:W-:Y:S01]  /*0310*/  IMAD R0, R5, UR5, R0 ;  /* 0x0000000505007c24 */ /* 0x000fe2000f8e0200 */
        /* <DEDUP_REMOVED lines=254> */
[----:B------:R-:W-:-:S03]  /*1300*/  ULDC.64 UR4, c[0x0][0x340] ;  /* 0x0000d00000047ab9 */ /* 0x000fc60000000a00 */
[----:B------:R-:W-:Y:S01]  /*1310*/  IMAD.HI.U32 R2, R5, UR4, R4 ;  /* 0x0000000405027c27 */ /* 0x000fe2000f8e0004 */
[----:B------:R-:W-:-:S04]  /*1320*/  ULDC UR4, c[0x0][0x33c] ;  /* 0x0000cf0000047ab9 */ /* 0x000fc80000000800 */
[----:B------:R-:W-:-:S05]  /*1330*/  SHF.R.U32.HI R2, RZ, UR5, R2 ;  /* 0x00000005ff027c19 */ /* 0x000fca0008011602 */
[----:B------:R-:W-:-:S04]  /*1340*/  IMAD.MOV R3, RZ, RZ, -R2 ;  /* 0x000000ffff037224 */ /* 0x000fc800078e0a02 */
[----:B------:R-:W-:Y:S01]  /*1350*/  IMAD R5, R3, UR4, R5 ;  /* 0x0000000403057c24 */ /* 0x000fe2000f8e0205 */
[----:B------:R-:W-:-:S03]  /*1360*/  ULDC.64 UR4, c[0x0][0x408] ;  /* 0x0001020000047ab9 */ /* 0x000fc60000000a00 */
[C---:B------:R-:W-:Y:S02]  /*1370*/  IMAD R16, R5.reuse, UR4, R16 ;  /* 0x0000000405107c24 */ /* 0x040fe4000f8e0210 */
[----:B------:R-:W-:-:S07]  /*1380*/  IMAD R0, R5, UR5, R0 ;  /* 0x0000000505007c24 */ /* 0x000fce000f8e0200 */
.L_x_2:
[----:B------:R-:W0:Y:S01]  /*1390*/  LDC.U8 R5, c[0x0][0x422] ;  /* 0x00010880ff057b82 */ /* 0x000e220000000000 */
[----:B------:R-:W-:Y:S01]  /*13a0*/  ULDC.64 UR4, c[0x0][0x410] ;  /* 0x0001040000047ab9 */ /* 0x000fe20000000a00 */
[----:B------:R-:W-:Y:S01]  /*13b0*/  ULDC.64 UR6, c[0x0][0x418] ;  /* 0x0001060000067ab9 */ /* 0x000fe20000000a00 */
[----:B------:R-:W-:Y:S02]  /*13c0*/  IADD3 R16, P1, R16, UR4, RZ ;  /* 0x0000000410107c10 */ /* 0x000fe4000ff3e0ff */
[----:B------:R-:W-:-:S03]  /*13d0*/  IADD3 R2, P2, R0, UR6, RZ ;  /* 0x0000000600027c10 */ /* 0x000fc6000ff5e0ff */
[----:B------:R-:W-:Y:S02]  /*13e0*/  IMAD.X R17, RZ, RZ, UR5, P1 ;  /* 0x00000005ff117e24 */ /* 0x000fe400088e06ff */
[----:B------:R-:W-:Y:S01]  /*13f0*/  IMAD.X R3, RZ, RZ, UR7, P2 ;  /* 0x00000007ff037e24 */ /* 0x000fe200090e06ff */
[----:B0-----:R-:W-:-:S04]  /*1400*/  PRMT R4, R5, 0x9910, RZ ;  /* 0x0000991005047816 */ /* 0x001fc800000000ff */
[----:B------:R-:W-:-:S13]  /*1410*/  ISETP.GT.AND P0, PT, R4, 0x9, PT ;  /* 0x000000090400780c */ /* 0x000fda0003f04270 */
[----:B------:R-:W-:Y:S05]  /*1420*/  @P0 BRA `(.L_x_3) ;  /* 0x0000000400100947 */ /* 0x000fea0003800000 */
[----:B------:R-:W-:-:S13]  /*1430*/  ISETP.GT.AND P0, PT, R4, 0x4, PT ;  /* 0x000000040400780c */ /* 0x000fda0003f04270 */
[----:B------:R-:W-:Y:S05]  /*1440*/  @P0 BRA `(.L_x_4) ;  /* 0x0000000000800947 */ /* 0x000fea0003800000 */
[----:B------:R-:W-:-:S13]  /*1450*/  ISETP.GT.AND P0, PT, R4, 0x1, PT ;  /* 0x000000010400780c */ /* 0x000fda0003f04270 */
[----:B------:R-:W-:Y:S05]  /*1460*/  @P0 BRA `(.L_x_5) ;  /* 0x0000000000300947 */ /* 0x000fea0003800000 */
[----:B------:R-:W-:-:S13]  /*1470*/  ISETP.NE.AND P0, PT, R5, RZ, PT ;  /* 0x000000ff0500720c */ /* 0x000fda0003f05270 */
[----:B------:R-:W-:Y:S05]  /*1480*/  @!P0 BRA `(.L_x_6) ;  /* 0x0000000000188947 */ /* 0x000fea0003800000 */
[----:B------:R-:W-:-:S13]  /*1490*/  ISETP.NE.AND P0, PT, R4, 0x1, PT ;  /* 0x000000010400780c */ /* 0x000fda0003f05270 */
[----:B------:R-:W-:Y:S05]  /*14a0*/  @P0 BRA `(.L_x_7) ;  /* 0x0000000c004c0947 */ /* 0x000fea0003800000 */
[----:B------:R-:W2:Y:S02]  /*14b0*/  LDG.E.S8 R2, desc[UR36][R2.64] ;  /* 0x0000002402027981 */ /* 0x000ea4000c1e1300 */
[----:B--2---:R-:W0:Y:S02]  /*14c0*/  I2F.S16 R0, R2 ;  /* 0x0000000200007306 */ /* 0x004e240000101400 */
[----:B0-----:R-:W-:Y:S01]  /*14d0*/  F2FP.BF16.F32.PACK_AB R0, RZ, R0 ;  /* 0x00000000ff00723e */ /* 0x001fe200000010ff */
[----:B------:R-:W-:Y:S06]  /*14e0*/  BRA `(.L_x_8) ;  /* 0x0000000c00a07947 */ /* 0x000fec0003800000 */
.L_x_6:
[----:B------:R-:W2:Y:S02]  /*14f0*/  LDG.E.U8 R2, desc[UR36][R2.64] ;  /* 0x0000002402027981 */ /* 0x000ea4000c1e1100 */
[----:B--2---:R-:W-:-:S04]  /*1500*/  I2FP.F32.U32 R0, R2 ;  /* 0x0000000200007245 */ /* 0x004fc80000201000 */
[----:B------:R-:W-:Y:S01]  /*1510*/  F2FP.BF16.F32.PACK_AB R0, RZ, R0 ;  /* 0x00000000ff00723e */ /* 0x000fe200000010ff */
[----:B------:R-:W-:Y:S06]  /*1520*/  BRA `(.L_x_8) ;  /* 0x0000000c00907947 */ /* 0x000fec0003800000 */
.L_x_5:
[----:B------:R-:W-:-:S13]  /*1530*/  ISETP.NE.AND P0, PT, R4, 0x2, PT ;  /* 0x000000020400780c */ /* 0x000fda0003f05270 */
[----:B------:R-:W-:Y:S05]  /*1540*/  @!P0 BRA `(.L_x_9) ;  /* 0x0000000000308947 */ /* 0x000fea0003800000 */
[----:B------:R-:W-:-:S13]  /*1550*/  ISETP.NE.AND P0, PT, R4, 0x3, PT ;  /* 0x000000030400780c */ /* 0x000fda0003f05270 */
[----:B------:R-:W-:Y:S05]  /*1560*/  @!P0 BRA `(.L_x_10) ;  /* 0x0000000000188947 */ /* 0x000fea0003800000 */
[----:B------:R-:W-:-:S13]  /*1570*/  ISETP.NE.AND P0, PT, R4, 0x4, PT ;  /* 0x000000040400780c */ /* 0x000fda0003f05270 */
[----:B------:R-:W-:Y:S05]  /*1580*/  @P0 BRA `(.L_x_7) ;  /* 0x0000000c00140947 */ /* 0x000fea0003800000 */
[----:B------:R-:W2:Y:S02]  /*1590*/  LDG.E.64 R2, desc[UR36][R2.64] ;  /* 0x0000002402027981 */ /* 0x000ea4000c1e1b00 */
[----:B--2---:R-:W0:Y:S02]  /*15a0*/  I2F.S64 R0, R2 ;  /* 0x0000000200007312 */ /* 0x004e240000301400 */
[----:B0-----:R-:W-:Y:S01]  /*15b0*/  F2FP.BF16.F32.PACK_AB R0, RZ, R0 ;  /* 0x00000000ff00723e */ /* 0x001fe200000010ff */
[----:B------:R-:W-:Y:S06]  /*15c0*/  BRA `(.L_x_8) ;  /* 0x0000000c00687947 */ /* 0x000fec0003800000 */
.L_x_10:
[----:B------:R-:W2:Y:S02]  /*15d0*/  LDG.E R2, desc[UR36][R2.64] ;  /* 0x0000002402027981 */ /* 0x000ea4000c1e1900 */
[----:B--2---:R-:W-:-:S04]  /*15e0*/  I2FP.F32.S32 R0, R2 ;  /* 0x0000000200007245 */ /* 0x004fc80000201400 */
[----:B------:R-:W-:Y:S01]  /*15f0*/  F2FP.BF16.F32.PACK_AB R0, RZ, R0 ;  /* 0x00000000ff00723e */ /* 0x000fe200000010ff */
[----:B------:R-:W-:Y:S06]  /*1600*/  BRA `(.L_x_8) ;  /* 0x0000000c00587947 */ /* 0x000fec0003800000 */
.L_x_9:
[----:B------:R-:W2:Y:S02]  /*1610*/  LDG.E.U16 R2, desc[UR36][R2.64] ;  /* 0x0000002402027981 */ /* 0x000ea4000c1e1500 */
[----:B--2---:R-:W0:Y:S02]  /*1620*/  I2F.S16 R0, R2 ;  /* 0x0000000200007306 */ /* 0x004e240000101400 */
[----:B0-----:R-:W-:Y:S01]  /*1630*/  F2FP.BF16.F32.PACK_AB R0, RZ, R0 ;  /* 0x00000000ff00723e */ /* 0x001fe200000010ff */
[----:B------:R-:W-:Y:S06]  /*1640*/  BRA `(.L_x_8) ;  /* 0x0000000c00487947 */ /* 0x000fec0003800000 */
.L_x_4:
[----:B------:R-:W-:-:S13]  /*1650*/  ISETP.GT.AND P0, PT, R4, 0x6, PT ;  /* 0x000000060400780c */ /* 0x000fda0003f04270 */
[----:B------:R-:W-:Y:S05]  /*1660*/  @P0 BRA `(.L_x_11) ;  /* 0x00000000002c0947 */ /* 0x000fea0003800000 */
[----:B------:R-:W-:-:S13]  /*1670*/  ISETP.NE.AND P0, PT, R4, 0x5, PT ;  /* 0x000000050400780c */ /* 0x000fda0003f05270 */
[----:B------:R-:W-:Y:S05]  /*1680*/  @!P0 BRA `(.L_x_12) ;  /* 0x0000000000148947 */ /* 0x000fea0003800000 */
[----:B------:R-:W-:-:S13]  /*1690*/  ISETP.NE.AND P0, PT, R4, 0x6, PT ;  /* 0x000000060400780c */ /* 0x000fda0003f05270 */
[----:B------:R-:W-:Y:S05]  /*16a0*/  @P0 BRA `(.L_x_7) ;  /* 0x0000000800cc0947 */ /* 0x000fea0003800000 */
[----:B------:R-:W2:Y:S02]  /*16b0*/  LDG.E R2, desc[UR36][R2.64] ;  /* 0x0000002402027981 */ /* 0x000ea4000c1e1900 */
[----:B--2---:R-:W-:Y:S01]  /*16c0*/  F2FP.BF16.F32.PACK_AB R0, RZ, R2 ;  /* 0x00000002ff00723e */ /* 0x004fe200000010ff */
[----:B------:R-:W-:Y:S06]  /*16d0*/  BRA `(.L_x_8) ;  /* 0x0000000c00247947 */ /* 0x000fec0003800000 */
.L_x_12:
[----:B------:R-:W2:Y:S02]  /*16e0*/  LDG.E.U16 R0, desc[UR36][R2.64] ;  /* 0x0000002402007981 */ /* 0x000ea4000c1e1500 */
[----:B--2---:R-:W-:-:S05]  /*16f0*/  HADD2.F32 R0, -RZ, R0.H0_H0 ;  /* 0x20000000ff007230 */ /* 0x004fca0000004100 */
[----:B------:R-:W-:Y:S01]  /*1700*/  F2FP.BF16.F32.PACK_AB R0, RZ, R0 ;  /* 0x00000000ff00723e */ /* 0x000fe200000010ff */
[----:B------:R-:W-:Y:S06]  /*1710*/  BRA `(.L_x_8) ;  /* 0x0000000c00147947 */ /* 0x000fec0003800000 */
.L_x_11:
[----:B------:R-:W-:-:S13]  /*1720*/  ISETP.NE.AND P0, PT, R4, 0x7, PT ;  /* 0x000000070400780c */ /* 0x000fda0003f05270 */
[----:B------:R-:W-:Y:S05]  /*1730*/  @!P0 BRA `(.L_x_13) ;  /* 0x00000000002c8947 */ /* 0x000fea0003800000 */
[----:B------:R-:W-:-:S13]  /*1740*/  ISETP.NE.AND P0, PT, R4, 0x8, PT ;  /* 0x000000080400780c */ /* 0x000fda0003f05270 */
[----:B------:R-:W-:Y:S05]  /*1750*/  @!P0 BRA `(.L_x_14) ;  /* 0x0000000000148947 */ /* 0x000fea0003800000 */
[----:B------:R-:W-:-:S13]  /*1760*/  ISETP.NE.AND P0, PT, R4, 0x9, PT ;  /* 0x000000090400780c */ /* 0x000fda0003f05270 */
[----:B------:R-:W-:Y:S05]  /*1770*/  @P0 BRA `(.L_x_7) ;  /* 0x0000000800980947 */ /* 0x000fea0003800000 */
[----:B------:R-:W2:Y:S02]  /*1780*/  LDG.E R2, desc[UR36][R2.64] ;  /* 0x0000002402027981 */ /* 0x000ea4000c1e1900 */
[----:B--2---:R-:W-:Y:S01]  /*1790*/  F2FP.BF16.F32.PACK_AB R0, RZ, R2 ;  /* 0x00000002ff00723e */ /* 0x004fe200000010ff */
[----:B------:R-:W-:Y:S06]  /*17a0*/  BRA `(.L_x_8) ;  /* 0x0000000800f07947 */ /* 0x000fec0003800000 */
.L_x_14:
[----:B------:R-:W2:Y:S02]  /*17b0*/  LDG.E.U16 R2, desc[UR36][R2.64] ;  /* 0x0000002402027981 */ /* 0x000ea4000c1e1500 */
[----:B--2---:R-:W-:-:S05]  /*17c0*/  HADD2.F32 R0, -RZ, R2.H0_H0 ;  /* 0x20000002ff007230 */ /* 0x004fca0000004100 */
[----:B------:R-:W-:Y:S01]  /*17d0*/  F2FP.BF16.F32.PACK_AB R0, RZ, R0 ;  /* 0x00000000ff00723e */ /* 0x000fe200000010ff */
[----:B------:R-:W-:Y:S06]  /*17e0*/  BRA `(.L_x_8) ;  /* 0x0000000800e07947 */ /* 0x000fec0003800000 */
.L_x_13:
[----:B------:R-:W2:Y:S01]  /*17f0*/  LDG.E.64 R2, desc[UR36][R2.64] ;  /* 0x0000002402027981 */ /* 0x000ea2000c1e1b00 */
[----:B------:R-:W-:Y:S01]  /*1800*/  UMOV UR4, 0xf0000000 ;  /* 0xf000000000047882 */ /* 0x000fe20000000000 */
[----:B------:R-:W-:Y:S01]  /*1810*/  UMOV UR5, 0x380fffff ;  /* 0x380fffff00057882 */ /* 0x000fe20000000000 */
[----:B--2---:R-:W0:Y:S01]  /*1820*/  F2F.F32.F64 R0, R2 ;  /* 0x0000000200007310 */ /* 0x004e220000301000 */
[----:B------:R-:W-:-:S14]  /*1830*/  DSETP.GEU.AND P0, PT, |R2|, UR4, PT ;  /* 0x0000000402007e2a */ /* 0x000fdc000bf0e200 */
[----:B0-----:R-:W-:-:S05]  /*1840*/  @!P0 FMUL R0, R0, 1.175494350822287508e-38 ;  /* 0x0080000000008820 */ /* 0x001fca0000400000 */
[----:B------:R-:W-:Y:S01]  /*1850*/  F2FP.BF16.F32.PACK_AB R0, RZ, R0 ;  /* 0x00000000ff00723e */ /* 0x000fe200000010ff */
[----:B------:R-:W-:Y:S06]  /*1860*/  BRA `(.L_x_8) ;  /* 0x0000000800c07947 */ /* 0x000fec0003800000 */
.L_x_3:
[----:B------:R-:W-:-:S13]  /*1870*/  ISETP.GT.AND P0, PT, R4, 0x18, PT ;  /* 0x000000180400780c */ /* 0x000fda0003f04270 */
[----:B------:R-:W-:Y:S05]  /*1880*/  @P0 BRA `(.L_x_15) ;  /* 0x0000000400000947 */ /* 0x000fea0003800000 */
[----:B------:R-:W-:-:S13]  /*1890*/  ISETP.GT.AND P0, PT, R4, 0xe, PT ;  /* 0x0000000e0400780c */ /* 0x000fda0003f04270 */
[----:B------:R-:W-:Y:S05]  /*18a0*/  @P0 BRA `(.L_x_16) ;  /* 0x0000000000440947 */ /* 0x000fea0003800000 */
[----:B------:R-:W-:-:S13]  /*18b0*/  ISETP.NE.AND P0, PT, R4, 0xa, PT ;  /* 0x0000000a0400780c */ /* 0x000fda0003f05270 */
[----:B------:R-:W-:Y:S05]  /*18c0*/  @!P0 BRA `(.L_x_17) ;  /* 0x00000000001c8947 */ /* 0x000fea0003800000 */
[----:B------:R-:W-:-:S13]  /*18d0*/  ISETP.NE.AND P0, PT, R4, 0xb, PT ;  /* 0x0000000b0400780c */ /* 0x000fda0003f05270 */
[----:B------:R-:W-:Y:S05]  /*18e0*/  @P0 BRA `(.L_x_7) ;  /* 0x00000008003c0947 */ /* 0x000fea0003800000 */
[----:B------:R-:W2:Y:S02]  /*18f0*/  LDG.E.U8 R2, desc[UR36][R2.64] ;  /* 0x0000002402027981 */ /* 0x000ea4000c1e1100 */
[----:B--2---:R-:W-:-:S04]  /*1900*/  ISETP.NE.AND P0, PT, R2, RZ, PT ;  /* 0x000000ff0200720c */ /* 0x004fc80003f05270 */
[----:B------:R-:W-:-:S04]  /*1910*/  FSEL R0, RZ, 1, !P0 ;  /* 0x3f800000ff007808 */ /* 0x000fc80004000000 */
[----:B------:R-:W-:Y:S01]  /*1920*/  F2FP.BF16.F32.PACK_AB R0, RZ, R0 ;  /* 0x00000000ff00723e */ /* 0x000fe200000010ff */
[----:B------:R-:W-:Y:S06]  /*1930*/  BRA `(.L_x_8) ;  /* 0x00000008008c7947 */ /* 0x000fec0003800000 */
.L_x_17:
        /* <DEDUP_REMOVED lines=8> */
.L_x_16:
[----:B------:R-:W-:-:S13]  /*19c0*/  ISETP.NE.AND P0, PT, R4, 0xf, PT ;  /* 0x0000000f0400780c */ /* 0x000fda0003f05270 */
[----:B------:R-:W-:Y:S05]  /*19d0*/  @!P0 BRA `(.L_x_18) ;  /* 0x0000000000a48947 */ /* 0x000fea0003800000 */
[----:B------:R-:W-:-:S13]  /*19e0*/  ISETP.NE.AND P0, PT, R4, 0x17, PT ;  /* 0x000000170400780c */ /* 0x000fda0003f05270 */
[----:B------:R-:W-:Y:S05]  /*19f0*/  @!P0 BRA `(.L_x_19) ;  /* 0x0000000000608947 */ /* 0x000fea0003800000 */
[----:B------:R-:W-:-:S13]  /*1a00*/  ISETP.NE.AND P0, PT, R4, 0x18, PT ;  /* 0x000000180400780c */ /* 0x000fda0003f05270 */
[----:B------:R-:W-:Y:S05]  /*1a10*/  @P0 BRA `(.L_x_7) ;  /* 0x0000000400f00947 */ /* 0x000fea0003800000 */
[----:B------:R-:W2:Y:S01]  /*1a20*/  LDG.E.U8 R0, desc[UR36][R2.64] ;  /* 0x0000002402007981 */ /* 0x000ea2000c1e1100 */
[----:B------:R-:W-:Y:S02]  /*1a30*/  IMAD.MOV.U32 R8, RZ, RZ, -0x800000 ;  /* 0xff800000ff087424 */ /* 0x000fe400078e00ff */
[----:B--2---:R-:W-:-:S05]  /*1a40*/  IMAD.SHL.U32 R0, R0, 0x1000000, RZ ;  /* 0x0100000000007824 */ /* 0x004fca00078e00ff */
[----:B------:R-:W-:-:S04]  /*1a50*/  LOP3.LUT R4, R0, 0x7f000000, RZ, 0xc0, !PT ;  /* 0x7f00000000047812 */ /* 0x000fc800078ec0ff */
[----:B------:R-:W0:Y:S01]  /*1a60*/  FLO.U32 R5, R4 ;  /* 0x0000000400057300 */ /* 0x000e2200000e0000 */
[C---:B------:R-:W-:Y:S02]  /*1a70*/  VIADD R6, R4.reuse, 0x1000000 ;  /* 0x0100000004067836 */ /* 0x040fe40000000000 */
[----:B------:R-:W-:-:S03]  /*1a80*/  VIADD R2, R4, 0xffffffff ;  /* 0xffffffff04027836 */ /* 0x000fc60000000000 */
[----:B------:R-:W-:Y:S02]  /*1a90*/  SHF.R.S32.HI R6, RZ, 0x8, R6 ;  /* 0x00000008ff067819 */ /* 0x000fe40000011406 */
[----:B------:R-:W-:Y:S02]  /*1aa0*/  SHF.R.S32.HI R2, RZ, 0x1f, R2 ;  /* 0x0000001fff027819 */ /* 0x000fe40000011402 */
[----:B0-----:R-:W-:-:S04]  /*1ab0*/  IADD3 R5, -R5, 0x1f, RZ ;  /* 0x0000001f05057810 */ /* 0x001fc80007ffe1ff */
[C---:B------:R-:W-:Y:S01]  /*1ac0*/  ISETP.GT.U32.AND P0, PT, R5.reuse, 0x4, PT ;  /* 0x000000040500780c */ /* 0x040fe20003f04070 */
[----:B------:R-:W-:-:S05]  /*1ad0*/  VIADD R5, R5, 0xfffffffc ;  /* 0xfffffffc05057836 */ /* 0x000fca0000000000 */
[----:B------:R-:W-:-:S05]  /*1ae0*/  SEL R5, R5, RZ, P0 ;  /* 0x000000ff05057207 */ /* 0x000fca0000000000 */
[----:B------:R-:W-:Y:S01]  /*1af0*/  IMAD R8, R5, R8, 0x3c000000 ;  /* 0x3c00000005087424 */ /* 0x000fe200078e0208 */
[----:B------:R-:W-:-:S04]  /*1b00*/  SHF.L.U32 R5, R4, R5, RZ ;  /* 0x0000000504057219 */ /* 0x000fc800000006ff */
[----:B------:R-:W-:-:S04]  /*1b10*/  LEA.HI R5, R5, R8, RZ, 0x1c ;  /* 0x0000000805057211 */ /* 0x000fc800078fe0ff */
[----:B------:R-:W-:-:S04]  /*1b20*/  LOP3.LUT R5, R5, 0x7f800000, R6, 0xf8, !PT ;  /* 0x7f80000005057812 */ /* 0x000fc800078ef806 */
[----:B------:R-:W-:-:S04]  /*1b30*/  LOP3.LUT R5, R5, R2, RZ, 0x30, !PT ;  /* 0x0000000205057212 */ /* 0x000fc800078e30ff */
[----:B------:R-:W-:-:S04]  /*1b40*/  LOP3.LUT R5, R5, 0x80000000, R0, 0xf8, !PT ;  /* 0x8000000005057812 */ /* 0x000fc800078ef800 */
[----:B------:R-:W-:-:S04]  /*1b50*/  F2FP.BF16.F32.PACK_AB R5, RZ, R5 ;  /* 0x00000005ff05723e */ /* 0x000fc800000010ff */
[----:B------:R-:W-:Y:S01]  /*1b60*/  PRMT R0, R5, 0x7610, R0 ;  /* 0x0000761005007816 */ /* 0x000fe20000000000 */
[----:B------:R-:W-:Y:S06]  /*1b70*/  BRA `(.L_x_8) ;  /* 0x0000000400fc7947 */ /* 0x000fec0003800000 */
.L_x_19:
[----:B------:R-:W2:Y:S02]  /*1b80*/  LDG.E.U8 R2, desc[UR36][R2.64] ;  /* 0x0000002402027981 */ /* 0x000ea4000c1e1100 */
[C---:B--2---:R-:W-:Y:S02]  /*1b90*/  IMAD.SHL.U32 R0, R2.reuse, 0x2000000, RZ ;  /* 0x0200000002007824 */ /* 0x044fe400078e00ff */
[----:B------:R-:W-:-:S03]  /*1ba0*/  IMAD.SHL.U32 R5, R2, 0x1000000, RZ ;  /* 0x0100000002057824 */ /* 0x000fc600078e00ff */
[----:B------:R-:W-:-:S13]  /*1bb0*/  ISETP.GE.U32.AND P0, PT, R0, 0x8000000, PT ;  /* 0x080000000000780c */ /* 0x000fda0003f06070 */
[C---:B------:R-:W-:Y:S02]  /*1bc0*/  @!P0 IMAD.SHL.U32 R0, R2.reuse, 0x100, RZ ;  /* 0x0000010002008824 */ /* 0x040fe400078e00ff */
[----:B------:R-:W-:-:S03]  /*1bd0*/  @P0 IMAD.SHL.U32 R4, R2, 0x200000, RZ ;  /* 0x0020000002040824 */ /* 0x000fc600078e00ff */
[----:B------:R-:W-:Y:S02]  /*1be0*/  @!P0 LOP3.LUT R0, R0, 0x7f00, RZ, 0xc0, !PT ;  /* 0x00007f0000008812 */ /* 0x000fe400078ec0ff */
[----:B------:R-:W-:Y:S02]  /*1bf0*/  @P0 LOP3.LUT R4, R4, 0x70000000, RZ, 0xfc, !PT ;  /* 0x7000000004040812 */ /* 0x000fe400078efcff */
[----:B------:R-:W-:-:S03]  /*1c00*/  @!P0 LOP3.LUT R0, R0, 0x3f000000, RZ, 0xfc, !PT ;  /* 0x3f00000000008812 */ /* 0x000fc600078efcff */
[----:B------:R-:W-:Y:S02]  /*1c10*/  @P0 FMUL.FTZ R4, R4, 1.9259299443872358531e-34 ;  /* 0x0780000004040820 */ /* 0x000fe40000410000 */
[----:B------:R-:W-:-:S05]  /*1c20*/  @!P0 FADD.FTZ R4, R0, -0.5 ;  /* 0xbf00000000048421 */ /* 0x000fca0000010000 */
[----:B------:R-:W-:-:S04]  /*1c30*/  LOP3.LUT R4, R4, 0x80000000, R5, 0xf8, !PT ;  /* 0x8000000004047812 */ /* 0x000fc800078ef805 */
[----:B------:R-:W-:-:S04]  /*1c40*/  F2FP.BF16.F32.PACK_AB R4, RZ, R4 ;  /* 0x00000004ff04723e */ /* 0x000fc800000010ff */
[----:B------:R-:W-:Y:S01]  /*1c50*/  PRMT R0, R4, 0x7610, R0 ;  /* 0x0000761004007816 */ /* 0x000fe20000000000 */
[----:B------:R-:W-:Y:S06]  /*1c60*/  BRA `(.L_x_8) ;  /* 0x0000000400c07947 */ /* 0x000fec0003800000 */
.L_x_18:
[----:B------:R0:W5:Y:S01]  /*1c70*/  LDG.E.U16 R0, desc[UR36][R2.64] ;  /* 0x0000002402007981 */ /* 0x000162000c1e1500 */
[----:B------:R-:W-:Y:S05]  /*1c80*/  BRA `(.L_x_8) ;  /* 0x0000000400b87947 */ /* 0x000fea0003800000 */
.L_x_15:
[----:B------:R-:W-:-:S13]  /*1c90*/  ISETP.GT.AND P0, PT, R4, 0x1b, PT ;  /* 0x0000001b0400780c */ /* 0x000fda0003f04270 */
[----:B------:R-:W-:Y:S05]  /*1ca0*/  @P0 BRA `(.L_x_20) ;  /* 0x0000000400080947 */ /* 0x000fea0003800000 */
[----:B------:R-:W-:-:S13]  /*1cb0*/  ISETP.NE.AND P0, PT, R4, 0x19, PT ;  /* 0x000000190400780c */ /* 0x000fda0003f05270 */
[----:B------:R-:W-:Y:S05]  /*1cc0*/  @!P0 BRA `(.L_x_21) ;  /* 0x0000000000908947 */ /* 0x000fea0003800000 */
[----:B------:R-:W-:-:S13]  /*1cd0*/  ISETP.NE.AND P0, PT, R4, 0x1a, PT ;  /* 0x0000001a0400780c */ /* 0x000fda0003f05270 */
[----:B------:R-:W-:Y:S05]  /*1ce0*/  @!P0 BRA `(.L_x_22) ;  /* 0x0000000000188947 */ /* 0x000fea0003800000 */
[----:B------:R-:W-:-:S13]  /*1cf0*/  ISETP.NE.AND P0, PT, R4, 0x1b, PT ;  /* 0x0000001b0400780c */ /* 0x000fda0003f05270 */
[----:B------:R-:W-:Y:S05]  /*1d00*/  @P0 BRA `(.L_x_7) ;  /* 0x0000000400340947 */ /* 0x000fea0003800000 */
[----:B------:R-:W2:Y:S02]  /*1d10*/  LDG.E.U16 R0, desc[UR36][R2.64] ;  /* 0x0000002402007981 */ /* 0x000ea4000c1e1500 */
[----:B--2---:R-:W-:-:S04]  /*1d20*/  I2FP.F32.U32 R0, R0 ;  /* 0x0000000000007245 */ /* 0x004fc80000201000 */
[----:B------:R-:W-:Y:S01]  /*1d30*/  F2FP.BF16.F32.PACK_AB R0, RZ, R0 ;  /* 0x00000000ff00723e */ /* 0x000fe200000010ff */
[----:B------:R-:W-:Y:S06]  /*1d40*/  BRA `(.L_x_8) ;  /* 0x0000000400887947 */ /* 0x000fec0003800000 */
.L_x_22:
[----:B------:R-:W2:Y:S01]  /*1d50*/  LDG.E.U8 R2, desc[UR36][R2.64] ;  /* 0x0000002402027981 */ /* 0x000ea2000c1e1100 */
[----:B------:R-:W-:Y:S01]  /*1d60*/  BSSY B0, `(.L_x_23) ;  /* 0x0000018000007945 */ /* 0x000fe20003800000 */
[----:B------:R-:W-:Y:S01]  /*1d70*/  IMAD.MOV.U32 R0, RZ, RZ, RZ ;  /* 0x000000ffff007224 */ /* 0x000fe200078e00ff */
[----:B--2---:R-:W-:-:S13]  /*1d80*/  ISETP.NE.AND P0, PT, R2, RZ, PT ;  /* 0x000000ff0200720c */ /* 0x004fda0003f05270 */
[----:B------:R-:W-:Y:S05]  /*1d90*/  @!P0 BRA `(.L_x_24) ;  /* 0x0000000000508947 */ /* 0x000fea0003800000 */
[----:B------:R-:W-:-:S13]  /*1da0*/  ISETP.NE.AND P0, PT, R2, 0x80, PT ;  /* 0x000000800200780c */ /* 0x000fda0003f05270 */
[----:B------:R-:W-:Y:S01]  /*1db0*/  @!P0 IMAD.MOV.U32 R0, RZ, RZ, 0x7f800001 ;  /* 0x7f800001ff008424 */ /* 0x000fe200078e00ff */
[----:B------:R-:W-:Y:S06]  /*1dc0*/  @!P0 BRA `(.L_x_24) ;  /* 0x0000000000448947 */ /* 0x000fec0003800000 */
[C---:B------:R-:W-:Y:S01]  /*1dd0*/  LOP3.LUT P0, R0, R2.reuse, 0x78, RZ, 0xc0, !PT ;  /* 0x0000007802007812 */ /* 0x040fe2000780c0ff */
[----:B------:R-:W-:Y:S01]  /*1de0*/  BSSY B1, `(.L_x_25) ;  /* 0x000000c000017945 */ /* 0x000fe20003800000 */
[----:B------:R-:W-:Y:S02]  /*1df0*/  SHF.R.U32.HI R3, RZ, 0x7, R2 ;  /* 0x00000007ff037819 */ /* 0x000fe40000011602 */
[----:B------:R-:W-:Y:S02]  /*1e00*/  LOP3.LUT R2, R2, 0x7, RZ, 0xc0, !PT ;  /* 0x0000000702027812 */ /* 0x000fe400078ec0ff */
[----:B------:R-:W-:Y:S01]  /*1e10*/  SHF.R.U32.HI R0, RZ, 0x3, R0 ;  /* 0x00000003ff007819 */ /* 0x000fe20000011600 */
[----:B------:R-:W-:-:S06]  /*1e20*/  IMAD.U32 R4, R3, -0x80000000, RZ ;  /* 0x8000000003047824 */ /* 0x000fcc00078e00ff */
[----:B------:R-:W-:Y:S05]  /*1e30*/  @P0 BRA `(.L_x_26) ;  /* 0x0000000000180947 */ /* 0x000fea0003800000 */
[----:B------:R-:W0:Y:S02]  /*1e40*/  FLO.U32 R3, R2 ;  /* 0x0000000200037300 */ /* 0x000e2400000e0000 */
[----:B0-----:R-:W-:-:S04]  /*1e50*/  IADD3 R3, -R3, 0x1f, RZ ;  /* 0x0000001f03037810 */ /* 0x001fc80007ffe1ff */
[----:B------:R-:W-:Y:S01]  /*1e60*/  IADD3 R0, R0, 0x1d, -R3 ;  /* 0x0000001d00007810 */ /* 0x000fe20007ffe803 */
[----:B------:R-:W-:-:S05]  /*1e70*/  VIADD R5, R3, 0xffffffe4 ;  /* 0xffffffe403057836 */ /* 0x000fca0000000000 */
[----:B------:R-:W-:-:S04]  /*1e80*/  SHF.L.U32 R5, R2, R5, RZ ;  /* 0x0000000502057219 */ /* 0x000fc800000006ff */
[----:B------:R-:W-:-:S07]  /*1e90*/  LOP3.LUT R2, R5, 0x7, RZ, 0xc0, !PT ;  /* 0x0000000705027812 */ /* 0x000fce00078ec0ff */
.L_x_26:
[----:B------:R-:W-:Y:S05]  /*1ea0*/  BSYNC B1 ;  /* 0x0000000000017941 */ /* 0x000fea0003800000 */
.L_x_25:
[----:B------:R-:W-:Y:S01]  /*1eb0*/  LEA R3, R0, 0x3b800000, 0x17 ;  /* 0x3b80000000037811 */ /* 0x000fe200078eb8ff */
[----:B------:R-:W-:-:S05]  /*1ec0*/  IMAD.SHL.U32 R0, R2, 0x100000, RZ ;  /* 0x0010000002007824 */ /* 0x000fca00078e00ff */
[----:B------:R-:W-:-:S07]  /*1ed0*/  LOP3.LUT R0, R3, R0, R4, 0xfe, !PT ;  /* 0x0000000003007212 */ /* 0x000fce00078efe04 */
.L_x_24:
[----:B------:R-:W-:Y:S05]  /*1ee0*/  BSYNC B0 ;  /* 0x0000000000007941 */ /* 0x000fea0003800000 */
.L_x_23:
[----:B------:R-:W-:Y:S01]  /*1ef0*/  F2FP.BF16.F32.PACK_AB R0, RZ, R0 ;  /* 0x00000000ff00723e */ /* 0x000fe200000010ff */
[----:B------:R-:W-:Y:S06]  /*1f00*/  BRA `(.L_x_8) ;  /* 0x0000000400187947 */ /* 0x000fec0003800000 */
.L_x_21:
        /* <DEDUP_REMOVED lines=21> */
.L_x_30:
[----:B------:R-:W-:Y:S05]  /*2060*/  BSYNC B1 ;  /* 0x0000000000017941 */ /* 0x000fea0003800000 */
.L_x_29:
[----:B------:R-:W-:Y:S01]  /*2070*/  LEA R3, R0, 0x37800000, 0x17 ;  /* 0x3780000000037811 */ /* 0x000fe200078eb8ff */
[----:B------:R-:W-:-:S05]  /*2080*/  IMAD.SHL.U32 R0, R2, 0x200000, RZ ;  /* 0x0020000002007824 */ /* 0x000fca00078e00ff */
[----:B------:R-:W-:-:S07]  /*2090*/  LOP3.LUT R0, R3, R0, R4, 0xfe, !PT ;  /* 0x0000000003007212 */ /* 0x000fce00078efe04 */
.L_x_28:
[----:B------:R-:W-:Y:S05]  /*20a0*/  BSYNC B0 ;  /* 0x0000000000007941 */ /* 0x000fea0003800000 */
.L_x_27:
[----:B------:R-:W-:Y:S01]  /*20b0*/  F2FP.BF16.F32.PACK_AB R0, RZ, R0 ;  /* 0x00000000ff00723e */ /* 0x000fe200000010ff */
[----:B------:R-:W-:Y:S06]  /*20c0*/  BRA `(.L_x_8) ;  /* 0x0000000000a87947 */ /* 0x000fec0003800000 */
.L_x_20:
[----:B------:R-:W-:-:S13]  /*20d0*/  ISETP.NE.AND P0, PT, R4, 0x1c, PT ;  /* 0x0000001c0400780c */ /* 0x000fda0003f05270 */
[----:B------:R-:W-:Y:S05]  /*20e0*/  @!P0 BRA `(.L_x_31) ;  /* 0x0000000000948947 */ /* 0x000fea0003800000 */
[----:B------:R-:W-:-:S13]  /*20f0*/  ISETP.NE.AND P0, PT, R4, 0x1d, PT ;  /* 0x0000001d0400780c */ /* 0x000fda0003f05270 */
[----:B------:R-:W-:Y:S05]  /*2100*/  @!P0 BRA `(.L_x_32) ;  /* 0x00000000007c8947 */ /* 0x000fea0003800000 */
[----:B------:R-:W-:-:S13]  /*2110*/  ISETP.NE.AND P0, PT, R4, 0x2c, PT ;  /* 0x0000002c0400780c */ /* 0x000fda0003f05270 */
[----:B------:R-:W-:Y:S05]  /*2120*/  @P0 BRA `(.L_x_7) ;  /* 0x00000000002c0947 */ /* 0x000fea0003800000 */
[----:B------:R-:W2:Y:S01]  /*2130*/  LDG.E.U8 R2, desc[UR36][R2.64] ;  /* 0x0000002402027981 */ /* 0x000ea2000c1e1100 */
[----:B------:R-:W-:Y:S01]  /*2140*/  BSSY B0, `(.L_x_33) ;  /* 0x0000007000007945 */ /* 0x000fe20003800000 */
[----:B------:R-:W-:Y:S01]  /*2150*/  IMAD.MOV.U32 R0, RZ, RZ, 0x400000 ;  /* 0x00400000ff007424 */ /* 0x000fe200078e00ff */
[----:B--2---:R-:W-:-:S13]  /*2160*/  ISETP.NE.AND P0, PT, R2, RZ, PT ;  /* 0x000000ff0200720c */ /* 0x004fda0003f05270 */
[----:B------:R-:W-:Y:S05]  /*2170*/  @!P0 BRA `(.L_x_34) ;  /* 0x00000000000c8947 */ /* 0x000fea0003800000 */
[----:B------:R-:W-:-:S13]  /*2180*/  ISETP.NE.AND P0, PT, R2, 0xff, PT ;  /* 0x000000ff0200780c */ /* 0x000fda0003f05270 */
[----:B------:R-:W-:Y:S02]  /*2190*/  @!P0 IMAD.MOV.U32 R0, RZ, RZ, 0x7f800001 ;  /* 0x7f800001ff008424 */ /* 0x000fe400078e00ff */
[----:B------:R-:W-:-:S07]  /*21a0*/  @P0 IMAD.SHL.U32 R0, R2, 0x800000, RZ ;  /* 0x0080000002000824 */ /* 0x000fce00078e00ff */
.L_x_34:
[----:B------:R-:W-:Y:S05]  /*21b0*/  BSYNC B0 ;  /* 0x0000000000007941 */ /* 0x000fea0003800000 */
.L_x_33:
[----:B------:R-:W-:Y:S01]  /*21c0*/  F2FP.BF16.F32.PACK_AB R0, RZ, R0 ;  /* 0x00000000ff00723e */ /* 0x000fe200000010ff */
[----:B------:R-:W-:Y:S06]  /*21d0*/  BRA `(.L_x_8) ;  /* 0x0000000000647947 */ /* 0x000fec0003800000 */
.L_x_7:
[----:B------:R-:W-:Y:S01]  /*21e0*/  MOV R2, 0x0 ;  /* 0x0000000000027802 */ /* 0x000fe20000000f00 */
[----:B------:R-:W-:Y:S01]  /*21f0*/  ULDC.64 UR4, c[0x4][0x128] ;  /* 0x01004a0000047ab9 */ /* 0x000fe20000000a00 */
[----:B------:R-:W-:Y:S01]  /*2200*/  ULDC.64 UR6, c[0x4][0x38] ;  /* 0x01000e0000067ab9 */ /* 0x000fe20000000a00 */
[----:B------:R-:W-:Y:S02]  /*2210*/  IMAD.U32 R4, RZ, RZ, UR4 ;  /* 0x00000004ff047e24 */ /* 0x000fe4000f8e00ff */
[----:B------:R-:W-:Y:S01]  /*2220*/  IMAD.U32 R5, RZ, RZ, UR5 ;  /* 0x00000005ff057e24 */ /* 0x000fe2000f8e00ff */
[----:B------:R-:W0:Y:S01]  /*2230*/  LDC.64 R2, c[0x4][R2] ;  /* 0x0100000002027b82 */ /* 0x000e220000000a00 */
[----:B------:R-:W-:Y:S01]  /*2240*/  ULDC.64 UR4, c[0x4][0x130] ;  /* 0x01004c0000047ab9 */ /* 0x000fe20000000a00 */
[----:B------:R-:W-:Y:S02]  /*2250*/  IMAD.U32 R10, RZ, RZ, UR6 ;  /* 0x00000006ff0a7e24 */ /* 0x000fe4000f8e00ff */
[----:B------:R-:W-:-:S02]  /*2260*/  IMAD.U32 R6, RZ, RZ, UR4 ;  /* 0x00000004ff067e24 */ /* 0x000fc4000f8e00ff */
[----:B------:R-:W-:Y:S02]  /*2270*/  IMAD.U32 R7, RZ, RZ, UR5 ;  /* 0x00000005ff077e24 */ /* 0x000fe4000f8e00ff */
[----:B------:R-:W-:Y:S02]  /*2280*/  IMAD.U32 R11, RZ, RZ, UR7 ;  /* 0x00000007ff0b7e24 */ /* 0x000fe4000f8e00ff */
[----:B------:R-:W-:Y:S02]  /*2290*/  IMAD.MOV.U32 R8, RZ, RZ, 0x4e ;  /* 0x0000004eff087424 */ /* 0x000fe400078e00ff */
[----:B------:R-:W-:Y:S02]  /*22a0*/  IMAD.MOV.U32 R12, RZ, RZ, 0x1 ;  /* 0x00000001ff0c7424 */ /* 0x000fe400078e00ff */
[----:B------:R-:W-:-:S07]  /*22b0*/  IMAD.MOV.U32 R13, RZ, RZ, RZ ;  /* 0x000000ffff0d7224 */ /* 0x000fce00078e00ff */
[----:B------:R-:W-:-:S07]  /*22c0*/  LEPC R20, `(.L_x_35) ;  /* 0x000000001014794e */ /* 0x000fce0000000000 */
[----:B0-----:R-:W-:Y:S05]  /*22d0*/  CALL.ABS.NOINC R2 ;  /* 0x0000000002007343 */ /* 0x001fea0003c00000 */
.L_x_35:
[----:B------:R-:W-:Y:S01]  /*22e0*/  PRMT R0, RZ, 0x7610, R0 ;  /* 0x00007610ff007816 */ /* 0x000fe20000000000 */
[----:B------:R-:W-:Y:S06]  /*22f0*/  BRA `(.L_x_8) ;  /* 0x00000000001c7947 */ /* 0x000fec0003800000 */
.L_x_32:
[----:B------:R-:W2:Y:S02]  /*2300*/  LDG.E.64 R2, desc[UR36][R2.64] ;  /* 0x0000002402027981 */ /* 0x000ea4000c1e1b00 */
[----:B--2---:R-:W0:Y:S02]  /*2310*/  I2F.U64 R0, R2 ;  /* 0x0000000200007312 */ /* 0x004e240000301000 */
[----:B0-----:R-:W-:Y:S01]  /*2320*/  F2FP.BF16.F32.PACK_AB R0, RZ, R0 ;  /* 0x00000000ff00723e */ /* 0x001fe200000010ff */
[----:B------:R-:W-:Y:S06]  /*2330*/  BRA `(.L_x_8) ;  /* 0x00000000000c7947 */ /* 0x000fec0003800000 */
.L_x_31:
[----:B------:R-:W2:Y:S02]  /*2340*/  LDG.E R2, desc[UR36][R2.64] ;  /* 0x0000002402027981 */ /* 0x000ea4000c1e1900 */
[----:B--2---:R-:W-:-:S04]  /*2350*/  I2FP.F32.U32 R0, R2 ;  /* 0x0000000200007245 */ /* 0x004fc80000201000 */
[----:B------:R-:W-:-:S07]  /*2360*/  F2FP.BF16.F32.PACK_AB R0, RZ, R0 ;  /* 0x00000000ff00723e */ /* 0x000fce00000010ff */
.L_x_8:
[----:B------:R-:W0:Y:S01]  /*2370*/  LDC.U8 R4, c[0x0][0x421] ;  /* 0x00010840ff047b82 */ /* 0x000e220000000000 */
[----:B-----5:R-:W-:-:S04]  /*2380*/  IMAD.U32 R0, R0, 0x10000, RZ ;  /* 0x0001000000007824 */ /* 0x020fc800078e00ff */
[----:B------:R-:W-:-:S06]  /*2390*/  FMUL.RZ R0, R0, 0.15915493667125701904 ;  /* 0x3e22f98300007820 */ /* 0x000fcc000040c000 */
[----:B------:R-:W1:Y:S01]  /*23a0*/  MUFU.SIN R0, R0 ;  /* 0x0000000000007308 */ /* 0x000e620000000400 */
[----:B0-----:R-:W-:-:S04]  /*23b0*/  PRMT R2, R4, 0x9910, RZ ;  /* 0x0000991004027816 */ /* 0x001fc800000000ff */
[----:B------:R-:W-:-:S03]  /*23c0*/  ISETP.GT.AND P0, PT, R2, 0x9, PT ;  /* 0x000000090200780c */ /* 0x000fc60003f04270 */
[----:B-1----:R0:W1:Y:S10]  /*23d0*/  F2F.BF16.F32 R3, R0 ;  /* 0x0000000000037304 */ /* 0x0020740000202000 */
[----:B0-----:R-:W-:Y:S05]  /*23e0*/  @P0 BRA `(.L_x_36) ;  /* 0x00000004000c0947 */ /* 0x001fea0003800000 */
        /* <DEDUP_REMOVED lines=8> */
[----:B-1----:R-:W-:-:S04]  /*2470*/  IMAD.U32 R0, R3, 0x10000, RZ ;  /* 0x0001000003007824 */ /* 0x002fc800078e00ff */
[----:B------:R-:W0:Y:S02]  /*2480*/  F2I.FTZ.TRUNC.NTZ R3, R0 ;  /* 0x0000000000037305 */ /* 0x000e24000021f100 */
[----:B0-----:R4:W-:Y:S01]  /*2490*/  STG.E.U8 desc[UR36][R16.64], R3 ;  /* 0x0000000310007986 */ /* 0x0019e2000c101124 */
[----:B------:R-:W-:Y:S05]  /*24a0*/  BRA `(.L_x_41) ;  /* 0x0000000c00947947 */ /* 0x000fea0003800000 */
.L_x_39:
[----:B-1----:R-:W-:-:S06]  /*24b0*/  IMAD.U32 R3, R3, 0x10000, RZ ;  /* 0x0001000003037824 */ /* 0x002fcc00078e00ff */
[----:B------:R-:W0:Y:S02]  /*24c0*/  F2I.S64.TRUNC R2, R3 ;  /* 0x0000000300027311 */ /* 0x000e24000020d900 */
[----:B0-----:R3:W-:Y:S01]  /*24d0*/  STG.E.U8 desc[UR36][R16.64], R2 ;  /* 0x0000000210007986 */ /* 0x0017e2000c101124 */
[----:B------:R-:W-:Y:S05]  /*24e0*/  BRA `(.L_x_41) ;  /* 0x0000000c00847947 */ /* 0x000fea0003800000 */
.L_x_38:
[----:B------:R-:W-:-:S13]  /*24f0*/  ISETP.NE.AND P0, PT, R2, 0x2, PT ;  /* 0x000000020200780c */ /* 0x000fda0003f05270 */
[----:B------:R-:W-:Y:S05]  /*2500*/  @!P0 BRA `(.L_x_42) ;  /* 0x0000000000308947 */ /* 0x000fea0003800000 */
[----:B------:R-:W-:-:S13]  /*2510*/  ISETP.NE.AND P0, PT, R2, 0x3, PT ;  /* 0x000000030200780c */ /* 0x000fda0003f05270 */
[----:B------:R-:W-:Y:S05]  /*2520*/  @!P0 BRA `(.L_x_43) ;  /* 0x0000000000188947 */ /* 0x000fea0003800000 */
[----:B------:R-:W-:-:S13]  /*2530*/  ISETP.NE.AND P0, PT, R2, 0x4, PT ;  /* 0x000000040200780c */ /* 0x000fda0003f05270 */
[----:B------:R-:W-:Y:S05]  /*2540*/  @P0 BRA `(.L_x_40) ;  /* 0x0000000c000c0947 */ /* 0x000fea0003800000 */
[----:B-1----:R-:W-:-:S06]  /*2550*/  IMAD.U32 R3, R3, 0x10000, RZ ;  /* 0x0001000003037824 */ /* 0x002fcc00078e00ff */
[----:B------:R-:W0:Y:S02]  /*2560*/  F2I.S64.TRUNC R2, R3 ;  /* 0x0000000300027311 */ /* 0x000e24000020d900 */
[----:B0-----:R0:W-:Y:S01]  /*2570*/  STG.E.64 desc[UR36][R16.64], R2 ;  /* 0x0000000210007986 */ /* 0x0011e2000c101b24 */
[----:B------:R-:W-:Y:S05]  /*2580*/  BRA `(.L_x_41) ;  /* 0x0000000c005c7947 */ /* 0x000fea0003800000 */
.L_x_43:
[----:B-1----:R-:W-:-:S06]  /*2590*/  IMAD.U32 R3, R3, 0x10000, RZ ;  /* 0x0001000003037824 */ /* 0x002fcc00078e00ff */
[----:B------:R-:W0:Y:S02]  /*25a0*/  F2I.FTZ.TRUNC.NTZ R3, R3 ;  /* 0x0000000300037305 */ /* 0x000e24000021f100 */
[----:B0-----:R1:W-:Y:S01]  /*25b0*/  STG.E desc[UR36][R16.64], R3 ;  /* 0x0000000310007986 */ /* 0x0013e2000c101924 */
[----:B------:R-:W-:Y:S05]  /*25c0*/  BRA `(.L_x_41) ;  /* 0x0000000c004c7947 */ /* 0x000fea0003800000 */
.L_x_42:
[----:B-1----:R-:W-:-:S06]  /*25d0*/  IMAD.U32 R3, R3, 0x10000, RZ ;  /* 0x0001000003037824 */ /* 0x002fcc00078e00ff */
[----:B------:R-:W0:Y:S02]  /*25e0*/  F2I.FTZ.TRUNC.NTZ R3, R3 ;  /* 0x0000000300037305 */ /* 0x000e24000021f100 */
[----:B0-----:R2:W-:Y:S01]  /*25f0*/  STG.E.U16 desc[UR36][R16.64], R3 ;  /* 0x0000000310007986 */ /* 0x0015e2000c101524 */
[----:B------:R-:W-:Y:S05]  /*2600*/  BRA `(.L_x_41) ;  /* 0x0000000c003c7947 */ /* 0x000fea0003800000 */
.L_x_37:
[----:B------:R-:W-:-:S13]  /*2610*/  ISETP.GT.AND P0, PT, R2, 0x6, PT ;  /* 0x000000060200780c */ /* 0x000fda0003f04270 */
[----:B------:R-:W-:Y:S05]  /*2620*/  @P0 BRA `(.L_x_44) ;  /* 0x00000000002c0947 */ /* 0x000fea0003800000 */
[----:B------:R-:W-:-:S13]  /*2630*/  ISETP.NE.AND P0, PT, R2, 0x5, PT ;  /* 0x000000050200780c */ /* 0x000fda0003f05270 */
[----:B------:R-:W-:Y:S05]  /*2640*/  @!P0 BRA `(.L_x_45) ;  /* 0x0000000000148947 */ /* 0x000fea0003800000 */
[----:B------:R-:W-:-:S13]  /*2650*/  ISETP.NE.AND P0, PT, R2, 0x6, PT ;  /* 0x000000060200780c */ /* 0x000fda0003f05270 */
[----:B------:R-:W-:Y:S05]  /*2660*/  @P0 BRA `(.L_x_40) ;  /* 0x0000000800c40947 */ /* 0x000fea0003800000 */
[----:B-1----:R-:W-:-:S05]  /*2670*/  IMAD.U32 R3, R3, 0x10000, RZ ;  /* 0x0001000003037824 */ /* 0x002fca00078e00ff */
[----:B------:R0:W-:Y:S01]  /*2680*/  STG.E desc[UR36][R16.64], R3 ;  /* 0x0000000310007986 */ /* 0x0001e2000c101924 */
[----:B------:R-:W-:Y:S05]  /*2690*/  BRA `(.L_x_41) ;  /* 0x0000000c00187947 */ /* 0x000fea0003800000 */
.L_x_45:
[----:B-1----:R-:W-:-:S05]  /*26a0*/  IMAD.U32 R0, R3, 0x10000, RZ ;  /* 0x0001000003007824 */ /* 0x002fca00078e00ff */
[----:B------:R-:W-:-:S05]  /*26b0*/  F2FP.F16.F32.PACK_AB R0, RZ, R0 ;  /* 0x00000000ff00723e */ /* 0x000fca00000000ff */
[----:B------:R0:W-:Y:S01]  /*26c0*/  STG.E.U16 desc[UR36][R16.64], R0 ;  /* 0x0000000010007986 */ /* 0x0001e2000c101524 */
[----:B------:R-:W-:Y:S05]  /*26d0*/  BRA `(.L_x_41) ;  /* 0x0000000c00087947 */ /* 0x000fea0003800000 */
.L_x_44:
[----:B------:R-:W-:-:S13]  /*26e0*/  ISETP.NE.AND P0, PT, R2, 0x7, PT ;  /* 0x000000070200780c */ /* 0x000fda0003f05270 */
[----:B------:R-:W-:Y:S05]  /*26f0*/  @!P0 BRA `(.L_x_46) ;  /* 0x0000000000348947 */ /* 0x000fea0003800000 */
[----:B------:R-:W-:-:S13]  /*2700*/  ISETP.NE.AND P0, PT, R2, 0x8, PT ;  /* 0x000000080200780c */ /* 0x000fda0003f05270 */
[----:B------:R-:W-:Y:S05]  /*2710*/  @!P0 BRA `(.L_x_47) ;  /* 0x0000000000188947 */ /* 0x000fea0003800000 */
[----:B------:R-:W-:-:S13]  /*2720*/  ISETP.NE.AND P0, PT, R2, 0x9, PT ;  /* 0x000000090200780c */ /* 0x000fda0003f05270 */
[----:B------:R-:W-:Y:S05]  /*2730*/  @P0 BRA `(.L_x_40) ;  /* 0x0000000800900947 */ /* 0x000fea0003800000 */
[----:B-1----:R-:W-:Y:S02]  /*2740*/  IMAD.U32 R2, R3, 0x10000, RZ ;  /* 0x0001000003027824 */ /* 0x002fe400078e00ff */
[----:B------:R-:W-:-:S05]  /*2750*/  IMAD.MOV.U32 R3, RZ, RZ, RZ ;  /* 0x000000ffff037224 */ /* 0x000fca00078e00ff */
[----:B------:R0:W-:Y:S01]  /*2760*/  STG.E.64 desc[UR36][R16.64], R2 ;  /* 0x0000000210007986 */ /* 0x0001e2000c101b24 */
[----:B------:R-:W-:Y:S05]  /*2770*/  BRA `(.L_x_41) ;  /* 0x0000000800e07947 */ /* 0x000fea0003800000 */
.L_x_47:
[----:B-1----:R-:W-:-:S05]  /*2780*/  IMAD.U32 R3, R3, 0x10000, RZ ;  /* 0x0001000003037824 */ /* 0x002fca00078e00ff */
[----:B------:R-:W-:-:S04]  /*2790*/  F2FP.F16.F32.PACK_AB R3, RZ, R3 ;  /* 0x00000003ff03723e */ /* 0x000fc800000000ff */
[----:B------:R-:W-:-:S05]  /*27a0*/  PRMT R3, R3, 0x5410, RZ ;  /* 0x0000541003037816 */ /* 0x000fca00000000ff */
[----:B------:R0:W-:Y:S01]  /*27b0*/  STG.E desc[UR36][R16.64], R3 ;  /* 0x0000000310007986 */ /* 0x0001e2000c101924 */
[----:B------:R-:W-:Y:S05]  /*27c0*/  BRA `(.L_x_41) ;  /* 0x0000000800cc7947 */ /* 0x000fea0003800000 */
.L_x_46:
[----:B-1----:R-:W-:-:S04]  /*27d0*/  IMAD.U32 R2, R3, 0x10000, RZ ;  /* 0x0001000003027824 */ /* 0x002fc800078e00ff */
[----:B------:R-:W-:-:S06]  /*27e0*/  FMUL.FTZ R2, R2, 1 ;  /* 0x3f80000002027820 */ /* 0x000fcc0000410000 */
[----:B------:R-:W0:Y:S02]  /*27f0*/  F2F.F64.F32 R2, R2 ;  /* 0x0000000200027310 */ /* 0x000e240000201800 */
[----:B0-----:R0:W-:Y:S01]  /*2800*/  STG.E.64 desc[UR36][R16.64], R2 ;  /* 0x0000000210007986 */ /* 0x0011e2000c101b24 */
[----:B------:R-:W-:Y:S05]  /*2810*/  BRA `(.L_x_41) ;  /* 0x0000000800b87947 */ /* 0x000fea0003800000 */
.L_x_36:
        /* <DEDUP_REMOVED lines=8> */
[----:B-1----:R-:W-:-:S05]  /*28a0*/  IMAD.U32 R3, R3, 0x10000, RZ ;  /* 0x0001000003037824 */ /* 0x002fca00078e00ff */
[----:B------:R-:W-:-:S04]  /*28b0*/  FSETP.NEU.FTZ.AND P0, PT, R3, RZ, PT ;  /* 0x000000ff0300720b */ /* 0x000fc80003f1d000 */
[----:B------:R-:W-:-:S05]  /*28c0*/  SEL R3, RZ, 0x1, !P0 ;  /* 0x00000001ff037807 */ /* 0x000fca0004000000 */
[----:B------:R0:W-:Y:S01]  /*28d0*/  STG.E.U8 desc[UR36][R16.64], R3 ;  /* 0x0000000310007986 */ /* 0x0001e2000c101124 */
[----:B------:R-:W-:Y:S05]  /*28e0*/  BRA `(.L_x_41) ;  /* 0x0000000800847947 */ /* 0x000fea0003800000 */
.L_x_50:
[----:B-1----:R-:W-:Y:S01]  /*28f0*/  IMAD.U32 R3, R3, 0x10000, RZ ;  /* 0x0001000003037824 */ /* 0x002fe200078e00ff */
[----:B------:R-:W-:-:S03]  /*2900*/  CS2R R6, SRZ ;  /* 0x0000000000067805 */ /* 0x000fc6000001ff00 */
[----:B------:R-:W-:-:S04]  /*2910*/  FMUL.FTZ R3, R3, 1 ;  /* 0x3f80000003037820 */ /* 0x000fc80000410000 */
[----:B------:R-:W0:Y:S02]  /*2920*/  F2F.F64.F32 R4, R3 ;  /* 0x0000000300047310 */ /* 0x000e240000201800 */
[----:B0-----:R0:W-:Y:S01]  /*2930*/  STG.E.128 desc[UR36][R16.64], R4 ;  /* 0x0000000410007986 */ /* 0x0011e2000c101d24 */
[----:B------:R-:W-:Y:S05]  /*2940*/  BRA `(.L_x_41) ;  /* 0x00000008006c7947 */ /* 0x000fea0003800000 */
.L_x_49:
[----:B------:R-:W-:-:S13]  /*2950*/  ISETP.NE.AND P0, PT, R2, 0xf, PT ;  /* 0x0000000f0200780c */ /* 0x000fda0003f05270 */
[----:B------:R-:W-:Y:S05]  /*2960*/  @!P0 BRA `(.L_x_51) ;  /* 0x0000000000b48947 */ /* 0x000fea0003800000 */
[----:B------:R-:W-:-:S13]  /*2970*/  ISETP.NE.AND P0, PT, R2, 0x17, PT ;  /* 0x000000170200780c */ /* 0x000fda0003f05270 */
[----:B------:R-:W-:Y:S05]  /*2980*/  @!P0 BRA `(.L_x_52) ;  /* 0x0000000000548947 */ /* 0x000fea0003800000 */
[----:B------:R-:W-:-:S13]  /*2990*/  ISETP.NE.AND P0, PT, R2, 0x18, PT ;  /* 0x000000180200780c */ /* 0x000fda0003f05270 */
[----:B------:R-:W-:Y:S05]  /*29a0*/  @P0 BRA `(.L_x_40) ;  /* 0x0000000400f40947 */ /* 0x000fea0003800000 */
[----:B-1----:R-:W-:Y:S01]  /*29b0*/  IMAD.U32 R5, R3, 0x10000, RZ ;  /* 0x0001000003057824 */ /* 0x002fe200078e00ff */
[----:B------:R-:W-:Y:S04]  /*29c0*/  BSSY B0, `(.L_x_53) ;  /* 0x000000e000007945 */ /* 0x000fe80003800000 */
[C---:B------:R-:W-:Y:S02]  /*29d0*/  LOP3.LUT R2, R5.reuse, 0x7fffffff, RZ, 0xc0, !PT ;  /* 0x7fffffff05027812 */ /* 0x040fe400078ec0ff */
[----:B------:R-:W-:Y:S02]  /*29e0*/  LOP3.LUT R0, R5, 0x80000000, RZ, 0xc0, !PT ;  /* 0x8000000005007812 */ /* 0x000fe400078ec0ff */
[----:B------:R-:W-:Y:S02]  /*29f0*/  ISETP.GT.U32.AND P0, PT, R2, 0x43efffff, PT ;  /* 0x43efffff0200780c */ /* 0x000fe40003f04070 */
[----:B------:R-:W-:Y:S01]  /*2a00*/  SHF.R.U32.HI R3, RZ, 0x18, R0 ;  /* 0x00000018ff037819 */ /* 0x000fe20000011600 */
[----:B------:R-:W-:-:S10]  /*2a10*/  IMAD.MOV.U32 R0, RZ, RZ, 0x7f ;  /* 0x0000007fff007424 */ /* 0x000fd400078e00ff */
[----:B------:R-:W-:Y:S05]  /*2a20*/  @P0 BRA `(.L_x_54) ;  /* 0x00000000001c0947 */ /* 0x000fea0003800000 */
[----:B------:R-:W-:-:S13]  /*2a30*/  ISETP.GE.U32.AND P0, PT, R2, 0x3c800000, PT ;  /* 0x3c8000000200780c */ /* 0x000fda0003f06070 */
[----:B------:R-:W-:Y:S01]  /*2a40*/  @P0 SHF.R.U32.HI R0, RZ, 0x14, R5 ;  /* 0x00000014ff000819 */ /* 0x000fe20000011605 */
[----:B------:R-:W-:-:S03]  /*2a50*/  @!P0 FADD.FTZ R2, R2, 16384 ;  /* 0x4680000002028421 */ /* 0x000fc60000010000 */
[----:B------:R-:W-:-:S04]  /*2a60*/  @P0 LOP3.LUT R0, R0, 0x1, RZ, 0xc0, !PT ;  /* 0x0000000100000812 */ /* 0x000fc800078ec0ff */
[----:B------:R-:W-:-:S04]  /*2a70*/  @P0 IADD3 R0, R5, 0x407ffff, R0 ;  /* 0x0407ffff05000810 */ /* 0x000fc80007ffe000 */
[----:B------:R-:W-:Y:S01]  /*2a80*/  @P0 SHF.R.U32.HI R0, RZ, 0x14, R0 ;  /* 0x00000014ff000819 */ /* 0x000fe20000011600 */
[----:B------:R-:W-:-:S07]  /*2a90*/  @!P0 VIADD R0, R2, 0xb9800000 ;  /* 0xb980000002008836 */ /* 0x000fce0000000000 */
.L_x_54:
[----:B------:R-:W-:Y:S05]  /*2aa0*/  BSYNC B0 ;  /* 0x0000000000007941 */ /* 0x000fea0003800000 */
.L_x_53:
[----:B------:R-:W-:-:S05]  /*2ab0*/  LOP3.LUT R3, R0, R3, RZ, 0xfc, !PT ;  /* 0x0000000300037212 */ /* 0x000fca00078efcff */
[----:B------:R0:W-:Y:S01]  /*2ac0*/  STG.E.U8 desc[UR36][R16.64], R3 ;  /* 0x0000000310007986 */ /* 0x0001e2000c101124 */
[----:B------:R-:W-:Y:S05]  /*2ad0*/  BRA `(.L_x_41) ;  /* 0x0000000800087947 */ /* 0x000fea0003800000 */
.L_x_52:
[----:B-1----:R-:W-:Y:S01]  /*2ae0*/  IMAD.U32 R3, R3, 0x10000, RZ ;  /* 0x0001000003037824 */ /* 0x002fe200078e00ff */
[----:B------:R-:W-:Y:S04]  /*2af0*/  BSSY B0, `(.L_x_55) ;  /* 0x000000f000007945 */ /* 0x000fe80003800000 */
[----:B------:R-:W-:-:S04]  /*2b00*/  LOP3.LUT R2, R3, 0x7fffffff, RZ, 0xc0, !PT ;  /* 0x7fffffff03027812 */ /* 0x000fc800078ec0ff */
[----:B------:R-:W-:-:S13]  /*2b10*/  ISETP.GT.U32.AND P0, PT, R2, 0x477fffff, PT ;  /* 0x477fffff0200780c */ /* 0x000fda0003f04070 */
[----:B------:R-:W-:Y:S05]  /*2b20*/  @P0 BRA `(.L_x_56) ;  /* 0x0000000000200947 */ /* 0x000fea0003800000 */
[----:B------:R-:W-:-:S13]  /*2b30*/  ISETP.GE.U32.AND P0, PT, R2, 0x38800000, PT ;  /* 0x388000000200780c */ /* 0x000fda0003f06070 */
[----:B------:R-:W-:Y:S01]  /*2b40*/  @P0 SHF.R.U32.HI R0, RZ, 0x15, R3 ;  /* 0x00000015ff000819 */ /* 0x000fe20000011603 */
[----:B------:R-:W-:-:S03]  /*2b50*/  @!P0 FADD.FTZ R2, R2, 128 ;  /* 0x4300000002028421 */ /* 0x000fc60000010000 */
[----:B------:R-:W-:-:S04]  /*2b60*/  @P0 LOP3.LUT R0, R0, 0x1, RZ, 0xc0, !PT ;  /* 0x0000000100000812 */ /* 0x000fc800078ec0ff */
[----:B------:R-:W-:-:S04]  /*2b70*/  @P0 IADD3 R0, R3, 0x80fffff, R0 ;  /* 0x080fffff03000810 */ /* 0x000fc80007ffe000 */
[----:B------:R-:W-:Y:S01]  /*2b80*/  @P0 SHF.R.U32.HI R0, RZ, 0x15, R0 ;  /* 0x00000015ff000819 */ /* 0x000fe20000011600 */
[----:B------:R-:W-:Y:S01]  /*2b90*/  @!P0 VIADD R0, R2, 0xbd000000 ;  /* 0xbd00000002008836 */ /* 0x000fe20000000000 */
[----:B------:R-:W-:Y:S06]  /*2ba0*/  BRA `(.L_x_57) ;  /* 0x00000000000c7947 */ /* 0x000fec0003800000 */
.L_x_56:
[----:B------:R-:W-:Y:S01]  /*2bb0*/  IMAD.MOV.U32 R0, RZ, RZ, 0x7f ;  /* 0x0000007fff007424 */ /* 0x000fe200078e00ff */
[----:B------:R-:W-:-:S04]  /*2bc0*/  ISETP.GT.U32.AND P0, PT, R2, 0x7f800000, PT ;  /* 0x7f8000000200780c */ /* 0x000fc80003f04070 */
[----:B------:R-:W-:-:S09]  /*2bd0*/  SEL R0, R0, 0x7c, P0 ;  /* 0x0000007c00007807 */ /* 0x000fd20000000000 */
.L_x_57:
[----:B------:R-:W-:Y:S05]  /*2be0*/  BSYNC B0 ;  /* 0x0000000000007941 */ /* 0x000fea0003800000 */
.L_x_55:
[----:B------:R-:W-:-:S04]  /*2bf0*/  LOP3.LUT R2, R3, 0x80000000, RZ, 0xc0, !PT ;  /* 0x8000000003027812 */ /* 0x000fc800078ec0ff */
[----:B------:R-:W-:-:S04]  /*2c00*/  SHF.R.U32.HI R3, RZ, 0x18, R2 ;  /* 0x00000018ff037819 */ /* 0x000fc80000011602 */
[----:B------:R-:W-:-:S05]  /*2c10*/  LOP3.LUT R3, R0, R3, RZ, 0xfc, !PT ;  /* 0x0000000300037212 */ /* 0x000fca00078efcff */
[----:B------:R0:W-:Y:S01]  /*2c20*/  STG.E.U8 desc[UR36][R16.64], R3 ;  /* 0x0000000310007986 */ /* 0x0001e2000c101124 */
[----:B------:R-:W-:Y:S05]  /*2c30*/  BRA `(.L_x_41) ;  /* 0x0000000400b07947 */ /* 0x000fea0003800000 */
.L_x_51:
[----:B-1----:R0:W-:Y:S01]  /*2c40*/  STG.E.U16 desc[UR36][R16.64], R3 ;  /* 0x0000000310007986 */ /* 0x0021e2000c101524 */
[----:B------:R-:W-:Y:S05]  /*2c50*/  BRA `(.L_x_41) ;  /* 0x0000000400a87947 */ /* 0x000fea0003800000 */
.L_x_48:
        /* <DEDUP_REMOVED lines=8> */
[----:B-1----:R-:W-:-:S06]  /*2ce0*/  IMAD.U32 R3, R3, 0x10000, RZ ;  /* 0x0001000003037824 */ /* 0x002fcc00078e00ff */
[----:B------:R-:W0:Y:S02]  /*2cf0*/  F2I.FTZ.U32.TRUNC.NTZ R3, R3 ;  /* 0x0000000300037305 */ /* 0x000e24000021f000 */
[----:B0-----:R0:W-:Y:S01]  /*2d00*/  STG.E.U16 desc[UR36][R16.64], R3 ;  /* 0x0000000310007986 */ /* 0x0011e2000c101524 */
[----:B------:R-:W-:Y:S05]  /*2d10*/  BRA `(.L_x_41) ;  /* 0x0000000400787947 */ /* 0x000fea0003800000 */
.L_x_60:
[----:B-1----:R-:W-:Y:S01]  /*2d20*/  IMAD.U32 R3, R3, 0x10000, RZ ;  /* 0x0001000003037824 */ /* 0x002fe200078e00ff */
[----:B------:R-:W-:Y:S01]  /*2d30*/  BSSY B0, `(.L_x_61) ;  /* 0x0000014000007945 */ /* 0x000fe20003800000 */
[----:B------:R-:W-:-:S03]  /*2d40*/  IMAD.MOV.U32 R8, RZ, RZ, 0x80 ;  /* 0x00000080ff087424 */ /* 0x000fc600078e00ff */
[----:B------:R-:W-:-:S04]  /*2d50*/  LOP3.LUT R2, R3, 0x7fffffff, RZ, 0xc0, !PT ;  /* 0x7fffffff03027812 */ /* 0x000fc800078ec0ff */
[----:B------:R-:W-:-:S13]  /*2d60*/  ISETP.GT.U32.AND P0, PT, R2, 0x437fffff, PT ;  /* 0x437fffff0200780c */ /* 0x000fda0003f04070 */
[----:B------:R-:W-:Y:S05]  /*2d70*/  @P0 BRA `(.L_x_62) ;  /* 0x00000000003c0947 */ /* 0x000fea0003800000 */
[----:B------:R-:W-:-:S13]  /*2d80*/  ISETP.GE.U32.AND P0, PT, R2, 0x3c000000, PT ;  /* 0x3c0000000200780c */ /* 0x000fda0003f06070 */
[----:B------:R-:W-:-:S04]  /*2d90*/  @P0 SHF.R.U32.HI R0, RZ, 0x14, R3 ;  /* 0x00000014ff000819 */ /* 0x000fc80000011603 */
[----:B------:R-:W-:-:S04]  /*2da0*/  @P0 LOP3.LUT R0, R0, 0x1, RZ, 0xc0, !PT ;  /* 0x0000000100000812 */ /* 0x000fc800078ec0ff */
[----:B------:R-:W-:-:S04]  /*2db0*/  @P0 IADD3 R0, R3, 0x487ffff, R0 ;  /* 0x0487ffff03000810 */ /* 0x000fc80007ffe000 */
[----:B------:R-:W-:-:S04]  /*2dc0*/  @P0 SHF.R.U32.HI R0, RZ, 0x14, R0 ;  /* 0x00000014ff000819 */ /* 0x000fc80000011600 */
[----:B------:R-:W-:Y:S01]  /*2dd0*/  @P0 LOP3.LUT R0, R0, 0xff, RZ, 0xc0, !PT ;  /* 0x000000ff00000812 */ /* 0x000fe200078ec0ff */
[----:B------:R-:W-:Y:S06]  /*2de0*/  @P0 BRA `(.L_x_63) ;  /* 0x0000000000100947 */ /* 0x000fec0003800000 */
[----:B------:R-:W-:Y:S01]  /*2df0*/  FADD.FTZ R0, R2, 8192 ;  /* 0x4600000002007421 */ /* 0x000fe20000010000 */
[----:B------:R-:W-:-:S04]  /*2e00*/  PRMT R8, RZ, 0x7610, R8 ;  /* 0x00007610ff087816 */ /* 0x000fc80000000008 */
[----:B------:R-:W-:-:S13]  /*2e10*/  LOP3.LUT P0, R0, R0, 0xff, RZ, 0xc0, !PT ;  /* 0x000000ff00007812 */ /* 0x000fda000780c0ff */
[----:B------:R-:W-:Y:S05]  /*2e20*/  @!P0 BRA `(.L_x_62) ;  /* 0x0000000000108947 */ /* 0x000fea0003800000 */
.L_x_63:
[----:B------:R-:W-:-:S04]  /*2e30*/  LOP3.LUT R2, R3, 0x80000000, RZ, 0xc0, !PT ;  /* 0x8000000003027812 */ /* 0x000fc800078ec0ff */
[----:B------:R-:W-:-:S04]  /*2e40*/  SHF.R.U32.HI R3, RZ, 0x18, R2 ;  /* 0x00000018ff037819 */ /* 0x000fc80000011602 */
[----:B------:R-:W-:-:S04]  /*2e50*/  LOP3.LUT R0, R0, R3, RZ, 0xfc, !PT ;  /* 0x0000000300007212 */ /* 0x000fc800078efcff */
[----:B------:R-:W-:-:S07]  /*2e60*/  PRMT R8, R0, 0x7610, R8 ;  /* 0x0000761000087816 */ /* 0x000fce0000000008 */
.L_x_62:
[----:B------:R-:W-:Y:S05]  /*2e70*/  BSYNC B0 ;  /* 0x0000000000007941 */ /* 0x000fea0003800000 */
.L_x_61:
[----:B------:R0:W-:Y:S01]  /*2e80*/  STG.E.U8 desc[UR36][R16.64], R8 ;  /* 0x0000000810007986 */ /* 0x0001e2000c101124 */
[----:B------:R-:W-:Y:S05]  /*2e90*/  BRA `(.L_x_41) ;  /* 0x0000000400187947 */ /* 0x000fea0003800000 */
.L_x_59:
        /* <DEDUP_REMOVED lines=17> */
.L_x_66:
[----:B------:R-:W-:-:S04]  /*2fb0*/  LOP3.LUT R2, R3, 0x80000000, RZ, 0xc0, !PT ;  /* 0x8000000003027812 */ /* 0x000fc800078ec0ff */
[----:B------:R-:W-:-:S04]  /*2fc0*/  SHF.R.U32.HI R3, RZ, 0x18, R2 ;  /* 0x00000018ff037819 */ /* 0x000fc80000011602 */
[----:B------:R-:W-:-:S04]  /*2fd0*/  LOP3.LUT R0, R0, R3, RZ, 0xfc, !PT ;  /* 0x0000000300007212 */ /* 0x000fc800078efcff */
[----:B------:R-:W-:-:S07]  /*2fe0*/  PRMT R8, R0, 0x7610, R8 ;  /* 0x0000761000087816 */ /* 0x000fce0000000008 */
.L_x_65:
[----:B------:R-:W-:Y:S05]  /*2ff0*/  BSYNC B0 ;  /* 0x0000000000007941 */ /* 0x000fea0003800000 */
.L_x_64:
[----:B------:R0:W-:Y:S01]  /*3000*/  STG.E.U8 desc[UR36][R16.64], R8 ;  /* 0x0000000810007986 */ /* 0x0001e2000c101124 */
[----:B------:R-:W-:Y:S05]  /*3010*/  BRA `(.L_x_41) ;  /* 0x0000000000b87947 */ /* 0x000fea0003800000 */
.L_x_58:
[----:B------:R-:W-:-:S13]  /*3020*/  ISETP.NE.AND P0, PT, R2, 0x1c, PT ;  /* 0x0000001c0200780c */ /* 0x000fda0003f05270 */
[----:B------:R-:W-:Y:S05]  /*3030*/  @!P0 BRA `(.L_x_67) ;  /* 0x0000000000a48947 */ /* 0x000fea0003800000 */
[----:B------:R-:W-:-:S13]  /*3040*/  ISETP.NE.AND P0, PT, R2, 0x1d, PT ;  /* 0x0000001d0200780c */ /* 0x000fda0003f05270 */
[----:B------:R-:W-:Y:S05]  /*3050*/  @!P0 BRA `(.L_x_68) ;  /* 0x00000000008c8947 */ /* 0x000fea0003800000 */
[----:B------:R-:W-:-:S13]  /*3060*/  ISETP.NE.AND P0, PT, R2, 0x2c, PT ;  /* 0x0000002c0200780c */ /* 0x000fda0003f05270 */
[----:B------:R-:W-:Y:S05]  /*3070*/  @P0 BRA `(.L_x_40) ;  /* 0x0000000000400947 */ /* 0x000fea0003800000 */
[----:B-1----:R-:W-:-:S05]  /*3080*/  IMAD.U32 R3, R3, 0x10000, RZ ;  /* 0x0001000003037824 */ /* 0x002fca00078e00ff */
[----:B------:R-:W-:-:S04]  /*3090*/  SHF.R.U32.HI R4, RZ, 0x17, R3 ;  /* 0x00000017ff047819 */ /* 0x000fc80000011603 */
[----:B------:R-:W-:-:S04]  /*30a0*/  LOP3.LUT R2, R4, 0xff, RZ, 0xc0, !PT ;  /* 0x000000ff04027812 */ /* 0x000fc800078ec0ff */
[----:B------:R-:W-:-:S13]  /*30b0*/  ISETP.NE.AND P1, PT, R2, 0xff, PT ;  /* 0x000000ff0200780c */ /* 0x000fda0003f25270 */
[--C-:B------:R-:W-:Y:S02]  /*30c0*/  @P1 SHF.R.U32.HI R0, RZ, 0x16, R3.reuse ;  /* 0x00000016ff001819 */ /* 0x100fe40000011603 */
[----:B------:R-:W-:Y:S01]  /*30d0*/  @P1 LOP3.LUT P0, RZ, R2, 0x3fffff, R3, 0xf8, !PT ;  /* 0x003fffff02ff1812 */ /* 0x000fe2000780f803 */
[----:B------:R-:W-:Y:S01]  /*30e0*/  IMAD.MOV.U32 R3, RZ, RZ, 0xff ;  /* 0x000000ffff037424 */ /* 0x000fe200078e00ff */
[----:B------:R-:W-:-:S04]  /*30f0*/  @P1 LOP3.LUT R0, R0, 0x1, RZ, 0xc0, !PT ;  /* 0x0000000100001812 */ /* 0x000fc800078ec0ff */
[----:B------:R-:W-:Y:S01]  /*3100*/  @P1 ISETP.EQ.U32.AND P2, PT, R0, 0x1, P0 ;  /* 0x000000010000180c */ /* 0x000fe20000742070 */
[----:B------:R-:W-:Y:S01]  /*3110*/  @P1 VIADD R0, R4, 0x1 ;  /* 0x0000000104001836 */ /* 0x000fe20000000000 */
[----:B------:R-:W-:Y:S02]  /*3120*/  PLOP3.LUT P0, PT, PT, PT, PT, 0x80, 0x0 ;  /* 0x000000000000781c */ /* 0x000fe40003f0f070 */
[----:B------:R-:W-:-:S13]  /*3130*/  @P1 PLOP3.LUT P0, PT, P2, PT, PT, 0x80, 0x0 ;  /* 0x000000000000181c */ /* 0x000fda000170f070 */
[----:B------:R-:W-:-:S04]  /*3140*/  @!P0 IMAD.MOV R0, RZ, RZ, R4 ;  /* 0x000000ffff008224 */ /* 0x000fc800078e0204 */
[----:B------:R-:W-:-:S05]  /*3150*/  @P1 IMAD.MOV.U32 R3, RZ, RZ, R0 ;  /* 0x000000ffff031224 */ /* 0x000fca00078e0000 */
[----:B------:R0:W-:Y:S01]  /*3160*/  STG.E.U8 desc[UR36][R16.64], R3 ;  /* 0x0000000310007986 */ /* 0x0001e2000c101124 */
[----:B------:R-:W-:Y:S05]  /*3170*/  BRA `(.L_x_41) ;  /* 0x0000000000607947 */ /* 0x000fea0003800000 */
.L_x_40:
[----:B------:R-:W-:Y:S01]  /*3180*/  MOV R2, 0x0 ;  /* 0x0000000000027802 */ /* 0x000fe20000000f00 */
[----:B------:R-:W-:Y:S01]  /*3190*/  ULDC.64 UR4, c[0x4][0x128] ;  /* 0x01004a0000047ab9 */ /* 0x000fe20000000a00 */
[----:B------:R-:W-:Y:S01]  /*31a0*/  ULDC.64 UR6, c[0x4][0x130] ;  /* 0x01004c0000067ab9 */ /* 0x000fe20000000a00 */
[----:B------:R-:W-:Y:S02]  /*31b0*/  IMAD.U32 R4, RZ, RZ, UR4 ;  /* 0x00000004ff047e24 */ /* 0x000fe4000f8e00ff */
[----:B------:R-:W-:Y:S01]  /*31c0*/  IMAD.U32 R5, RZ, RZ, UR5 ;  /* 0x00000005ff057e24 */ /* 0x000fe2000f8e00ff */
[----:B-1----:R-:W0:Y:S01]  /*31d0*/  LDC.64 R2, c[0x4][R2] ;  /* 0x0100000002027b82 */ /* 0x002e220000000a00 */
        /* <DEDUP_REMOVED lines=10> */
.L_x_69:
[----:B------:R-:W-:Y:S05]  /*3280*/  BRA `(.L_x_41) ;  /* 0x00000000001c7947 */ /* 0x000fea0003800000 */
.L_x_68:
[----:B-1----:R-:W-:-:S06]  /*3290*/  IMAD.U32 R3, R3, 0x10000, RZ ;  /* 0x0001000003037824 */ /* 0x002fcc00078e00ff */
[----:B------:R-:W0:Y:S02]  /*32a0*/  F2I.U64.TRUNC R2, R3 ;  /* 0x0000000300027311 */ /* 0x000e24000020d800 */
[----:B0-----:R0:W-:Y:S01]  /*32b0*/  STG.E.64 desc[UR36][R16.64], R2 ;  /* 0x0000000210007986 */ /* 0x0011e2000c101b24 */
[----:B------:R-:W-:Y:S05]  /*32c0*/  BRA `(.L_x_41) ;  /* 0x00000000000c7947 */ /* 0x000fea0003800000 */
.L_x_67:
[----:B-1----:R-:W-:-:S06]  /*32d0*/  IMAD.U32 R3, R3, 0x10000, RZ ;  /* 0x0001000003037824 */ /* 0x002fcc00078e00ff */
[----:B------:R-:W0:Y:S02]  /*32e0*/  F2I.FTZ.U32.TRUNC.NTZ R3, R3 ;  /* 0x0000000300037305 */ /* 0x000e24000021f000 */
[----:B0-----:R0:W-:Y:S02]  /*32f0*/  STG.E desc[UR36][R16.64], R3 ;  /* 0x0000000310007986 */ /* 0x0011e4000c101924 */
.L_x_41:
[----:B------:R-:W-:-:S04]  /*3300*/  IMAD R18, R23, 0x200, R18 ;  /* 0x0000020017127824 */ /* 0x000fc800078e0212 */
[----:B------:R-:W-:-:S07]  /*3310*/  VIADD R19, R18, 0x80 ;  /* 0x0000008012137836 */ /* 0x000fce0000000000 */
.L_x_1:
[----:B------:R-:W-:Y:S05]  /*3320*/  BSYNC B6 ;  /* 0x0000000000067941 */ /* 0x000fea0003800000 */
.L_x_0:
[----:B------:R-:W-:Y:S01]  /*3330*/  ULDC UR4, c[0x0][0x210] ;  /* 0x0000840000047ab9 */ /* 0x000fe20000000800 */
[----:B------:R-:W-:Y:S01]  /*3340*/  BSSY B6, `(.L_x_70) ;  /* 0x000032a000067945 */ /* 0x000fe20003800000 */
[----:B------:R-:W-:-:S13]  /*3350*/  ISETP.GE.AND P0, PT, R19, UR4, PT ;  /* 0x0000000413007c0c */ /* 0x000fda000bf06270 */
[----:B------:R-:W-:Y:S05]  /*3360*/  @P0 BRA `(.L_x_71) ;  /* 0x00000030009c0947 */ /* 0x000fea0003800000 */
[----:B0-----:R-:W0:Y:S01]  /*3370*/  LDC R6, c[0x0][0x218] ;  /* 0x00008600ff067b82 */ /* 0x001e220000000800 */
[----:B------:R-:W-:Y:S02]  /*3380*/  IMAD.MOV.U32 R0, RZ, RZ, RZ ;  /* 0x000000ffff007224 */ /* 0x000fe400078e00ff */
[----:B-1234-:R-:W-:Y:S01]  /*3390*/  IMAD.MOV.U32 R16, RZ, RZ, RZ ;  /* 0x000000ffff107224 */ /* 0x01efe200078e00ff */
[----:B0-----:R-:W-:-:S13]  /*33a0*/  ISETP.NE.AND P0, PT, R6, RZ, PT ;  /* 0x000000ff0600720c */ /* 0x001fda0003f05270 */
[----:B------:R-:W-:Y:S05]  /*33b0*/  @!P0 BRA `(.L_x_72) ;  /* 0x0000001000a88947 */ /* 0x000fea0003800000 */
        /* <DEDUP_REMOVED lines=298> */
.L_x_72:
        /* <DEDUP_REMOVED lines=22> */
.L_x_76:
[----:B------:R-:W2:Y:S02]  /*47c0*/  LDG.E.U8 R2, desc[UR36][R2.64] ;  /* 0x0000002402027981 */ /* 0x000ea4000c1e1100 */
[----:B--2---:R-:W-:-:S04]  /*47d0*/  I2FP.F32.U32 R0, R2 ;  /* 0x0000000200007245 */ /* 0x004fc80000201000 */
[----:B------:R-:W-:Y:S01]  /*47e0*/  F2FP.BF16.F32.PACK_AB R0, RZ, R0 ;  /* 0x00000000ff00723e */ /* 0x000fe200000010ff */
[----:B------:R-:W-:Y:S06]  /*47f0*/  BRA `(.L_x_78) ;  /* 0x0000000c00907947 */ /* 0x000fec0003800000 */
.L_x_75:
        /* <DEDUP_REMOVED lines=10> */
.L_x_80:
[----:B------:R-:W2:Y:S02]  /*48a0*/  LDG.E R2, desc[UR36][R2.64] ;  /* 0x0000002402027981 */ /* 0x000ea4000c1e1900 */
[----:B--2---:R-:W-:-:S04]  /*48b0*/  I2FP.F32.S32 R0, R2 ;  /* 0x0000000200007245 */ /* 0x004fc80000201400 */
[----:B------:R-:W-:Y:S01]  /*48c0*/  F2FP.BF16.F32.PACK_AB R0, RZ, R0 ;  /* 0x00000000ff00723e */ /* 0x000fe200000010ff */
[----:B------:R-:W-:Y:S06]  /*48d0*/  BRA `(.L_x_78) ;  /* 0x0000000c00587947 */ /* 0x000fec0003800000 */
.L_x_79:
[----:B------:R-:W2:Y:S02]  /*48e0*/  LDG.E.U16 R2, desc[UR36][R2.64] ;  /* 0x0000002402027981 */ /* 0x000ea4000c1e1500 */
[----:B--2---:R-:W0:Y:S02]  /*48f0*/  I2F.S16 R0, R2 ;  /* 0x0000000200007306 */ /* 0x004e240000101400 */
[----:B0-----:R-:W-:Y:S01]  /*4900*/  F2FP.BF16.F32.PACK_AB R0, RZ, R0 ;  /* 0x00000000ff00723e */ /* 0x001fe200000010ff */
[----:B------:R-:W-:Y:S06]  /*4910*/  BRA `(.L_x_78) ;  /* 0x0000000c00487947 */ /* 0x000fec0003800000 */
.L_x_74:
        /* <DEDUP_REMOVED lines=9> */
.L_x_82:
[----:B------:R-:W2:Y:S02]  /*49b0*/  LDG.E.U16 R0, desc[UR36][R2.64] ;  /* 0x0000002402007981 */ /* 0x000ea4000c1e1500 */
[----:B--2---:R-:W-:-:S05]  /*49c0*/  HADD2.F32 R0, -RZ, R0.H0_H0 ;  /* 0x20000000ff007230 */ /* 0x004fca0000004100 */
[----:B------:R-:W-:Y:S01]  /*49d0*/  F2FP.BF16.F32.PACK_AB R0, RZ, R0 ;  /* 0x00000000ff00723e */ /* 0x000fe200000010ff */
[----:B------:R-:W-:Y:S06]  /*49e0*/  BRA `(.L_x_78) ;  /* 0x0000000c00147947 */ /* 0x000fec0003800000 */
.L_x_81:
        /* <DEDUP_REMOVED lines=9> */
.L_x_84:
[----:B------:R-:W2:Y:S02]  /*4a80*/  LDG.E.U16 R2, desc[UR36][R2.64] ;  /* 0x0000002402027981 */ /* 0x000ea4000c1e1500 */
[----:B--2---:R-:W-:-:S05]  /*4a90*/  HADD2.F32 R0, -RZ, R2.H0_H0 ;  /* 0x20000002ff007230 */ /* 0x004fca0000004100 */
[----:B------:R-:W-:Y:S01]  /*4aa0*/  F2FP.BF16.F32.PACK_AB R0, RZ, R0 ;  /* 0x00000000ff00723e */ /* 0x000fe200000010ff */
[----:B------:R-:W-:Y:S06]  /*4ab0*/  BRA `(.L_x_78) ;  /* 0x0000000800e07947 */ /* 0x000fec0003800000 */
.L_x_83:
        /* <DEDUP_REMOVED lines=8> */
.L_x_73:
        /* <DEDUP_REMOVED lines=13> */
.L_x_87:
        /* <DEDUP_REMOVED lines=8> */
.L_x_86:
        /* <DEDUP_REMOVED lines=28> */
.L_x_89:
        /* <DEDUP_REMOVED lines=15> */
.L_x_88:
[----:B------:R0:W5:Y:S01]  /*4f40*/  LDG.E.U16 R0, desc[UR36][R2.64] ;  /* 0x0000002402007981 */ /* 0x000162000c1e1500 */
[----:B------:R-:W-:Y:S05]  /*4f50*/  BRA `(.L_x_78) ;  /* 0x0000000400b87947 */ /* 0x000fea0003800000 */
.L_x_85:
        /* <DEDUP_REMOVED lines=12> */
.L_x_92:
        /* <DEDUP_REMOVED lines=21> */
.L_x_96:
[----:B------:R-:W-:Y:S05]  /*5170*/  BSYNC B1 ;  /* 0x0000000000017941 */ /* 0x000fea0003800000 */
.L_x_95:
[----:B------:R-:W-:Y:S01]  /*5180*/  LEA R3, R0, 0x3b800000, 0x17 ;  /* 0x3b80000000037811 */ /* 0x000fe200078eb8ff */
[----:B------:R-:W-:-:S05]  /*5190*/  IMAD.SHL.U32 R0, R2, 0x100000, RZ ;  /* 0x0010000002007824 */ /* 0x000fca00078e00ff */
[----:B------:R-:W-:-:S07]  /*51a0*/  LOP3.LUT R0, R3, R0, R4, 0xfe, !PT ;  /* 0x0000000003007212 */ /* 0x000fce00078efe04 */
.L_x_94:
[----:B------:R-:W-:Y:S05]  /*51b0*/  BSYNC B0 ;  /* 0x0000000000007941 */ /* 0x000fea0003800000 */
.L_x_93:
[----:B------:R-:W-:Y:S01]  /*51c0*/  F2FP.BF16.F32.PACK_AB R0, RZ, R0 ;  /* 0x00000000ff00723e */ /* 0x000fe200000010ff */
[----:B------:R-:W-:Y:S06]  /*51d0*/  BRA `(.L_x_78) ;  /* 0x0000000400187947 */ /* 0x000fec0003800000 */
.L_x_91:
        /* <DEDUP_REMOVED lines=21> */
.L_x_100:
[----:B------:R-:W-:Y:S05]  /*5330*/  BSYNC B1 ;  /* 0x0000000000017941 */ /* 0x000fea0003800000 */
.L_x_99:
[----:B------:R-:W-:Y:S01]  /*5340*/  LEA R3, R0, 0x37800000, 0x17 ;  /* 0x3780000000037811 */ /* 0x000fe200078eb8ff */
[----:B------:R-:W-:-:S05]  /*5350*/  IMAD.SHL.U32 R0, R2, 0x200000, RZ ;  /* 0x0020000002007824 */ /* 0x000fca00078e00ff */
[----:B------:R-:W-:-:S07]  /*5360*/  LOP3.LUT R0, R3, R0, R4, 0xfe, !PT ;  /* 0x0000000003007212 */ /* 0x000fce00078efe04 */
.L_x_98:
[----:B------:R-:W-:Y:S05]  /*5370*/  BSYNC B0 ;  /* 0x0000000000007941 */ /* 0x000fea0003800000 */
.L_x_97:
[----:B------:R-:W-:Y:S01]  /*5380*/  F2FP.BF16.F32.PACK_AB R0, RZ, R0 ;  /* 0x00000000ff00723e */ /* 0x000fe200000010ff */
[----:B------:R-:W-:Y:S06]  /*5390*/  BRA `(.L_x_78) ;  /* 0x0000000000a87947 */ /* 0x000fec0003800000 */
.L_x_90:
        /* <DEDUP_REMOVED lines=14> */
.L_x_104:
[----:B------:R-:W-:Y:S05]  /*5480*/  BSYNC B0 ;  /* 0x0000000000007941 */ /* 0x000fea0003800000 */
.L_x_103:
[----:B------:R-:W-:Y:S01]  /*5490*/  F2FP.BF16.F32.PACK_AB R0, RZ, R0 ;  /* 0x00000000ff00723e */ /* 0x000fe200000010ff */
[----:B------:R-:W-:Y:S06]  /*54a0*/  BRA `(.L_x_78) ;  /* 0x0000000000647947 */ /* 0x000fec0003800000 */
.L_x_77:
        /* <DEDUP_REMOVED lines=16> */
.L_x_105:
[----:B------:R-:W-:Y:S01]  /*55b0*/  PRMT R0, RZ, 0x7610, R0 ;  /* 0x00007610ff007816 */ /* 0x000fe20000000000 */
[----:B------:R-:W-:Y:S06]  /*55c0*/  BRA `(.L_x_78) ;  /* 0x00000000001c7947 */ /* 0x000fec0003800000 */
.L_x_102:
[----:B------:R-:W2:Y:S02]  /*55d0*/  LDG.E.64 R2, desc[UR36][R2.64] ;  /* 0x0000002402027981 */ /* 0x000ea4000c1e1b00 */
[----:B--2---:R-:W0:Y:S02]  /*55e0*/  I2F.U64 R0, R2 ;  /* 0x0000000200007312 */ /* 0x004e240000301000 */
[----:B0-----:R-:W-:Y:S01]  /*55f0*/  F2FP.BF16.F32.PACK_AB R0, RZ, R0 ;  /* 0x00000000ff00723e */ /* 0x001fe200000010ff */
[----:B------:R-:W-:Y:S06]  /*5600*/  BRA `(.L_x_78) ;  /* 0x00000000000c7947 */ /* 0x000fec0003800000 */
.L_x_101:
[----:B------:R-:W2:Y:S02]  /*5610*/  LDG.E R2, desc[UR36][R2.64] ;  /* 0x0000002402027981 */ /* 0x000ea4000c1e1900 */
[----:B--2---:R-:W-:-:S04]  /*5620*/  I2FP.F32.U32 R0, R2 ;  /* 0x0000000200007245 */ /* 0x004fc80000201000 */
[----:B------:R-:W-:-:S07]  /*5630*/  F2FP.BF16.F32.PACK_AB R0, RZ, R0 ;  /* 0x00000000ff00723e */ /* 0x000fce00000010ff */
.L_x_78:
        /* <DEDUP_REMOVED lines=20> */
.L_x_109:
[----:B-1----:R-:W-:-:S06]  /*5780*/  IMAD.U32 R3, R3, 0x10000, RZ ;  /* 0x0001000003037824 */ /* 0x002fcc00078e00ff */
[----:B------:R-:W0:Y:S02]  /*5790*/  F2I.S64.TRUNC R2, R3 ;  /* 0x0000000300027311 */ /* 0x000e24000020d900 */
[----:B0-----:R0:W-:Y:S01]  /*57a0*/  STG.E.U8 desc[UR36][R16.64], R2 ;  /* 0x0000000210007986 */ /* 0x0011e2000c101124 */
[----:B------:R-:W-:Y:S05]  /*57b0*/  BRA `(.L_x_111) ;  /* 0x0000000c00847947 */ /* 0x000fea0003800000 */
.L_x_108:
        /* <DEDUP_REMOVED lines=10> */
.L_x_113:
[----:B-1----:R-:W-:-:S06]  /*5860*/  IMAD.U32 R3, R3, 0x10000, RZ ;  /* 0x0001000003037824 */ /* 0x002fcc00078e00ff */
[----:B------:R-:W0:Y:S02]  /*5870*/  F2I.FTZ.TRUNC.NTZ R3, R3 ;  /* 0x0000000300037305 */ /* 0x000e24000021f100 */
[----:B0-----:R0:W-:Y:S01]  /*5880*/  STG.E desc[UR36][R16.64], R3 ;  /* 0x0000000310007986 */ /* 0x0011e2000c101924 */
[----:B------:R-:W-:Y:S05]  /*5890*/  BRA `(.L_x_111) ;  /* 0x0000000c004c7947 */ /* 0x000fea0003800000 */
.L_x_112:
[----:B-1----:R-:W-:-:S06]  /*58a0*/  IMAD.U32 R3, R3, 0x10000, RZ ;  /* 0x0001000003037824 */ /* 0x002fcc00078e00ff */
[----:B------:R-:W0:Y:S02]  /*58b0*/  F2I.FTZ.TRUNC.NTZ R3, R3 ;  /* 0x0000000300037305 */ /* 0x000e24000021f100 */
[----:B0-----:R0:W-:Y:S01]  /*58c0*/  STG.E.U16 desc[UR36][R16.64], R3 ;  /* 0x0000000310007986 */ /* 0x0011e2000c101524 */
[----:B------:R-:W-:Y:S05]  /*58d0*/  BRA `(.L_x_111) ;  /* 0x0000000c003c7947 */ /* 0x000fea0003800000 */
.L_x_107:
        /* <DEDUP_REMOVED lines=9> */
.L_x_115:
[----:B-1----:R-:W-:-:S05]  /*5970*/  IMAD.U32 R0, R3, 0x10000, RZ ;  /* 0x0001000003007824 */ /* 0x002fca00078e00ff */
[----:B------:R-:W-:-:S05]  /*5980*/  F2FP.F16.F32.PACK_AB R0, RZ, R0 ;  /* 0x00000000ff00723e */ /* 0x000fca00000000ff */
[----:B------:R0:W-:Y:S01]  /*5990*/  STG.E.U16 desc[UR36][R16.64], R0 ;  /* 0x0000000010007986 */ /* 0x0001e2000c101524 */
[----:B------:R-:W-:Y:S05]  /*59a0*/  BRA `(.L_x_111) ;  /* 0x0000000c00087947 */ /* 0x000fea0003800000 */
.L_x_114:
        /* <DEDUP_REMOVED lines=10> */
.L_x_117:
[----:B-1----:R-:W-:-:S05]  /*5a50*/  IMAD.U32 R3, R3, 0x10000, RZ ;  /* 0x0001000003037824 */ /* 0x002fca00078e00ff */
[----:B------:R-:W-:-:S04]  /*5a60*/  F2FP.F16.F32.PACK_AB R3, RZ, R3 ;  /* 0x00000003ff03723e */ /* 0x000fc800000000ff */
[----:B------:R-:W-:-:S05]  /*5a70*/  PRMT R3, R3, 0x5410, RZ ;  /* 0x0000541003037816 */ /* 0x000fca00000000ff */
[----:B------:R0:W-:Y:S01]  /*5a80*/  STG.E desc[UR36][R16.64], R3 ;  /* 0x0000000310007986 */ /* 0x0001e2000c101924 */
[----:B------:R-:W-:Y:S05]  /*5a90*/  BRA `(.L_x_111) ;  /* 0x0000000800cc7947 */ /* 0x000fea0003800000 */
.L_x_116:
[----:B-1----:R-:W-:-:S04]  /*5aa0*/  IMAD.U32 R2, R3, 0x10000, RZ ;  /* 0x0001000003027824 */ /* 0x002fc800078e00ff */
[----:B------:R-:W-:-:S06]  /*5ab0*/  FMUL.FTZ R2, R2, 1 ;  /* 0x3f80000002027820 */ /* 0x000fcc0000410000 */
[----:B------:R-:W0:Y:S02]  /*5ac0*/  F2F.F64.F32 R2, R2 ;  /* 0x0000000200027310 */ /* 0x000e240000201800 */
[----:B0-----:R0:W-:Y:S01]  /*5ad0*/  STG.E.64 desc[UR36][R16.64], R2 ;  /* 0x0000000210007986 */ /* 0x0011e2000c101b24 */
[----:B------:R-:W-:Y:S05]  /*5ae0*/  BRA `(.L_x_111) ;  /* 0x0000000800b87947 */ /* 0x000fea0003800000 */
.L_x_106:
        /* <DEDUP_REMOVED lines=13> */
.L_x_120:
[----:B-1----:R-:W-:Y:S01]  /*5bc0*/  IMAD.U32 R3, R3, 0x10000, RZ ;  /* 0x0001000003037824 */ /* 0x002fe200078e00ff */
[----:B------:R-:W-:-:S03]  /*5bd0*/  CS2R R6, SRZ ;  /* 0x0000000000067805 */ /* 0x000fc6000001ff00 */
[----:B------:R-:W-:-:S04]  /*5be0*/  FMUL.FTZ R3, R3, 1 ;  /* 0x3f80000003037820 */ /* 0x000fc80000410000 */
[----:B------:R-:W0:Y:S02]  /*5bf0*/  F2F.F64.F32 R4, R3 ;  /* 0x0000000300047310 */ /* 0x000e240000201800 */
[----:B0-----:R0:W-:Y:S01]  /*5c00*/  STG.E.128 desc[UR36][R16.64], R4 ;  /* 0x0000000410007986 */ /* 0x0011e2000c101d24 */
[----:B------:R-:W-:Y:S05]  /*5c10*/  BRA `(.L_x_111) ;  /* 0x00000008006c7947 */ /* 0x000fea0003800000 */
.L_x_119:
        /* <DEDUP_REMOVED lines=21> */
.L_x_124:
[----:B------:R-:W-:Y:S05]  /*5d70*/  BSYNC B0 ;  /* 0x0000000000007941 */ /* 0x000fea0003800000 */
.L_x_123:
[----:B------:R-:W-:-:S05]  /*5d80*/  LOP3.LUT R3, R0, R3, RZ, 0xfc, !PT ;  /* 0x0000000300037212 */ /* 0x000fca00078efcff */
[----:B------:R0:W-:Y:S01]  /*5d90*/  STG.E.U8 desc[UR36][R16.64], R3 ;  /* 0x0000000310007986 */ /* 0x0001e2000c101124 */
[----:B------:R-:W-:Y:S05]  /*5da0*/  BRA `(.L_x_111) ;  /* 0x0000000800087947 */ /* 0x000fea0003800000 */
.L_x_122:
        /* <DEDUP_REMOVED lines=13> */
.L_x_126:
[----:B------:R-:W-:Y:S01]  /*5e80*/  IMAD.MOV.U32 R0, RZ, RZ, 0x7f ;  /* 0x0000007fff007424 */ /* 0x000fe200078e00ff */
[----:B------:R-:W-:-:S04]  /*5e90*/  ISETP.GT.U32.AND P0, PT, R2, 0x7f800000, PT ;  /* 0x7f8000000200780c */ /* 0x000fc80003f04070 */
[----:B------:R-:W-:-:S09]  /*5ea0*/  SEL R0, R0, 0x7c, P0 ;  /* 0x0000007c00007807 */ /* 0x000fd20000000000 */
.L_x_127:
[----:B------:R-:W-:Y:S05]  /*5eb0*/  BSYNC B0 ;  /* 0x0000000000007941 */ /* 0x000fea0003800000 */
.L_x_125:
[----:B------:R-:W-:-:S04]  /*5ec0*/  LOP3.LUT R2, R3, 0x80000000, RZ, 0xc0, !PT ;  /* 0x8000000003027812 */ /* 0x000fc800078ec0ff */
[----:B------:R-:W-:-:S04]  /*5ed0*/  SHF.R.U32.HI R3, RZ, 0x18, R2 ;  /* 0x00000018ff037819 */ /* 0x000fc80000011602 */
[----:B------:R-:W-:-:S05]  /*5ee0*/  LOP3.LUT R3, R0, R3, RZ, 0xfc, !PT ;  /* 0x0000000300037212 */ /* 0x000fca00078efcff */
[----:B------:R0:W-:Y:S01]  /*5ef0*/  STG.E.U8 desc[UR36][R16.64], R3 ;  /* 0x0000000310007986 */ /* 0x0001e2000c101124 */
[----:B------:R-:W-:Y:S05]  /*5f00*/  BRA `(.L_x_111) ;  /* 0x0000000400b07947 */ /* 0x000fea0003800000 */
.L_x_121:
[----:B-1----:R0:W-:Y:S01]  /*5f10*/  STG.E.U16 desc[UR36][R16.64], R3 ;  /* 0x0000000310007986 */ /* 0x0021e2000c101524 */
[----:B------:R-:W-:Y:S05]  /*5f20*/  BRA `(.L_x_111) ;  /* 0x0000000400a87947 */ /* 0x000fea0003800000 */
.L_x_118:
        /* <DEDUP_REMOVED lines=12> */
.L_x_130:
        /* <DEDUP_REMOVED lines=17> */
.L_x_133:
[----:B------:R-:W-:-:S04]  /*6100*/  LOP3.LUT R2, R3, 0x80000000, RZ, 0xc0, !PT ;  /* 0x8000000003027812 */ /* 0x000fc800078ec0ff */
[----:B------:R-:W-:-:S04]  /*6110*/  SHF.R.U32.HI R3, RZ, 0x18, R2 ;  /* 0x00000018ff037819 */ /* 0x000fc80000011602 */
[----:B------:R-:W-:-:S04]  /*6120*/  LOP3.LUT R0, R0, R3, RZ, 0xfc, !PT ;  /* 0x0000000300007212 */ /* 0x000fc800078efcff */
[----:B------:R-:W-:-:S07]  /*6130*/  PRMT R8, R0, 0x7610, R8 ;  /* 0x0000761000087816 */ /* 0x000fce0000000008 */
.L_x_132:
[----:B------:R-:W-:Y:S05]  /*6140*/  BSYNC B0 ;  /* 0x0000000000007941 */ /* 0x000fea0003800000 */
.L_x_131:
[----:B------:R3:W-:Y:S01]  /*6150*/  STG.E.U8 desc[UR36][R16.64], R8 ;  /* 0x0000000810007986 */ /* 0x0007e2000c101124 */
[----:B------:R-:W-:Y:S05]  /*6160*/  BRA `(.L_x_111) ;  /* 0x0000000400187947 */ /* 0x000fea0003800000 */
.L_x_129:
        /* <DEDUP_REMOVED lines=17> */
.L_x_136:
[----:B------:R-:W-:-:S04]  /*6280*/  LOP3.LUT R2, R3, 0x80000000, RZ, 0xc0, !PT ;  /* 0x8000000003027812 */ /* 0x000fc800078ec0ff */
[----:B------:R-:W-:-:S04]  /*6290*/  SHF.R.U32.HI R3, RZ, 0x18, R2 ;  /* 0x00000018ff037819 */ /* 0x000fc80000011602 */
[----:B------:R-:W-:-:S04]  /*62a0*/  LOP3.LUT R0, R0, R3, RZ, 0xfc, !PT ;  /* 0x0000000300007212 */ /* 0x000fc800078efcff */
[----:B------:R-:W-:-:S07]  /*62b0*/  PRMT R8, R0, 0x7610, R8 ;  /* 0x0000761000087816 */ /* 0x000fce0000000008 */
.L_x_135:
[----:B------:R-:W-:Y:S05]  /*62c0*/  BSYNC B0 ;  /* 0x0000000000007941 */ /* 0x000fea0003800000 */
.L_x_134:
[----:B------:R0:W-:Y:S01]  /*62d0*/  STG.E.U8 desc[UR36][R16.64], R8 ;  /* 0x0000000810007986 */ /* 0x0001e2000c101124 */
[----:B------:R-:W-:Y:S05]  /*62e0*/  BRA `(.L_x_111) ;  /* 0x0000000000b87947 */ /* 0x000fea0003800000 */
.L_x_128:
        /* <DEDUP_REMOVED lines=22> */
.L_x_110:
[----:B------:R-:W-:Y:S01]  /*6450*/  MOV R0, 0x0 ;  /* 0x0000000000007802 */ /* 0x000fe20000000f00 */
[----:B------:R-:W-:Y:S01]  /*6460*/  ULDC.64 UR4, c[0x4][0x128] ;  /* 0x01004a0000047ab9 */ /* 0x000fe20000000a00 */
[----:B------:R-:W-:Y:S01]  /*6470*/  ULDC.64 UR6, c[0x4][0x40] ;  /* 0x0100100000067ab9 */ /* 0x000fe20000000a00 */
[----:B------:R-:W-:Y:S01]  /*6480*/  IMAD.U32 R4, RZ, RZ, UR4 ;  /* 0x00000004ff047e24 */ /* 0x000fe2000f8e00ff */
[----:B-1----:R0:W1:Y:S01]  /*6490*/  LDC.64 R2, c[0x4][R0] ;  /* 0x0100000000027b82 */ /* 0x0020620000000a00 */
[----:B------:R-:W-:Y:S01]  /*64a0*/  IMAD.U32 R5, RZ, RZ, UR5 ;  /* 0x00000005ff057e24 */ /* 0x000fe2000f8e00ff */
[----:B------:R-:W-:Y:S01]  /*64b0*/  ULDC.64 UR4, c[0x4][0x130] ;  /* 0x01004c0000047ab9 */ /* 0x000fe20000000a00 */
[----:B------:R-:W-:Y:S02]  /*64c0*/  IMAD.U32 R10, RZ, RZ, UR6 ;  /* 0x00000006ff0a7e24 */ /* 0x000fe4000f8e00ff */
[----:B------:R-:W-:Y:S02]  /*64d0*/  IMAD.U32 R6, RZ, RZ, UR4 ;  /* 0x00000004ff067e24 */ /* 0x000fe4000f8e00ff */
[----:B------:R-:W-:-:S02]  /*64e0*/  IMAD.U32 R7, RZ, RZ, UR5 ;  /* 0x00000005ff077e24 */ /* 0x000fc4000f8e00ff */
[----:B------:R-:W-:Y:S02]  /*64f0*/  IMAD.U32 R11, RZ, RZ, UR7 ;  /* 0x00000007ff0b7e24 */ /* 0x000fe4000f8e00ff */
[----:B------:R-:W-:Y:S02]  /*6500*/  IMAD.MOV.U32 R8, RZ, RZ, 0x65 ;  /* 0x00000065ff087424 */ /* 0x000fe400078e00ff */
[----:B------:R-:W-:Y:S02]  /*6510*/  IMAD.MOV.U32 R12, RZ, RZ, 0x1 ;  /* 0x00000001ff0c7424 */ /* 0x000fe400078e00ff */
[----:B0-----:R-:W-:-:S07]  /*6520*/  IMAD.MOV.U32 R13, RZ, RZ, RZ ;  /* 0x000000ffff0d7224 */ /* 0x001fce00078e00ff */
[----:B------:R-:W-:-:S07]  /*6530*/  LEPC R20, `(.L_x_139) ;  /* 0x000000001014794e */ /* 0x000fce0000000000 */
[----:B-1----:R-:W-:Y:S05]  /*6540*/  CALL.ABS.NOINC R2 ;  /* 0x0000000002007343 */ /* 0x002fea0003c00000 */
.L_x_139:
[----:B------:R-:W-:Y:S05]  /*6550*/  BRA `(.L_x_111) ;  /* 0x00000000001c7947 */ /* 0x000fea0003800000 */
.L_x_138:
[----:B-1----:R-:W-:-:S06]  /*6560*/  IMAD.U32 R3, R3, 0x10000, RZ ;  /* 0x0001000003037824 */ /* 0x002fcc00078e00ff */
[----:B------:R-:W0:Y:S02]  /*6570*/  F2I.U64.TRUNC R2, R3 ;  /* 0x0000000300027311 */ /* 0x000e24000020d800 */
[----:B0-----:R2:W-:Y:S01]  /*6580*/  STG.E.64 desc[UR36][R16.64], R2 ;  /* 0x0000000210007986 */ /* 0x0015e2000c101b24 */
[----:B------:R-:W-:Y:S05]  /*6590*/  BRA `(.L_x_111) ;  /* 0x00000000000c7947 */ /* 0x000fea0003800000 */
.L_x_137:
[----:B-1----:R-:W-:-:S06]  /*65a0*/  IMAD.U32 R3, R3, 0x10000, RZ ;  /* 0x0001000003037824 */ /* 0x002fcc00078e00ff */
[----:B------:R-:W0:Y:S02]  /*65b0*/  F2I.FTZ.U32.TRUNC.NTZ R3, R3 ;  /* 0x0000000300037305 */ /* 0x000e24000021f000 */
[----:B0-----:R0:W-:Y:S02]  /*65c0*/  STG.E desc[UR36][R16.64], R3 ;  /* 0x0000000310007986 */ /* 0x0011e4000c101924 */
.L_x_111:
[----:B------:R-:W-:-:S07]  /*65d0*/  VIADD R19, R19, 0x80 ;  /* 0x0000008013137836 */ /* 0x000fce0000000000 */
.L_x_71:
[----:B------:R-:W-:Y:S05]  /*65e0*/  BSYNC B6 ;  /* 0x0000000000067941 */ /* 0x000fea0003800000 */
.L_x_70:
        /* <DEDUP_REMOVED lines=307> */
.L_x_142:
        /* <DEDUP_REMOVED lines=22> */
.L_x_146:
[----:B------:R-:W2:Y:S02]  /*7a80*/  LDG.E.U8 R2, desc[UR36][R2.64] ;  /* 0x0000002402027981 */ /* 0x000ea4000c1e1100 */
[----:B--2---:R-:W-:-:S04]  /*7a90*/  I2FP.F32.U32 R0, R2 ;  /* 0x0000000200007245 */ /* 0x004fc80000201000 */
[----:B------:R-:W-:Y:S01]  /*7aa0*/  F2FP.BF16.F32.PACK_AB R0, RZ, R0 ;  /* 0x00000000ff00723e */ /* 0x000fe200000010ff */
[----:B------:R-:W-:Y:S06]  /*7ab0*/  BRA `(.L_x_148) ;  /* 0x0000000c00907947 */ /* 0x000fec0003800000 */
.L_x_145:
        /* <DEDUP_REMOVED lines=10> */
.L_x_150:
[----:B------:R-:W2:Y:S02]  /*7b60*/  LDG.E R2, desc[UR36][R2.64] ;  /* 0x0000002402027981 */ /* 0x000ea4000c1e1900 */
[----:B--2---:R-:W-:-:S04]  /*7b70*/  I2FP.F32.S32 R0, R2 ;  /* 0x0000000200007245 */ /* 0x004fc80000201400 */
[----:B------:R-:W-:Y:S01]  /*7b80*/  F2FP.BF16.F32.PACK_AB R0, RZ, R0 ;  /* 0x00000000ff00723e */ /* 0x000fe200000010ff */
[----:B------:R-:W-:Y:S06]  /*7b90*/  BRA `(.L_x_148) ;  /* 0x0000000c00587947 */ /* 0x000fec0003800000 */
.L_x_149:
[----:B------:R-:W2:Y:S02]  /*7ba0*/  LDG.E.U16 R2, desc[UR36][R2.64] ;  /* 0x0000002402027981 */ /* 0x000ea4000c1e1500 */
[----:B--2---:R-:W0:Y:S02]  /*7bb0*/  I2F.S16 R0, R2 ;  /* 0x0000000200007306 */ /* 0x004e240000101400 */
[----:B0-----:R-:W-:Y:S01]  /*7bc0*/  F2FP.BF16.F32.PACK_AB R0, RZ, R0 ;  /* 0x00000000ff00723e */ /* 0x001fe200000010ff */
[----:B------:R-:W-:Y:S06]  /*7bd0*/  BRA `(.L_x_148) ;  /* 0x0000000c00487947 */ /* 0x000fec0003800000 */
.L_x_144:
        /* <DEDUP_REMOVED lines=9> */
.L_x_152:
[----:B------:R-:W2:Y:S02]  /*7c70*/  LDG.E.U16 R0, desc[UR36][R2.64] ;  /* 0x0000002402007981 */ /* 0x000ea4000c1e1500 */
[----:B--2---:R-:W-:-:S05]  /*7c80*/  HADD2.F32 R0, -RZ, R0.H0_H0 ;  /* 0x20000000ff007230 */ /* 0x004fca0000004100 */
[----:B------:R-:W-:Y:S01]  /*7c90*/  F2FP.BF16.F32.PACK_AB R0, RZ, R0 ;  /* 0x00000000ff00723e */ /* 0x000fe200000010ff */
[----:B------:R-:W-:Y:S06]  /*7ca0*/  BRA `(.L_x_148) ;  /* 0x0000000c00147947 */ /* 0x000fec0003800000 */
.L_x_151:
        /* <DEDUP_REMOVED lines=9> */
.L_x_154:
[----:B------:R-:W2:Y:S02]  /*7d40*/  LDG.E.U16 R2, desc[UR36][R2.64] ;  /* 0x0000002402027981 */ /* 0x000ea4000c1e1500 */
[----:B--2---:R-:W-:-:S05]  /*7d50*/  HADD2.F32 R0, -RZ, R2.H0_H0 ;  /* 0x20000002ff007230 */ /* 0x004fca0000004100 */
[----:B------:R-:W-:Y:S01]  /*7d60*/  F2FP.BF16.F32.PACK_AB R0, RZ, R0 ;  /* 0x00000000ff00723e */ /* 0x000fe200000010ff */
[----:B------:R-:W-:Y:S06]  /*7d70*/  BRA `(.L_x_148) ;  /* 0x0000000800e07947 */ /* 0x000fec0003800000 */
.L_x_153:
        /* <DEDUP_REMOVED lines=8> */
.L_x_143:
        /* <DEDUP_REMOVED lines=13> */
.L_x_157:
        /* <DEDUP_REMOVED lines=8> */
.L_x_156:
        /* <DEDUP_REMOVED lines=28> */
.L_x_159:
        /* <DEDUP_REMOVED lines=15> */
.L_x_158:
[----:B------:R0:W5:Y:S01]  /*8200*/  LDG.E.U16 R0, desc[UR36][R2.64] ;  /* 0x0000002402007981 */ /* 0x000162000c1e1500 */
[----:B------:R-:W-:Y:S05]  /*8210*/  BRA `(.L_x_148) ;  /* 0x0000000400b87947 */ /* 0x000fea0003800000 */
.L_x_155:
        /* <DEDUP_REMOVED lines=12> */
.L_x_162:
        /* <DEDUP_REMOVED lines=21> */
.L_x_166:
[----:B------:R-:W-:Y:S05]  /*8430*/  BSYNC B1 ;  /* 0x0000000000017941 */ /* 0x000fea0003800000 */
.L_x_165:
[----:B------:R-:W-:Y:S01]  /*8440*/  LEA R3, R0, 0x3b800000, 0x17 ;  /* 0x3b80000000037811 */ /* 0x000fe200078eb8ff */
[----:B------:R-:W-:-:S05]  /*8450*/  IMAD.SHL.U32 R0, R2, 0x100000, RZ ;  /* 0x0010000002007824 */ /* 0x000fca00078e00ff */
[----:B------:R-:W-:-:S07]  /*8460*/  LOP3.LUT R0, R3, R0, R4, 0xfe, !PT ;  /* 0x0000000003007212 */ /* 0x000fce00078efe04 */
.L_x_164:
[----:B------:R-:W-:Y:S05]  /*8470*/  BSYNC B0 ;  /* 0x0000000000007941 */ /* 0x000fea0003800000 */
.L_x_163:
[----:B------:R-:W-:Y:S01]  /*8480*/  F2FP.BF16.F32.PACK_AB R0, RZ, R0 ;  /* 0x00000000ff00723e */ /* 0x000fe200000010ff */
[----:B------:R-:W-:Y:S06]  /*8490*/  BRA `(.L_x_148) ;  /* 0x0000000400187947 */ /* 0x000fec0003800000 */
.L_x_161:
        /* <DEDUP_REMOVED lines=21> */
.L_x_170:
[----:B------:R-:W-:Y:S05]  /*85f0*/  BSYNC B1 ;  /* 0x0000000000017941 */ /* 0x000fea0003800000 */
.L_x_169:
[----:B------:R-:W-:Y:S01]  /*8600*/  LEA R3, R0, 0x37800000, 0x17 ;  /* 0x3780000000037811 */ /* 0x000fe200078eb8ff */
[----:B------:R-:W-:-:S05]  /*8610*/  IMAD.SHL.U32 R0, R2, 0x200000, RZ ;  /* 0x0020000002007824 */ /* 0x000fca00078e00ff */
[----:B------:R-:W-:-:S07]  /*8620*/  LOP3.LUT R0, R3, R0, R4, 0xfe, !PT ;  /* 0x0000000003007212 */ /* 0x000fce00078efe04 */
.L_x_168:
[----:B------:R-:W-:Y:S05]  /*8630*/  BSYNC B0 ;  /* 0x0000000000007941 */ /* 0x000fea0003800000 */
.L_x_167:
[----:B------:R-:W-:Y:S01]  /*8640*/  F2FP.BF16.F32.PACK_AB R0, RZ, R0 ;  /* 0x00000000ff00723e */ /* 0x000fe200000010ff */
[----:B------:R-:W-:Y:S06]  /*8650*/  BRA `(.L_x_148) ;  /* 0x0000000000a87947 */ /* 0x000fec0003800000 */
.L_x_160:
        /* <DEDUP_REMOVED lines=14> */
.L_x_174:
[----:B------:R-:W-:Y:S05]  /*8740*/  BSYNC B0 ;  /* 0x0000000000007941 */ /* 0x000fea0003800000 */
.L_x_173:
[----:B------:R-:W-:Y:S01]  /*8750*/  F2FP.BF16.F32.PACK_AB R0, RZ, R0 ;  /* 0x00000000ff00723e */ /* 0x000fe200000010ff */
[----:B------:R-:W-:Y:S06]  /*8760*/  BRA `(.L_x_148) ;  /* 0x0000000000647947 */ /* 0x000fec0003800000 */
.L_x_147:
        /* <DEDUP_REMOVED lines=16> */
.L_x_175:
[----:B------:R-:W-:Y:S01]  /*8870*/  PRMT R0, RZ, 0x7610, R0 ;  /* 0x00007610ff007816 */ /* 0x000fe20000000000 */
[----:B------:R-:W-:Y:S06]  /*8880*/  BRA `(.L_x_148) ;  /* 0x00000000001c7947 */ /* 0x000fec0003800000 */
.L_x_172:
[----:B------:R-:W2:Y:S02]  /*8890*/  LDG.E.64 R2, desc[UR36][R2.64] ;  /* 0x0000002402027981 */ /* 0x000ea4000c1e1b00 */
[----:B--2---:R-:W0:Y:S02]  /*88a0*/  I2F.U64 R0, R2 ;  /* 0x0000000200007312 */ /* 0x004e240000301000 */
[----:B0-----:R-:W-:Y:S01]  /*88b0*/  F2FP.BF16.F32.PACK_AB R0, RZ, R0 ;  /* 0x00000000ff00723e */ /* 0x001fe200000010ff */
[----:B------:R-:W-:Y:S06]  /*88c0*/  BRA `(.L_x_148) ;  /* 0x00000000000c7947 */ /* 0x000fec0003800000 */
.L_x_171:
[----:B------:R-:W2:Y:S02]  /*88d0*/  LDG.E R2, desc[UR36][R2.64] ;  /* 0x0000002402027981 */ /* 0x000ea4000c1e1900 */
[----:B--2---:R-:W-:-:S04]  /*88e0*/  I2FP.F32.U32 R0, R2 ;  /* 0x0000000200007245 */ /* 0x004fc80000201000 */
[----:B------:R-:W-:-:S07]  /*88f0*/  F2FP.BF16.F32.PACK_AB R0, RZ, R0 ;  /* 0x00000000ff00723e */ /* 0x000fce00000010ff */
.L_x_148:
        /* <DEDUP_REMOVED lines=20> */
.L_x_179:
[----:B-1----:R-:W-:-:S06]  /*8a40*/  IMAD.U32 R3, R3, 0x10000, RZ ;  /* 0x0001000003037824 */ /* 0x002fcc00078e00ff */
[----:B------:R-:W0:Y:S02]  /*8a50*/  F2I.S64.TRUNC R2, R3 ;  /* 0x0000000300027311 */ /* 0x000e24000020d900 */
[----:B0-----:R3:W-:Y:S01]  /*8a60*/  STG.E.U8 desc[UR36][R16.64], R2 ;  /* 0x0000000210007986 */ /* 0x0017e2000c101124 */
[----:B------:R-:W-:Y:S05]  /*8a70*/  BRA `(.L_x_181) ;  /* 0x0000000c00847947 */ /* 0x000fea0003800000 */
.L_x_178:
        /* <DEDUP_REMOVED lines=10> */
.L_x_183:
[----:B-1----:R-:W-:-:S06]  /*8b20*/  IMAD.U32 R3, R3, 0x10000, RZ ;  /* 0x0001000003037824 */ /* 0x002fcc00078e00ff */
[----:B------:R-:W0:Y:S02]  /*8b30*/  F2I.FTZ.TRUNC.NTZ R3, R3 ;  /* 0x0000000300037305 */ /* 0x000e24000021f100 */
[----:B0-----:R2:W-:Y:S01]  /*8b40*/  STG.E desc[UR36][R16.64], R3 ;  /* 0x0000000310007986 */ /* 0x0015e2000c101924 */
[----:B------:R-:W-:Y:S05]  /*8b50*/  BRA `(.L_x_181) ;  /* 0x0000000c004c7947 */ /* 0x000fea0003800000 */
.L_x_182:
[----:B-1----:R-:W-:-:S06]  /*8b60*/  IMAD.U32 R3, R3, 0x10000, RZ ;  /* 0x0001000003037824 */ /* 0x002fcc00078e00ff */
[----:B------:R-:W0:Y:S02]  /*8b70*/  F2I.FTZ.TRUNC.NTZ R3, R3 ;  /* 0x0000000300037305 */ /* 0x000e24000021f100 */
[----:B0-----:R0:W-:Y:S01]  /*8b80*/  STG.E.U16 desc[UR36][R16.64], R3 ;  /* 0x0000000310007986 */ /* 0x0011e2000c101524 */
[----:B------:R-:W-:Y:S05]  /*8b90*/  BRA `(.L_x_181) ;  /* 0x0000000c003c7947 */ /* 0x000fea0003800000 */
.L_x_177:
        /* <DEDUP_REMOVED lines=9> */
.L_x_185:
[----:B-1----:R-:W-:-:S05]  /*8c30*/  IMAD.U32 R0, R3, 0x10000, RZ ;  /* 0x0001000003007824 */ /* 0x002fca00078e00ff */
[----:B------:R-:W-:-:S05]  /*8c40*/  F2FP.F16.F32.PACK_AB R0, RZ, R0 ;  /* 0x00000000ff00723e */ /* 0x000fca00000000ff */
[----:B------:R0:W-:Y:S01]  /*8c50*/  STG.E.U16 desc[UR36][R16.64], R0 ;  /* 0x0000000010007986 */ /* 0x0001e2000c101524 */
[----:B------:R-:W-:Y:S05]  /*8c60*/  BRA `(.L_x_181) ;  /* 0x0000000c00087947 */ /* 0x000fea0003800000 */
.L_x_184:
        /* <DEDUP_REMOVED lines=10> */
.L_x_187:
[----:B-1----:R-:W-:-:S05]  /*8d10*/  IMAD.U32 R3, R3, 0x10000, RZ ;  /* 0x0001000003037824 */ /* 0x002fca00078e00ff */
[----:B------:R-:W-:-:S04]  /*8d20*/  F2FP.F16.F32.PACK_AB R3, RZ, R3 ;  /* 0x00000003ff03723e */ /* 0x000fc800000000ff */
[----:B------:R-:W-:-:S05]  /*8d30*/  PRMT R3, R3, 0x5410, RZ ;  /* 0x0000541003037816 */ /* 0x000fca00000000ff */
[----:B------:R0:W-:Y:S01]  /*8d40*/  STG.E desc[UR36][R16.64], R3 ;  /* 0x0000000310007986 */ /* 0x0001e2000c101924 */
[----:B------:R-:W-:Y:S05]  /*8d50*/  BRA `(.L_x_181) ;  /* 0x0000000800cc7947 */ /* 0x000fea0003800000 */
.L_x_186:
[----:B-1----:R-:W-:-:S04]  /*8d60*/  IMAD.U32 R2, R3, 0x10000, RZ ;  /* 0x0001000003027824 */ /* 0x002fc800078e00ff */
[----:B------:R-:W-:-:S06]  /*8d70*/  FMUL.FTZ R2, R2, 1 ;  /* 0x3f80000002027820 */ /* 0x000fcc0000410000 */
[----:B------:R-:W0:Y:S02]  /*8d80*/  F2F.F64.F32 R2, R2 ;  /* 0x0000000200027310 */ /* 0x000e240000201800 */
[----:B0-----:R0:W-:Y:S01]  /*8d90*/  STG.E.64 desc[UR36][R16.64], R2 ;  /* 0x0000000210007986 */ /* 0x0011e2000c101b24 */
[----:B------:R-:W-:Y:S05]  /*8da0*/  BRA `(.L_x_181) ;  /* 0x0000000800b87947 */ /* 0x000fea0003800000 */
.L_x_176:
        /* <DEDUP_REMOVED lines=13> */
.L_x_190:
[----:B-1----:R-:W-:Y:S01]  /*8e80*/  IMAD.U32 R3, R3, 0x10000, RZ ;  /* 0x0001000003037824 */ /* 0x002fe200078e00ff */
[----:B------:R-:W-:-:S03]  /*8e90*/  CS2R R6, SRZ ;  /* 0x0000000000067805 */ /* 0x000fc6000001ff00 */
[----:B------:R-:W-:-:S04]  /*8ea0*/  FMUL.FTZ R3, R3, 1 ;  /* 0x3f80000003037820 */ /* 0x000fc80000410000 */
[----:B------:R-:W0:Y:S02]  /*8eb0*/  F2F.F64.F32 R4, R3 ;  /* 0x0000000300047310 */ /* 0x000e240000201800 */
[----:B0-----:R0:W-:Y:S01]  /*8ec0*/  STG.E.128 desc[UR36][R16.64], R4 ;  /* 0x0000000410007986 */ /* 0x0011e2000c101d24 */
[----:B------:R-:W-:Y:S05]  /*8ed0*/  BRA `(.L_x_181) ;  /* 0x00000008006c7947 */ /* 0x000fea0003800000 */
.L_x_189:
        /* <DEDUP_REMOVED lines=21> */
.L_x_194:
[----:B------:R-:W-:Y:S05]  /*9030*/  BSYNC B0 ;  /* 0x0000000000007941 */ /* 0x000fea0003800000 */
.L_x_193:
[----:B------:R-:W-:-:S05]  /*9040*/  LOP3.LUT R3, R0, R3, RZ, 0xfc, !PT ;  /* 0x0000000300037212 */ /* 0x000fca00078efcff */
[----:B------:R0:W-:Y:S01]  /*9050*/  STG.E.U8 desc[UR36][R16.64], R3 ;  /* 0x0000000310007986 */ /* 0x0001e2000c101124 */
[----:B------:R-:W-:Y:S05]  /*9060*/  BRA `(.L_x_181) ;  /* 0x0000000800087947 */ /* 0x000fea0003800000 */
.L_x_192:
        /* <DEDUP_REMOVED lines=13> */
.L_x_196:
[----:B------:R-:W-:Y:S01]  /*9140*/  IMAD.MOV.U32 R0, RZ, RZ, 0x7f ;  /* 0x0000007fff007424 */ /* 0x000fe200078e00ff */
[----:B------:R-:W-:-:S04]  /*9150*/  ISETP.GT.U32.AND P0, PT, R2, 0x7f800000, PT ;  /* 0x7f8000000200780c */ /* 0x000fc80003f04070 */
[----:B------:R-:W-:-:S09]  /*9160*/  SEL R0, R0, 0x7c, P0 ;  /* 0x0000007c00007807 */ /* 0x000fd20000000000 */
.L_x_197:
[----:B------:R-:W-:Y:S05]  /*9170*/  BSYNC B0 ;  /* 0x0000000000007941 */ /* 0x000fea0003800000 */
.L_x_195:
[----:B------:R-:W-:-:S04]  /*9180*/  LOP3.LUT R2, R3, 0x80000000, RZ, 0xc0, !PT ;  /* 0x8000000003027812 */ /* 0x000fc800078ec0ff */
[----:B------:R-:W-:-:S04]  /*9190*/  SHF.R.U32.HI R3, RZ, 0x18, R2 ;  /* 0x00000018ff037819 */ /* 0x000fc80000011602 */
[----:B------:R-:W-:-:S05]  /*91a0*/  LOP3.LUT R3, R0, R3, RZ, 0xfc, !PT ;  /* 0x0000000300037212 */ /* 0x000fca00078efcff */
[----:B------:R0:W-:Y:S01]  /*91b0*/  STG.E.U8 desc[UR36][R16.64], R3 ;  /* 0x0000000310007986 */ /* 0x0001e2000c101124 */
[----:B------:R-:W-:Y:S05]  /*91c0*/  BRA `(.L_x_181) ;  /* 0x0000000400b07947 */ /* 0x000fea0003800000 */
.L_x_191:
[----:B-1----:R0:W-:Y:S01]  /*91d0*/  STG.E.U16 desc[UR36][R16.64], R3 ;  /* 0x0000000310007986 */ /* 0x0021e2000c101524 */
[----:B------:R-:W-:Y:S05]  /*91e0*/  BRA `(.L_x_181) ;  /* 0x0000000400a87947 */ /* 0x000fea0003800000 */
.L_x_188:
        /* <DEDUP_REMOVED lines=12> */
.L_x_200:
        /* <DEDUP_REMOVED lines=17> */
.L_x_203:
[----:B------:R-:W-:-:S04]  /*93c0*/  LOP3.LUT R2, R3, 0x80000000, RZ, 0xc0, !PT ;  /* 0x8000000003027812 */ /* 0x000fc800078ec0ff */
[----:B------:R-:W-:-:S04]  /*93d0*/  SHF.R.U32.HI R3, RZ, 0x18, R2 ;  /* 0x00000018ff037819 */ /* 0x000fc80000011602 */
[----:B------:R-:W-:-:S04]  /*93e0*/  LOP3.LUT R0, R0, R3, RZ, 0xfc, !PT ;  /* 0x0000000300007212 */ /* 0x000fc800078efcff */
[----:B------:R-:W-:-:S07]  /*93f0*/  PRMT R8, R0, 0x7610, R8 ;  /* 0x0000761000087816 */ /* 0x000fce0000000008 */
.L_x_202:
[----:B------:R-:W-:Y:S05]  /*9400*/  BSYNC B0 ;  /* 0x0000000000007941 */ /* 0x000fea0003800000 */
.L_x_201:
[----:B------:R0:W-:Y:S01]  /*9410*/  STG.E.U8 desc[UR36][R16.64], R8 ;  /* 0x0000000810007986 */ /* 0x0001e2000c101124 */
[----:B------:R-:W-:Y:S05]  /*9420*/  BRA `(.L_x_181) ;  /* 0x0000000400187947 */ /* 0x000fea0003800000 */
.L_x_199:
        /* <DEDUP_REMOVED lines=17> */
.L_x_206:
[----:B------:R-:W-:-:S04]  /*9540*/  LOP3.LUT R2, R3, 0x80000000, RZ, 0xc0, !PT ;  /* 0x8000000003027812 */ /* 0x000fc800078ec0ff */
[----:B------:R-:W-:-:S04]  /*9550*/  SHF.R.U32.HI R3, RZ, 0x18, R2 ;  /* 0x00000018ff037819 */ /* 0x000fc80000011602 */
[----:B------:R-:W-:-:S04]  /*9560*/  LOP3.LUT R0, R0, R3, RZ, 0xfc, !PT ;  /* 0x0000000300007212 */ /* 0x000fc800078efcff */
[----:B------:R-:W-:-:S07]  /*9570*/  PRMT R8, R0, 0x7610, R8 ;  /* 0x0000761000087816 */ /* 0x000fce0000000008 */
.L_x_205:
[----:B------:R-:W-:Y:S05]  /*9580*/  BSYNC B0 ;  /* 0x0000000000007941 */ /* 0x000fea0003800000 */
.L_x_204:
[----:B------:R0:W-:Y:S01]  /*9590*/  STG.E.U8 desc[UR36][R16.64], R8 ;  /* 0x0000000810007986 */ /* 0x0001e2000c101124 */
[----:B------:R-:W-:Y:S05]  /*95a0*/  BRA `(.L_x_181) ;  /* 0x0000000000b87947 */ /* 0x000fea0003800000 */
.L_x_198:
        /* <DEDUP_REMOVED lines=22> */
.L_x_180:
        /* <DEDUP_REMOVED lines=16> */
.L_x_209:
[----:B------:R-:W-:Y:S05]  /*9810*/  BRA `(.L_x_181) ;  /* 0x00000000001c7947 */ /* 0x000fea0003800000 */
.L_x_208:
[----:B-1----:R-:W-:-:S06]  /*9820*/  IMAD.U32 R3, R3, 0x10000, RZ ;  /* 0x0001000003037824 */ /* 0x002fcc00078e00ff */
[----:B------:R-:W0:Y:S02]  /*9830*/  F2I.U64.TRUNC R2, R3 ;  /* 0x0000000300027311 */ /* 0x000e24000020d800 */
[----:B0-----:R0:W-:Y:S01]  /*9840*/  STG.E.64 desc[UR36][R16.64], R2 ;  /* 0x0000000210007986 */ /* 0x0011e2000c101b24 */
[----:B------:R-:W-:Y:S05]  /*9850*/  BRA `(.L_x_181) ;  /* 0x00000000000c7947 */ /* 0x000fea0003800000 */
.L_x_207:
[----:B-1----:R-:W-:-:S06]  /*9860*/  IMAD.U32 R3, R3, 0x10000, RZ ;  /* 0x0001000003037824 */ /* 0x002fcc00078e00ff */
[----:B------:R-:W0:Y:S02]  /*9870*/  F2I.FTZ.U32.TRUNC.NTZ R3, R3 ;  /* 0x0000000300037305 */ /* 0x000e24000021f000 */
[----:B0-----:R0:W-:Y:S02]  /*9880*/  STG.E desc[UR36][R16.64], R3 ;  /* 0x0000000310007986 */ /* 0x0011e4000c101924 */
.L_x_181:
[----:B------:R-:W-:-:S07]  /*9890*/  VIADD R19, R19, 0x80 ;  /* 0x0000008013137836 */ /* 0x000fce0000000000 */
.L_x_141:
[----:B------:R-:W-:Y:S05]  /*98a0*/  BSYNC B6 ;  /* 0x0000000000067941 */ /* 0x000fea0003800000 */
.L_x_140:
[----:B------:R-:W-:Y:S02]  /*98b0*/  ULDC UR4, c[0x0][0x210] ;  /* 0x0000840000047ab9 */ /* 0x000fe40000000800 */
[----:B------:R-:W-:-:S13]  /*98c0*/  ISETP.GE.AND P0, PT, R19, UR4, PT ;  /* 0x0000000413007c0c */ /* 0x000fda000bf06270 */
[----:B------:R-:W-:Y:S05]  /*98d0*/  @P0 EXIT ;  /* 0x000000000000094d */ /* 0x000fea0003800000 */
        /* <DEDUP_REMOVED lines=303> */
.L_x_210:
        /* <DEDUP_REMOVED lines=22> */
.L_x_214:
[----:B------:R-:W2:Y:S02]  /*ad30*/  LDG.E.U8 R2, desc[UR36][R2.64] ;  /* 0x0000002402027981 */ /* 0x000ea4000c1e1100 */
[----:B--2---:R-:W-:-:S04]  /*ad40*/  I2FP.F32.U32 R0, R2 ;  /* 0x0000000200007245 */ /* 0x004fc80000201000 */
[----:B------:R-:W-:Y:S01]  /*ad50*/  F2FP.BF16.F32.PACK_AB R0, RZ, R0 ;  /* 0x00000000ff00723e */ /* 0x000fe200000010ff */
[----:B------:R-:W-:Y:S06]  /*ad60*/  BRA `(.L_x_216) ;  /* 0x0000000c00907947 */ /* 0x000fec0003800000 */
.L_x_213:
        /* <DEDUP_REMOVED lines=10> */
.L_x_218:
[----:B------:R-:W2:Y:S02]  /*ae10*/  LDG.E R2, desc[UR36][R2.64] ;  /* 0x0000002402027981 */ /* 0x000ea4000c1e1900 */
[----:B--2---:R-:W-:-:S04]  /*ae20*/  I2FP.F32.S32 R0, R2 ;  /* 0x0000000200007245 */ /* 0x004fc80000201400 */
[----:B------:R-:W-:Y:S01]  /*ae30*/  F2FP.BF16.F32.PACK_AB R0, RZ, R0 ;  /* 0x00000000ff00723e */ /* 0x000fe200000010ff */
[----:B------:R-:W-:Y:S06]  /*ae40*/  BRA `(.L_x_216) ;  /* 0x0000000c00587947 */ /* 0x000fec0003800000 */
.L_x_217:
[----:B------:R-:W2:Y:S02]  /*ae50*/  LDG.E.U16 R2, desc[UR36][R2.64] ;  /* 0x0000002402027981 */ /* 0x000ea4000c1e1500 */
[----:B--2---:R-:W0:Y:S02]  /*ae60*/  I2F.S16 R0, R2 ;  /* 0x0000000200007306 */ /* 0x004e240000101400 */
[----:B0-----:R-:W-:Y:S01]  /*ae70*/  F2FP.BF16.F32.PACK_AB R0, RZ, R0 ;  /* 0x00000000ff00723e */ /* 0x001fe200000010ff */
[----:B------:R-:W-:Y:S06]  /*ae80*/  BRA `(.L_x_216) ;  /* 0x0000000c00487947 */ /* 0x000fec0003800000 */
.L_x_212:
        /* <DEDUP_REMOVED lines=9> */
.L_x_220:
[----:B------:R-:W2:Y:S02]  /*af20*/  LDG.E.U16 R0, desc[UR36][R2.64] ;  /* 0x0000002402007981 */ /* 0x000ea4000c1e1500 */
[----:B--2---:R-:W-:-:S05]  /*af30*/  HADD2.F32 R0, -RZ, R0.H0_H0 ;  /* 0x20000000ff007230 */ /* 0x004fca0000004100 */
[----:B------:R-:W-:Y:S01]  /*af40*/  F2FP.BF16.F32.PACK_AB R0, RZ, R0 ;  /* 0x00000000ff00723e */ /* 0x000fe200000010ff */
[----:B------:R-:W-:Y:S06]  /*af50*/  BRA `(.L_x_216) ;  /* 0x0000000c00147947 */ /* 0x000fec0003800000 */
.L_x_219:
        /* <DEDUP_REMOVED lines=9> */
.L_x_222:
[----:B------:R-:W2:Y:S02]  /*aff0*/  LDG.E.U16 R2, desc[UR36][R2.64] ;  /* 0x0000002402027981 */ /* 0x000ea4000c1e1500 */
[----:B--2---:R-:W-:-:S05]  /*b000*/  HADD2.F32 R0, -RZ, R2.H0_H0 ;  /* 0x20000002ff007230 */ /* 0x004fca0000004100 */
[----:B------:R-:W-:Y:S01]  /*b010*/  F2FP.BF16.F32.PACK_AB R0, RZ, R0 ;  /* 0x00000000ff00723e */ /* 0x000fe200000010ff */
[----:B------:R-:W-:Y:S06]  /*b020*/  BRA `(.L_x_216) ;  /* 0x0000000800e07947 */ /* 0x000fec0003800000 */
.L_x_221:
        /* <DEDUP_REMOVED lines=8> */
.L_x_211:
        /* <DEDUP_REMOVED lines=13> */
.L_x_225:
        /* <DEDUP_REMOVED lines=8> */
.L_x_224:
        /* <DEDUP_REMOVED lines=28> */
.L_x_227:
        /* <DEDUP_REMOVED lines=15> */
.L_x_226:
[----:B------:R0:W5:Y:S01]  /*b4b0*/  LDG.E.U16 R0, desc[UR36][R2.64] ;  /* 0x0000002402007981 */ /* 0x000162000c1e1500 */
[----:B------:R-:W-:Y:S05]  /*b4c0*/  BRA `(.L_x_216) ;  /* 0x0000000400b87947 */ /* 0x000fea0003800000 */
.L_x_223:
        /* <DEDUP_REMOVED lines=12> */
.L_x_230:
        /* <DEDUP_REMOVED lines=21> */
.L_x_234:
[----:B------:R-:W-:Y:S05]  /*b6e0*/  BSYNC B1 ;  /* 0x0000000000017941 */ /* 0x000fea0003800000 */
.L_x_233:
[----:B------:R-:W-:Y:S01]  /*b6f0*/  LEA R3, R0, 0x3b800000, 0x17 ;  /* 0x3b80000000037811 */ /* 0x000fe200078eb8ff */
[----:B------:R-:W-:-:S05]  /*b700*/  IMAD.SHL.U32 R0, R2, 0x100000, RZ ;  /* 0x0010000002007824 */ /* 0x000fca00078e00ff */
[----:B------:R-:W-:-:S07]  /*b710*/  LOP3.LUT R0, R3, R0, R4, 0xfe, !PT ;  /* 0x0000000003007212 */ /* 0x000fce00078efe04 */
.L_x_232:
[----:B------:R-:W-:Y:S05]  /*b720*/  BSYNC B0 ;  /* 0x0000000000007941 */ /* 0x000fea0003800000 */
.L_x_231:
[----:B------:R-:W-:Y:S01]  /*b730*/  F2FP.BF16.F32.PACK_AB R0, RZ, R0 ;  /* 0x00000000ff00723e */ /* 0x000fe200000010ff */
[----:B------:R-:W-:Y:S06]  /*b740*/  BRA `(.L_x_216) ;  /* 0x0000000400187947 */ /* 0x000fec0003800000 */
.L_x_229:
        /* <DEDUP_REMOVED lines=21> */
.L_x_238:
[----:B------:R-:W-:Y:S05]  /*b8a0*/  BSYNC B1 ;  /* 0x0000000000017941 */ /* 0x000fea0003800000 */
.L_x_237:
[----:B------:R-:W-:Y:S01]  /*b8b0*/  LEA R3, R0, 0x37800000, 0x17 ;  /* 0x3780000000037811 */ /* 0x000fe200078eb8ff */
[----:B------:R-:W-:-:S05]  /*b8c0*/  IMAD.SHL.U32 R0, R2, 0x200000, RZ ;  /* 0x0020000002007824 */ /* 0x000fca00078e00ff */
[----:B------:R-:W-:-:S07]  /*b8d0*/  LOP3.LUT R0, R3, R0, R4, 0xfe, !PT ;  /* 0x0000000003007212 */ /* 0x000fce00078efe04 */
.L_x_236:
[----:B------:R-:W-:Y:S05]  /*b8e0*/  BSYNC B0 ;  /* 0x0000000000007941 */ /* 0x000fea0003800000 */
.L_x_235:
[----:B------:R-:W-:Y:S01]  /*b8f0*/  F2FP.BF16.F32.PACK_AB R0, RZ, R0 ;  /* 0x00000000ff00723e */ /* 0x000fe200000010ff */
[----:B------:R-:W-:Y:S06]  /*b900*/  BRA `(.L_x_216) ;  /* 0x0000000000a87947 */ /* 0x000fec0003800000 */
.L_x_228:
        /* <DEDUP_REMOVED lines=14> */
.L_x_242:
[----:B------:R-:W-:Y:S05]  /*b9f0*/  BSYNC B0 ;  /* 0x0000000000007941 */ /* 0x000fea0003800000 */
.L_x_241:
[----:B------:R-:W-:Y:S01]  /*ba00*/  F2FP.BF16.F32.PACK_AB R0, RZ, R0 ;  /* 0x00000000ff00723e */ /* 0x000fe200000010ff */
[----:B------:R-:W-:Y:S06]  /*ba10*/  BRA `(.L_x_216) ;  /* 0x0000000000647947 */ /* 0x000fec0003800000 */
.L_x_215:
[----:B------:R-:W-:Y:S01]  /*ba20*/  MOV R0, 0x0 ;  /* 0x0000000000007802 */ /* 0x000fe20000000f00 */
[----:B------:R-:W-:Y:S01]  /*ba30*/  ULDC.64 UR4, c[0x4][0x128] ;  /* 0x01004a0000047ab9 */ /* 0x000fe20000000a00 */
[----:B------:R-:W-:Y:S01]  /*ba40*/  ULDC.64 UR6, c[0x4][0x38] ;  /* 0x01000e0000067ab9 */ /* 0x000fe20000000a00 */
[----:B------:R-:W-:Y:S01]  /*ba50*/  IMAD.U32 R4, RZ, RZ, UR4 ;  /* 0x00000004ff047e24 */ /* 0x000fe2000f8e00ff */
[----:B------:R0:W1:Y:S01]  /*ba60*/  LDC.64 R2, c[0x4][R0] ;  /* 0x0100000000027b82 */ /* 0x0000620000000a00 */
        /* <DEDUP_REMOVED lines=11> */
.L_x_243:
[----:B------:R-:W-:Y:S01]  /*bb20*/  PRMT R0, RZ, 0x7610, R0 ;  /* 0x00007610ff007816 */ /* 0x000fe20000000000 */
[----:B------:R-:W-:Y:S06]  /*bb30*/  BRA `(.L_x_216) ;  /* 0x00000000001c7947 */ /* 0x000fec0003800000 */
.L_x_240:
[----:B------:R-:W2:Y:S02]  /*bb40*/  LDG.E.64 R2, desc[UR36][R2.64] ;  /* 0x0000002402027981 */ /* 0x000ea4000c1e1b00 */
[----:B--2---:R-:W0:Y:S02]  /*bb50*/  I2F.U64 R0, R2 ;  /* 0x0000000200007312 */ /* 0x004e240000301000 */
[----:B0-----:R-:W-:Y:S01]  /*bb60*/  F2FP.BF16.F32.PACK_AB R0, RZ, R0 ;  /* 0x00000000ff00723e */ /* 0x001fe200000010ff */
[----:B------:R-:W-:Y:S06]  /*bb70*/  BRA `(.L_x_216) ;  /* 0x00000000000c7947 */ /* 0x000fec0003800000 */
.L_x_239:
[----:B------:R-:W2:Y:S02]  /*bb80*/  LDG.E R2, desc[UR36][R2.64] ;  /* 0x0000002402027981 */ /* 0x000ea4000c1e1900 */
[----:B--2---:R-:W-:-:S04]  /*bb90*/  I2FP.F32.U32 R0, R2 ;  /* 0x0000000200007245 */ /* 0x004fc80000201000 */
[----:B------:R-:W-:-:S07]  /*bba0*/  F2FP.BF16.F32.PACK_AB R0, RZ, R0 ;  /* 0x00000000ff00723e */ /* 0x000fce00000010ff */
.L_x_216:
        /* <DEDUP_REMOVED lines=18> */
[----:B0-----:R-:W-:Y:S01]  /*bcd0*/  STG.E.U8 desc[UR36][R16.64], R3 ;  /* 0x0000000310007986 */ /* 0x001fe2000c101124 */
[----:B------:R-:W-:Y:S05]  /*bce0*/  EXIT ;  /* 0x000000000000794d */ /* 0x000fea0003800000 */
.L_x_247:
[----:B-1----:R-:W-:-:S06]  /*bcf0*/  IMAD.U32 R3, R3, 0x10000, RZ ;  /* 0x0001000003037824 */ /* 0x002fcc00078e00ff */
[----:B------:R-:W0:Y:S02]  /*bd00*/  F2I.S64.TRUNC R2, R3 ;  /* 0x0000000300027311 */ /* 0x000e24000020d900 */
[----:B0-----:R-:W-:Y:S01]  /*bd10*/  STG.E.U8 desc[UR36][R16.64], R2 ;  /* 0x0000000210007986 */ /* 0x001fe2000c101124 */
[----:B------:R-:W-:Y:S05]  /*bd20*/  EXIT ;  /* 0x000000000000794d */ /* 0x000fea0003800000 */
.L_x_246:
        /* <DEDUP_REMOVED lines=8> */
[----:B0-----:R-:W-:Y:S01]  /*bdb0*/  STG.E.64 desc[UR36][R16.64], R2 ;  /* 0x0000000210007986 */ /* 0x001fe2000c101b24 */
[----:B------:R-:W-:Y:S05]  /*bdc0*/  EXIT ;  /* 0x000000000000794d */ /* 0x000fea0003800000 */
.L_x_250:
[----:B-1----:R-:W-:-:S06]  /*bdd0*/  IMAD.U32 R3, R3, 0x10000, RZ ;  /* 0x0001000003037824 */ /* 0x002fcc00078e00ff */
[----:B------:R-:W0:Y:S02]  /*bde0*/  F2I.FTZ.TRUNC.NTZ R3, R3 ;  /* 0x0000000300037305 */ /* 0x000e24000021f100 */
[----:B0-----:R-:W-:Y:S01]  /*bdf0*/  STG.E desc[UR36][R16.64], R3 ;  /* 0x0000000310007986 */ /* 0x001fe2000c101924 */
[----:B------:R-:W-:Y:S05]  /*be00*/  EXIT ;  /* 0x000000000000794d */ /* 0x000fea0003800000 */
.L_x_249:
[----:B-1----:R-:W-:-:S06]  /*be10*/  IMAD.U32 R3, R3, 0x10000, RZ ;  /* 0x0001000003037824 */ /* 0x002fcc00078e00ff */
[----:B------:R-:W0:Y:S02]  /*be20*/  F2I.FTZ.TRUNC.NTZ R3, R3 ;  /* 0x0000000300037305 */ /* 0x000e24000021f100 */
[----:B0-----:R-:W-:Y:S01]  /*be30*/  STG.E.U16 desc[UR36][R16.64], R3 ;  /* 0x0000000310007986 */ /* 0x001fe2000c101524 */
[----:B------:R-:W-:Y:S05]  /*be40*/  EXIT ;  /* 0x000000000000794d */ /* 0x000fea0003800000 */
.L_x_245:
[----:B------:R-:W-:-:S13]  /*be50*/  ISETP.GT.AND P0, PT, R2, 0x6, PT ;  /* 0x000000060200780c */ /* 0x000fda0003f04270 */
[----:B------:R-:W-:Y:S05]  /*be60*/  @P0 BRA `(.L_x_251) ;  /* 0x00000000002c0947 */ /* 0x000fea0003800000 */
[----:B------:R-:W-:-:S13]  /*be70*/  ISETP.NE.AND P0, PT, R2, 0x5, PT ;  /* 0x000000050200780c */ /* 0x000fda0003f05270 */
[----:B------:R-:W-:Y:S05]  /*be80*/  @!P0 BRA `(.L_x_252) ;  /* 0x0000000000148947 */ /* 0x000fea0003800000 */
[----:B------:R-:W-:-:S13]  /*be90*/  ISETP.NE.AND P0, PT, R2, 0x6, PT ;  /* 0x000000060200780c */ /* 0x000fda0003f05270 */
[----:B------:R-:W-:Y:S05]  /*bea0*/  @P0 BRA `(.L_x_248) ;  /* 0x0000000800c40947 */ /* 0x000fea0003800000 */
[----:B-1----:R-:W-:-:S05]  /*beb0*/  IMAD.U32 R3, R3, 0x10000, RZ ;  /* 0x0001000003037824 */ /* 0x002fca00078e00ff */
[----:B------:R-:W-:Y:S01]  /*bec0*/  STG.E desc[UR36][R16.64], R3 ;  /* 0x0000000310007986 */ /* 0x000fe2000c101924 */
[----:B------:R-:W-:Y:S05]  /*bed0*/  EXIT ;  /* 0x000000000000794d */ /* 0x000fea0003800000 */
.L_x_252:
[----:B-1----:R-:W-:-:S05]  /*bee0*/  IMAD.U32 R0, R3, 0x10000, RZ ;  /* 0x0001000003007824 */ /* 0x002fca00078e00ff */
[----:B------:R-:W-:-:S05]  /*bef0*/  F2FP.F16.F32.PACK_AB R0, RZ, R0 ;  /* 0x00000000ff00723e */ /* 0x000fca00000000ff */
[----:B------:R-:W-:Y:S01]  /*bf00*/  STG.E.U16 desc[UR36][R16.64], R0 ;  /* 0x0000000010007986 */ /* 0x000fe2000c101524 */
[----:B------:R-:W-:Y:S05]  /*bf10*/  EXIT ;  /* 0x000000000000794d */ /* 0x000fea0003800000 */
.L_x_251:
        /* <DEDUP_REMOVED lines=8> */
[----:B------:R-:W-:Y:S01]  /*bfa0*/  STG.E.64 desc[UR36][R16.64], R2 ;  /* 0x0000000210007986 */ /* 0x000fe2000c101b24 */
[----:B------:R-:W-:Y:S05]  /*bfb0*/  EXIT ;  /* 0x000000000000794d */ /* 0x000fea0003800000 */
.L_x_254:
[----:B-1----:R-:W-:-:S05]  /*bfc0*/  IMAD.U32 R3, R3, 0x10000, RZ ;  /* 0x0001000003037824 */ /* 0x002fca00078e00ff */
[----:B------:R-:W-:-:S04]  /*bfd0*/  F2FP.F16.F32.PACK_AB R3, RZ, R3 ;  /* 0x00000003ff03723e */ /* 0x000fc800000000ff */
[----:B------:R-:W-:-:S05]  /*bfe0*/  PRMT R3, R3, 0x5410, RZ ;  /* 0x0000541003037816 */ /* 0x000fca00000000ff */
[----:B------:R-:W-:Y:S01]  /*bff0*/  STG.E desc[UR36][R16.64], R3 ;  /* 0x0000000310007986 */ /* 0x000fe2000c101924 */
[----:B------:R-:W-:Y:S05]  /*c000*/  EXIT ;  /* 0x000000000000794d */ /* 0x000fea0003800000 */
.L_x_253:
[----:B-1----:R-:W-:-:S04]  /*c010*/  IMAD.U32 R2, R3, 0x10000, RZ ;  /* 0x0001000003027824 */ /* 0x002fc800078e00ff */
[----:B------:R-:W-:-:S06]  /*c020*/  FMUL.FTZ R2, R2, 1 ;  /* 0x3f80000002027820 */ /* 0x000fcc0000410000 */
[----:B------:R-:W0:Y:S02]  /*c030*/  F2F.F64.F32 R2, R2 ;  /* 0x0000000200027310 */ /* 0x000e240000201800 */
[----:B0-----:R-:W-:Y:S01]  /*c040*/  STG.E.64 desc[UR36][R16.64], R2 ;  /* 0x0000000210007986 */ /* 0x001fe2000c101b24 */
[----:B------:R-:W-:Y:S05]  /*c050*/  EXIT ;  /* 0x000000000000794d */ /* 0x000fea0003800000 */
.L_x_244:
        /* <DEDUP_REMOVED lines=11> */
[----:B------:R-:W-:Y:S01]  /*c110*/  STG.E.U8 desc[UR36][R16.64], R3 ;  /* 0x0000000310007986 */ /* 0x000fe2000c101124 */
[----:B------:R-:W-:Y:S05]  /*c120*/  EXIT ;  /* 0x000000000000794d */ /* 0x000fea0003800000 */
.L_x_257:
[----:B-1----:R-:W-:Y:S01]  /*c130*/  IMAD.U32 R3, R3, 0x10000, RZ ;  /* 0x0001000003037824 */ /* 0x002fe200078e00ff */
[----:B------:R-:W-:-:S03]  /*c140*/  CS2R R6, SRZ ;  /* 0x0000000000067805 */ /* 0x000fc6000001ff00 */
[----:B------:R-:W-:-:S04]  /*c150*/  FMUL.FTZ R3, R3, 1 ;  /* 0x3f80000003037820 */ /* 0x000fc80000410000 */
[----:B------:R-:W0:Y:S02]  /*c160*/  F2F.F64.F32 R4, R3 ;  /* 0x0000000300047310 */ /* 0x000e240000201800 */
[----:B0-----:R-:W-:Y:S01]  /*c170*/  STG.E.128 desc[UR36][R16.64], R4 ;  /* 0x0000000410007986 */ /* 0x001fe2000c101d24 */
[----:B------:R-:W-:Y:S05]  /*c180*/  EXIT ;  /* 0x000000000000794d */ /* 0x000fea0003800000 */
.L_x_256:
        /* <DEDUP_REMOVED lines=21> */
.L_x_261:
[----:B------:R-:W-:Y:S05]  /*c2e0*/  BSYNC B0 ;  /* 0x0000000000007941 */ /* 0x000fea0003800000 */
.L_x_260:
[----:B------:R-:W-:-:S05]  /*c2f0*/  LOP3.LUT R3, R0, R3, RZ, 0xfc, !PT ;  /* 0x0000000300037212 */ /* 0x000fca00078efcff */
[----:B------:R-:W-:Y:S01]  /*c300*/  STG.E.U8 desc[UR36][R16.64], R3 ;  /* 0x0000000310007986 */ /* 0x000fe2000c101124 */
[----:B------:R-:W-:Y:S05]  /*c310*/  EXIT ;  /* 0x000000000000794d */ /* 0x000fea0003800000 */
.L_x_259:
        /* <DEDUP_REMOVED lines=13> */
.L_x_263:
[----:B------:R-:W-:Y:S01]  /*c3f0*/  IMAD.MOV.U32 R0, RZ, RZ, 0x7f ;  /* 0x0000007fff007424 */ /* 0x000fe200078e00ff */
[----:B------:R-:W-:-:S04]  /*c400*/  ISETP.GT.U32.AND P0, PT, R2, 0x7f800000, PT ;  /* 0x7f8000000200780c */ /* 0x000fc80003f04070 */
[----:B------:R-:W-:-:S09]  /*c410*/  SEL R0, R0, 0x7c, P0 ;  /* 0x0000007c00007807 */ /* 0x000fd20000000000 */
.L_x_264:
[----:B------:R-:W-:Y:S05]  /*c420*/  BSYNC B0 ;  /* 0x0000000000007941 */ /* 0x000fea0003800000 */
.L_x_262:
[----:B------:R-:W-:-:S04]  /*c430*/  LOP3.LUT R2, R3, 0x80000000, RZ, 0xc0, !PT ;  /* 0x8000000003027812 */ /* 0x000fc800078ec0ff */
[----:B------:R-:W-:-:S04]  /*c440*/  SHF.R.U32.HI R3, RZ, 0x18, R2 ;  /* 0x00000018ff037819 */ /* 0x000fc80000011602 */
[----:B------:R-:W-:-:S05]  /*c450*/  LOP3.LUT R3, R0, R3, RZ, 0xfc, !PT ;  /* 0x0000000300037212 */ /* 0x000fca00078efcff */
[----:B------:R-:W-:Y:S01]  /*c460*/  STG.E.U8 desc[UR36][R16.64], R3 ;  /* 0x0000000310007986 */ /* 0x000fe2000c101124 */
[----:B------:R-:W-:Y:S05]  /*c470*/  EXIT ;  /* 0x000000000000794d */ /* 0x000fea0003800000 */
.L_x_258:
[----:B-1----:R-:W-:Y:S01]  /*c480*/  STG.E.U16 desc[UR36][R16.64], R3 ;  /* 0x0000000310007986 */ /* 0x002fe2000c101524 */
[----:B------:R-:W-:Y:S05]  /*c490*/  EXIT ;  /* 0x000000000000794d */ /* 0x000fea0003800000 */
.L_x_255:
        /* <DEDUP_REMOVED lines=10> */
[----:B0-----:R-:W-:Y:S01]  /*c540*/  STG.E.U16 desc[UR36][R16.64], R3 ;  /* 0x0000000310007986 */ /* 0x001fe2000c101524 */
[----:B------:R-:W-:Y:S05]  /*c550*/  EXIT ;  /* 0x000000000000794d */ /* 0x000fea0003800000 */
.L_x_267:
        /* <DEDUP_REMOVED lines=17> */
.L_x_270:
[----:B------:R-:W-:-:S04]  /*c670*/  LOP3.LUT R2, R3, 0x80000000, RZ, 0xc0, !PT ;  /* 0x8000000003027812 */ /* 0x000fc800078ec0ff */
[----:B------:R-:W-:-:S04]  /*c680*/  SHF.R.U32.HI R3, RZ, 0x18, R2 ;  /* 0x00000018ff037819 */ /* 0x000fc80000011602 */
[----:B------:R-:W-:-:S04]  /*c690*/  LOP3.LUT R0, R0, R3, RZ, 0xfc, !PT ;  /* 0x0000000300007212 */ /* 0x000fc800078efcff */
[----:B------:R-:W-:-:S07]  /*c6a0*/  PRMT R8, R0, 0x7610, R8 ;  /* 0x0000761000087816 */ /* 0x000fce0000000008 */
.L_x_269:
[----:B------:R-:W-:Y:S05]  /*c6b0*/  BSYNC B0 ;  /* 0x0000000000007941 */ /* 0x000fea0003800000 */
.L_x_268:
[----:B------:R-:W-:Y:S01]  /*c6c0*/  STG.E.U8 desc[UR36][R16.64], R8 ;  /* 0x0000000810007986 */ /* 0x000fe2000c101124 */
[----:B------:R-:W-:Y:S05]  /*c6d0*/  EXIT ;  /* 0x000000000000794d */ /* 0x000fea0003800000 */
.L_x_266:
        /* <DEDUP_REMOVED lines=17> */
.L_x_273:
[----:B------:R-:W-:-:S04]  /*c7f0*/  LOP3.LUT R2, R3, 0x80000000, RZ, 0xc0, !PT ;  /* 0x8000000003027812 */ /* 0x000fc800078ec0ff */
[----:B------:R-:W-:-:S04]  /*c800*/  SHF.R.U32.HI R3, RZ, 0x18, R2 ;  /* 0x00000018ff037819 */ /* 0x000fc80000011602 */
[----:B------:R-:W-:-:S04]  /*c810*/  LOP3.LUT R0, R0, R3, RZ, 0xfc, !PT ;  /* 0x0000000300007212 */ /* 0x000fc800078efcff */
[----:B------:R-:W-:-:S07]  /*c820*/  PRMT R8, R0, 0x7610, R8 ;  /* 0x0000761000087816 */ /* 0x000fce0000000008 */
.L_x_272:
[----:B------:R-:W-:Y:S05]  /*c830*/  BSYNC B0 ;  /* 0x0000000000007941 */ /* 0x000fea0003800000 */
.L_x_271:
[----:B------:R-:W-:Y:S01]  /*c840*/  STG.E.U8 desc[UR36][R16.64], R8 ;  /* 0x0000000810007986 */ /* 0x000fe2000c101124 */
[----:B------:R-:W-:Y:S05]  /*c850*/  EXIT ;  /* 0x000000000000794d */ /* 0x000fea0003800000 */
.L_x_265:
        /* <DEDUP_REMOVED lines=20> */
[----:B------:R-:W-:Y:S01]  /*c9a0*/  STG.E.U8 desc[UR36][R16.64], R3 ;  /* 0x0000000310007986 */ /* 0x000fe2000c101124 */
[----:B------:R-:W-:Y:S05]  /*c9b0*/  EXIT ;  /* 0x000000000000794d */ /* 0x000fea0003800000 */
.L_x_248:
        /* <DEDUP_REMOVED lines=16> */
.L_x_276:
[----:B------:R-:W-:Y:S05]  /*cac0*/  EXIT ;  /* 0x000000000000794d */ /* 0x000fea0003800000 */
.L_x_275:
[----:B-1----:R-:W-:-:S06]  /*cad0*/  IMAD.U32 R3, R3, 0x10000, RZ ;  /* 0x0001000003037824 */ /* 0x002fcc00078e00ff */
[----:B------:R-:W0:Y:S02]  /*cae0*/  F2I.U64.TRUNC R2, R3 ;  /* 0x0000000300027311 */ /* 0x000e24000020d800 */
[----:B0-----:R-:W-:Y:S01]  /*caf0*/  STG.E.64 desc[UR36][R16.64], R2 ;  /* 0x0000000210007986 */ /* 0x001fe2000c101b24 */
[----:B------:R-:W-:Y:S05]  /*cb00*/  EXIT ;  /* 0x000000000000794d */ /* 0x000fea0003800000 */
.L_x_274:
[----:B-1----:R-:W-:-:S06]  /*cb10*/  IMAD.U32 R3, R3, 0x10000, RZ ;  /* 0x0001000003037824 */ /* 0x002fcc00078e00ff */
[----:B------:R-:W0:Y:S02]  /*cb20*/  F2I.FTZ.U32.TRUNC.NTZ R3, R3 ;  /* 0x0000000300037305 */ /* 0x000e24000021f000 */
[----:B0-----:R-:W-:Y:S01]  /*cb30*/  STG.E desc[UR36][R16.64], R3 ;  /* 0x0000000310007986 */ /* 0x001fe2000c101924 */
[----:B------:R-:W-:Y:S05]  /*cb40*/  EXIT ;  /* 0x000000000000794d */ /* 0x000fea0003800000 */
.L_x_277:
[----:B------:R-:W-:-:S00]  /*cb50*/  BRA `(.L_x_277) ;  /* 0xfffffffc00fc7947 */ /* 0x000fc0000383ffff */
[----:B------:R-:W-:-:S00]  /*cb60*/  NOP ;  /* 0x0000000000007918 */ /* 0x000fc00000000000 */
        /* <DEDUP_REMOVED lines=9> */
.L_x_2616:


//--------------------- .text._ZN2at6native27unrolled_elementwise_kernelIZZZNS0_15sin_kernel_cudaERNS_18TensorIteratorBaseEENKUlvE0_clEvENKUlvE2_clEvEUlN3c108BFloat16EE_St5arrayIPcLm2EELi4E23TrivialOffsetCalculatorILi1EjESD_NS0_6memory12LoadWithCastILi1EEENSE_13StoreWithCastILi1EEEEEviT_T0_T2_T3_T4_T5_ --------------------------
	.section	.text._ZN2at6native27unrolled_elementwise_kernelIZZZNS0_15sin_kernel_cudaERNS_18TensorIteratorBaseEENKUlvE0_clEvENKUlvE2_clEvEUlN3c108BFloat16EE_St5arrayIPcLm2EELi4E23TrivialOffsetCalculatorILi1EjESD_NS0_6memory12LoadWithCastILi1EEENSE_13StoreWithCastILi1EEEEEviT_T0_T2_T3_T4_T5_,"ax",@progbits
	.align	128
        .global         _ZN2at6native27unrolled_elementwise_kernelIZZZNS0_15sin_kernel_cudaERNS_18TensorIteratorBaseEENKUlvE0_clEvENKUlvE2_clEvEUlN3c108BFloat16EE_St5arrayIPcLm2EELi4E23TrivialOffsetCalculatorILi1EjESD_NS0_6memory12LoadWithCastILi1EEENSE_13StoreWithCastILi1EEEEEviT_T0_T2_T3_T4_T5_
        .type           _ZN2at6native27unrolled_elementwise_kernelIZZZNS0_15sin_kernel_cudaERNS_18TensorIteratorBaseEENKUlvE0_clEvENKUlvE2_clEvEUlN3c108BFloat16EE_St5arrayIPcLm2EELi4E23TrivialOffsetCalculatorILi1EjESD_NS0_6memory12LoadWithCastILi1EEENSE_13StoreWithCastILi1EEEEEviT_T0_T2_T3_T4_T5_,@function
        .size           _ZN2at6native27unrolled_elementwise_kernelIZZZNS0_15sin_kernel_cudaERNS_18TensorIteratorBaseEENKUlvE0_clEvENKUlvE2_clEvEUlN3c108BFloat16EE_St5arrayIPcLm2EELi4E23TrivialOffsetCalculatorILi1EjESD_NS0_6memory12LoadWithCastILi1EEENSE_13StoreWithCastILi1EEEEEviT_T0_T2_T3_T4_T5_,(.L_x_2617 - _ZN2at6native27unrolled_elementwise_kernelIZZZNS0_15sin_kernel_cudaERNS_18TensorIteratorBaseEENKUlvE0_clEvENKUlvE2_clEvEUlN3c108BFloat16EE_St5arrayIPcLm2EELi4E23TrivialOffsetCalculatorILi1EjESD_NS0_6memory12LoadWithCastILi1EEENSE_13StoreWithCastILi1EEEEEviT_T0_T2_T3_T4_T5_)
        .other          _ZN2at6native27unrolled_elementwise_kernelIZZZNS0_15sin_kernel_cudaERNS_18TensorIteratorBaseEENKUlvE0_clEvENKUlvE2_clEvEUlN3c108BFloat16EE_St5arrayIPcLm2EELi4E23TrivialOffsetCalculatorILi1EjESD_NS0_6memory12LoadWithCastILi1EEENSE_13StoreWithCastILi1EEEEEviT_T0_T2_T3_T4_T5_,@"STO_CUDA_ENTRY STV_DEFAULT"
_ZN2at6native27unrolled_elementwise_kernelIZZZNS0_15sin_kernel_cudaERNS_18TensorIteratorBaseEENKUlvE0_clEvENKUlvE2_clEvEUlN3c108BFloat16EE_St5arrayIPcLm2EELi4E23TrivialOffsetCalculatorILi1EjESD_NS0_6memory12LoadWithCastILi1EEENSE_13StoreWithCastILi1EEEEEviT_T0_T2_T3_T4_T5_:
.text._ZN2at6native27unrolled_elementwise_kernelIZZZNS0_15sin_kernel_cudaERNS_18TensorIteratorBaseEENKUlvE0_clEvENKUlvE2_clEvEUlN3c108BFloat16EE_St5arrayIPcLm2EELi4E23TrivialOffsetCalculatorILi1EjESD_NS0_6memory12LoadWithCastILi1EEENSE_13StoreWithCastILi1EEEEEviT_T0_T2_T3_T4_T5_:
[----:B------:R-:W0:Y:S01]  /*0000*/  LDC R1, c[0x0][0x28] ;  /* 0x00000a00ff017b82 */ /* 0x000e220000000800 */
[----:B------:R-:W1:Y:S07]  /*0010*/  S2R R2, SR_CTAID.X ;  /* 0x0000000000027919 */ /* 0x000e6e0000002500 */
[----:B------:R-:W1:Y:S01]  /*0020*/  LDC R3, c[0x0][0x210] ;  /* 0x00008400ff037b82 */ /* 0x000e620000000800 */
[----:B------:R-:W-:Y:S01]  /*0030*/  ULDC.64 UR36, c[0x0][0x208] ;  /* 0x0000820000247ab9 */ /* 0x000fe20000000a00 */
[----:B------:R-:W-:Y:S01]  /*0040*/  BSSY B6, `(.L_x_278) ;  /* 0x0000118000067945 */ /* 0x000fe20003800000 */
[----:B------:R-:W2:Y:S01]  /*0050*/  S2R R23, SR_TID.X ;  /* 0x0000000000177919 */ /* 0x000ea20000002100 */
[----:B------:R-:W-:-:S02]  /*0060*/  PRMT R17, RZ, 0x7610, R17 ;  /* 0x00007610ff117816 */ /* 0x000fc40000000011 */
[----:B------:R-:W-:Y:S02]  /*0070*/  PRMT R19, RZ, 0x7610, R19 ;  /* 0x00007610ff137816 */ /* 0x000fe40000000013 */
[----:B------:R-:W3:Y:S01]  /*0080*/  LDC.U8 R22, c[0x0][0x22c] ;  /* 0x00008b00ff167b82 */ /* 0x000ee20000000000 */
[----:B-1----:R-:W-:-:S05]  /*0090*/  IMAD R16, R2, -0x200, R3 ;  /* 0xfffffe0002107824 */ /* 0x002fca00078e0203 */
[----:B--2---:R-:W-:-:S13]  /*00a0*/  ISETP.GE.AND P0, PT, R23, R16, PT ;  /* 0x000000101700720c */ /* 0x004fda0003f06270 */
[----:B0--3--:R-:W-:Y:S05]  /*00b0*/  @P0 BRA `(.L_x_279) ;  /* 0x0000001000400947 */ /* 0x009fea0003800000 */
[----:B------:R-:W0:Y:S01]  /*00c0*/  LDC.64 R4, c[0x0][0x220] ;  /* 0x00008800ff047b82 */ /* 0x000e220000000a00 */
[----:B------:R-:W-:Y:S01]  /*00d0*/  PRMT R0, R22, 0x9910, RZ ;  /* 0x0000991016007816 */ /* 0x000fe200000000ff */
[----:B------:R-:W-:Y:S01]  /*00e0*/  IMAD R23, R2, 0x200, R23 ;  /* 0x0000020002177824 */ /* 0x000fe200078e0217 */
[----:B------:R-:W-:Y:S02]  /*00f0*/  ULDC UR4, c[0x0][0x230] ;  /* 0x00008c0000047ab9 */ /* 0x000fe40000000800 */
[----:B------:R-:W-:Y:S01]  /*0100*/  ISETP.GT.AND P0, PT, R0, 0x9, PT ;  /* 0x000000090000780c */ /* 0x000fe20003f04270 */
[----:B------:R-:W-:-:S05]  /*0110*/  IMAD R23, R23, UR4, RZ ;  /* 0x0000000417177c24 */ /* 0x000fca000f8e02ff */
[----:B0-----:R-:W-:-:S05]  /*0120*/  IADD3 R4, P1, R23, R4, RZ ;  /* 0x0000000417047210 */ /* 0x001fca0007f3e0ff */
[----:B------:R-:W-:Y:S02]  /*0130*/  IMAD.X R5, RZ, RZ, R5, P1 ;  /* 0x000000ffff057224 */ /* 0x000fe400008e0605 */
[----:B------:R-:W-:Y:S06]  /*0140*/  @P0 BRA `(.L_x_280) ;  /* 0x0000000400300947 */ /* 0x000fec0003800000 */
        /* <DEDUP_REMOVED lines=10> */
[----:B0-----:R-:W-:-:S04]  /*01f0*/  F2FP.BF16.F32.PACK_AB R0, RZ, R0 ;  /* 0x00000000ff00723e */ /* 0x001fc800000010ff */
[----:B------:R-:W-:Y:S01]  /*0200*/  PRMT R19, R0, 0x7610, R19 ;  /* 0x0000761000137816 */ /* 0x000fe20000000013 */
[----:B------:R-:W-:Y:S06]  /*0210*/  BRA `(.L_x_285) ;  /* 0x0000000c00e07947 */ /* 0x000fec0003800000 */
.L_x_283:
[----:B------:R-:W2:Y:S02]  /*0220*/  LDG.E.U8 R4, desc[UR36][R4.64] ;  /* 0x0000002404047981 */ /* 0x000ea4000c1e1100 */
[----:B--2---:R-:W-:-:S04]  /*0230*/  I2FP.F32.U32 R0, R4 ;  /* 0x0000000400007245 */ /* 0x004fc80000201000 */
[----:B------:R-:W-:-:S04]  /*0240*/  F2FP.BF16.F32.PACK_AB R0, RZ, R0 ;  /* 0x00000000ff00723e */ /* 0x000fc800000010ff */
[----:B------:R-:W-:Y:S01]  /*0250*/  PRMT R19, R0, 0x7610, R19 ;  /* 0x0000761000137816 */ /* 0x000fe20000000013 */
[----:B------:R-:W-:Y:S06]  /*0260*/  BRA `(.L_x_285) ;  /* 0x0000000c00cc7947 */ /* 0x000fec0003800000 */
.L_x_282:
        /* <DEDUP_REMOVED lines=8> */
[----:B0-----:R-:W-:-:S04]  /*02f0*/  F2FP.BF16.F32.PACK_AB R0, RZ, R0 ;  /* 0x00000000ff00723e */ /* 0x001fc800000010ff */
[----:B------:R-:W-:Y:S01]  /*0300*/  PRMT R19, R0, 0x7610, R19 ;  /* 0x0000761000137816 */ /* 0x000fe20000000013 */
[----:B------:R-:W-:Y:S06]  /*0310*/  BRA `(.L_x_285) ;  /* 0x0000000c00a07947 */ /* 0x000fec0003800000 */
.L_x_287:
[----:B------:R-:W2:Y:S02]  /*0320*/  LDG.E R4, desc[UR36][R4.64] ;  /* 0x0000002404047981 */ /* 0x000ea4000c1e1900 */
[----:B--2---:R-:W-:-:S04]  /*0330*/  I2FP.F32.S32 R0, R4 ;  /* 0x0000000400007245 */ /* 0x004fc80000201400 */
[----:B------:R-:W-:-:S04]  /*0340*/  F2FP.BF16.F32.PACK_AB R0, RZ, R0 ;  /* 0x00000000ff00723e */ /* 0x000fc800000010ff */
[----:B------:R-:W-:Y:S01]  /*0350*/  PRMT R19, R0, 0x7610, R19 ;  /* 0x0000761000137816 */ /* 0x000fe20000000013 */
[----:B------:R-:W-:Y:S06]  /*0360*/  BRA `(.L_x_285) ;  /* 0x0000000c008c7947 */ /* 0x000fec0003800000 */
.L_x_286:
[----:B------:R-:W2:Y:S02]  /*0370*/  LDG.E.U16 R4, desc[UR36][R4.64] ;  /* 0x0000002404047981 */ /* 0x000ea4000c1e1500 */
[----:B--2---:R-:W0:Y:S02]  /*0380*/  I2F.S16 R0, R4 ;  /* 0x0000000400007306 */ /* 0x004e240000101400 */
[----:B0-----:R-:W-:-:S04]  /*0390*/  F2FP.BF16.F32.PACK_AB R0, RZ, R0 ;  /* 0x00000000ff00723e */ /* 0x001fc800000010ff */
[----:B------:R-:W-:Y:S01]  /*03a0*/  PRMT R19, R0, 0x7610, R19 ;  /* 0x0000761000137816 */ /* 0x000fe20000000013 */
[----:B------:R-:W-:Y:S06]  /*03b0*/  BRA `(.L_x_285) ;  /* 0x0000000c00787947 */ /* 0x000fec0003800000 */
.L_x_281:
        /* <DEDUP_REMOVED lines=9> */
.L_x_289:
[----:B------:R-:W2:Y:S02]  /*0450*/  LDG.E.U16 R0, desc[UR36][R4.64] ;  /* 0x0000002404007981 */ /* 0x000ea4000c1e1500 */
[----:B--2---:R-:W-:-:S05]  /*0460*/  HADD2.F32 R0, -RZ, R0.H0_H0 ;  /* 0x20000000ff007230 */ /* 0x004fca0000004100 */
[----:B------:R-:W-:-:S04]  /*0470*/  F2FP.BF16.F32.PACK_AB R0, RZ, R0 ;  /* 0x00000000ff00723e */ /* 0x000fc800000010ff */
[----:B------:R-:W-:Y:S01]  /*0480*/  PRMT R19, R0, 0x7610, R19 ;  /* 0x0000761000137816 */ /* 0x000fe20000000013 */
[----:B------:R-:W-:Y:S06]  /*0490*/  BRA `(.L_x_285) ;  /* 0x0000000c00407947 */ /* 0x000fec0003800000 */
.L_x_288:
        /* <DEDUP_REMOVED lines=9> */
.L_x_291:
[----:B------:R-:W2:Y:S02]  /*0530*/  LDG.E.U16 R4, desc[UR36][R4.64] ;  /* 0x0000002404047981 */ /* 0x000ea4000c1e1500 */
[----:B--2---:R-:W-:-:S05]  /*0540*/  HADD2.F32 R0, -RZ, R4.H0_H0 ;  /* 0x20000004ff007230 */ /* 0x004fca0000004100 */
[----:B------:R-:W-:-:S04]  /*0550*/  F2FP.BF16.F32.PACK_AB R0, RZ, R0 ;  /* 0x00000000ff00723e */ /* 0x000fc800000010ff */
[----:B------:R-:W-:Y:S01]  /*0560*/  PRMT R19, R0, 0x7610, R19 ;  /* 0x0000761000137816 */ /* 0x000fe20000000013 */
[----:B------:R-:W-:Y:S06]  /*0570*/  BRA `(.L_x_285) ;  /* 0x0000000c00087947 */ /* 0x000fec0003800000 */
.L_x_290:
[----:B------:R-:W2:Y:S01]  /*0580*/  LDG.E.64 R4, desc[UR36][R4.64] ;  /* 0x0000002404047981 */ /* 0x000ea2000c1e1b00 */
[----:B------:R-:W-:Y:S01]  /*0590*/  UMOV UR4, 0xf0000000 ;  /* 0xf000000000047882 */ /* 0x000fe20000000000 */
[----:B------:R-:W-:Y:S01]  /*05a0*/  UMOV UR5, 0x380fffff ;  /* 0x380fffff00057882 */ /* 0x000fe20000000000 */
[----:B--2---:R-:W0:Y:S01]  /*05b0*/  F2F.F32.F64 R0, R4 ;  /* 0x0000000400007310 */ /* 0x004e220000301000 */
[----:B------:R-:W-:-:S14]  /*05c0*/  DSETP.GEU.AND P0, PT, |R4|, UR4, PT ;  /* 0x0000000404007e2a */ /* 0x000fdc000bf0e200 */
[----:B0-----:R-:W-:-:S05]  /*05d0*/  @!P0 FMUL R0, R0, 1.175494350822287508e-38 ;  /* 0x0080000000008820 */ /* 0x001fca0000400000 */
[----:B------:R-:W-:-:S04]  /*05e0*/  F2FP.BF16.F32.PACK_AB R0, RZ, R0 ;  /* 0x00000000ff00723e */ /* 0x000fc800000010ff */
[----:B------:R-:W-:Y:S01]  /*05f0*/  PRMT R19, R0, 0x7610, R19 ;  /* 0x0000761000137816 */ /* 0x000fe20000000013 */
[----:B------:R-:W-:Y:S06]  /*0600*/  BRA `(.L_x_285) ;  /* 0x0000000800e47947 */ /* 0x000fec0003800000 */
.L_x_280:
        /* <DEDUP_REMOVED lines=11> */
[----:B------:R-:W-:-:S04]  /*06c0*/  F2FP.BF16.F32.PACK_AB R0, RZ, R0 ;  /* 0x00000000ff00723e */ /* 0x000fc800000010ff */
[----:B------:R-:W-:Y:S01]  /*06d0*/  PRMT R19, R0, 0x7610, R19 ;  /* 0x0000761000137816 */ /* 0x000fe20000000013 */
[----:B------:R-:W-:Y:S06]  /*06e0*/  BRA `(.L_x_285) ;  /* 0x0000000800ac7947 */ /* 0x000fec0003800000 */
.L_x_294:
        /* <DEDUP_REMOVED lines=9> */
.L_x_293:
        /* <DEDUP_REMOVED lines=28> */
.L_x_296:
[----:B------:R-:W2:Y:S02]  /*0940*/  LDG.E.U8 R4, desc[UR36][R4.64] ;  /* 0x0000002404047981 */ /* 0x000ea4000c1e1100 */
[----:B--2---:R-:W-:-:S05]  /*0950*/  IMAD.SHL.U32 R0, R4, 0x2000000, RZ ;  /* 0x0200000004007824 */ /* 0x004fca00078e00ff */
[----:B------:R-:W-:-:S13]  /*0960*/  ISETP.GE.U32.AND P0, PT, R0, 0x8000000, PT ;  /* 0x080000000000780c */ /* 0x000fda0003f06070 */
[C---:B------:R-:W-:Y:S02]  /*0970*/  @P0 IMAD.SHL.U32 R3, R4.reuse, 0x200000, RZ ;  /* 0x0020000004030824 */ /* 0x040fe400078e00ff */
[----:B------:R-:W-:-:S03]  /*0980*/  @!P0 IMAD.SHL.U32 R0, R4, 0x100, RZ ;  /* 0x0000010004008824 */ /* 0x000fc600078e00ff */
[----:B------:R-:W-:Y:S02]  /*0990*/  @P0 LOP3.LUT R3, R3, 0xfe00000, RZ, 0xc0, !PT ;  /* 0x0fe0000003030812 */ /* 0x000fe400078ec0ff */
[----:B------:R-:W-:Y:S02]  /*09a0*/  @!P0 LOP3.LUT R0, R0, 0x7f00, RZ, 0xc0, !PT ;  /* 0x00007f0000008812 */ /* 0x000fe400078ec0ff */
[----:B------:R-:W-:Y:S02]  /*09b0*/  @P0 LOP3.LUT R3, R3, 0x70000000, RZ, 0xfc, !PT ;  /* 0x7000000003030812 */ /* 0x000fe400078efcff */
[----:B------:R-:W-:-:S03]  /*09c0*/  @!P0 LOP3.LUT R0, R0, 0x3f000000, RZ, 0xfc, !PT ;  /* 0x3f00000000008812 */ /* 0x000fc600078efcff */
[----:B------:R-:W-:Y:S02]  /*09d0*/  @P0 FMUL.FTZ R3, R3, 1.9259299443872358531e-34 ;  /* 0x0780000003030820 */ /* 0x000fe40000410000 */
[----:B------:R-:W-:Y:S01]  /*09e0*/  @!P0 FADD.FTZ R3, R0, -0.5 ;  /* 0xbf00000000038421 */ /* 0x000fe20000010000 */
[----:B------:R-:W-:-:S05]  /*09f0*/  IMAD.SHL.U32 R0, R4, 0x1000000, RZ ;  /* 0x0100000004007824 */ /* 0x000fca00078e00ff */
[----:B------:R-:W-:-:S04]  /*0a00*/  LOP3.LUT R0, R3, 0x80000000, R0, 0xf8, !PT ;  /* 0x8000000003007812 */ /* 0x000fc800078ef800 */
[----:B------:R-:W-:-:S04]  /*0a10*/  F2FP.BF16.F32.PACK_AB R0, RZ, R0 ;  /* 0x00000000ff00723e */ /* 0x000fc800000010ff */
[----:B------:R-:W-:Y:S01]  /*0a20*/  PRMT R19, R0, 0x7610, R19 ;  /* 0x0000761000137816 */ /* 0x000fe20000000013 */
[----:B------:R-:W-:Y:S06]  /*0a30*/  BRA `(.L_x_285) ;  /* 0x0000000400d87947 */ /* 0x000fec0003800000 */
.L_x_295:
[----:B------:R0:W5:Y:S01]  /*0a40*/  LDG.E.U16 R19, desc[UR36][R4.64] ;  /* 0x0000002404137981 */ /* 0x000162000c1e1500 */
[----:B------:R-:W-:Y:S05]  /*0a50*/  BRA `(.L_x_285) ;  /* 0x0000000400d07947 */ /* 0x000fea0003800000 */
.L_x_292:
        /* <DEDUP_REMOVED lines=10> */
[----:B------:R-:W-:-:S04]  /*0b00*/  F2FP.BF16.F32.PACK_AB R0, RZ, R0 ;  /* 0x00000000ff00723e */ /* 0x000fc800000010ff */
[----:B------:R-:W-:Y:S01]  /*0b10*/  PRMT R19, R0, 0x7610, R19 ;  /* 0x0000761000137816 */ /* 0x000fe20000000013 */
[----:B------:R-:W-:Y:S06]  /*0b20*/  BRA `(.L_x_285) ;  /* 0x00000004009c7947 */ /* 0x000fec0003800000 */
.L_x_299:
        /* <DEDUP_REMOVED lines=21> */
.L_x_303:
[----:B------:R-:W-:Y:S05]  /*0c80*/  BSYNC B1 ;  /* 0x0000000000017941 */ /* 0x000fea0003800000 */
.L_x_302:
[----:B------:R-:W-:Y:S01]  /*0c90*/  LEA R5, R0, 0x3b800000, 0x17 ;  /* 0x3b80000000057811 */ /* 0x000fe200078eb8ff */
[----:B------:R-:W-:-:S05]  /*0ca0*/  IMAD.SHL.U32 R0, R3, 0x100000, RZ ;  /* 0x0010000003007824 */ /* 0x000fca00078e00ff */
[----:B------:R-:W-:-:S07]  /*0cb0*/  LOP3.LUT R0, R5, R0, R6, 0xfe, !PT ;  /* 0x0000000005007212 */ /* 0x000fce00078efe06 */
.L_x_301:
[----:B------:R-:W-:Y:S05]  /*0cc0*/  BSYNC B0 ;  /* 0x0000000000007941 */ /* 0x000fea0003800000 */
.L_x_300:
[----:B------:R-:W-:-:S04]  /*0cd0*/  F2FP.BF16.F32.PACK_AB R0, RZ, R0 ;  /* 0x00000000ff00723e */ /* 0x000fc800000010ff */
[----:B------:R-:W-:Y:S01]  /*0ce0*/  PRMT R19, R0, 0x7610, R19 ;  /* 0x0000761000137816 */ /* 0x000fe20000000013 */
[----:B------:R-:W-:Y:S06]  /*0cf0*/  BRA `(.L_x_285) ;  /* 0x0000000400287947 */ /* 0x000fec0003800000 */
.L_x_298:
        /* <DEDUP_REMOVED lines=21> */
.L_x_307:
[----:B------:R-:W-:Y:S05]  /*0e50*/  BSYNC B1 ;  /* 0x0000000000017941 */ /* 0x000fea0003800000 */
.L_x_306:
[----:B------:R-:W-:Y:S01]  /*0e60*/  LEA R5, R0, 0x37800000, 0x17 ;  /* 0x3780000000057811 */ /* 0x000fe200078eb8ff */
[----:B------:R-:W-:-:S05]  /*0e70*/  IMAD.SHL.U32 R0, R3, 0x200000, RZ ;  /* 0x0020000003007824 */ /* 0x000fca00078e00ff */
[----:B------:R-:W-:-:S07]  /*0e80*/  LOP3.LUT R0, R5, R0, R6, 0xfe, !PT ;  /* 0x0000000005007212 */ /* 0x000fce00078efe06 */
.L_x_305:
[----:B------:R-:W-:Y:S05]  /*0e90*/  BSYNC B0 ;  /* 0x0000000000007941 */ /* 0x000fea0003800000 */
.L_x_304:
[----:B------:R-:W-:-:S04]  /*0ea0*/  F2FP.BF16.F32.PACK_AB R0, RZ, R0 ;  /* 0x00000000ff00723e */ /* 0x000fc800000010ff */
[----:B------:R-:W-:Y:S01]  /*0eb0*/  PRMT R19, R0, 0x7610, R19 ;  /* 0x0000761000137816 */ /* 0x000fe20000000013 */
[----:B------:R-:W-:Y:S06]  /*0ec0*/  BRA `(.L_x_285) ;  /* 0x0000000000b47947 */ /* 0x000fec0003800000 */
.L_x_297:
        /* <DEDUP_REMOVED lines=14> */
.L_x_311:
[----:B------:R-:W-:Y:S05]  /*0fb0*/  BSYNC B0 ;  /* 0x0000000000007941 */ /* 0x000fea0003800000 */
.L_x_310:
[----:B------:R-:W-:-:S04]  /*0fc0*/  F2FP.BF16.F32.PACK_AB R0, RZ, R0 ;  /* 0x00000000ff00723e */ /* 0x000fc800000010ff */
[----:B------:R-:W-:Y:S01]  /*0fd0*/  PRMT R19, R0, 0x7610, R19 ;  /* 0x0000761000137816 */ /* 0x000fe20000000013 */
[----:B------:R-:W-:Y:S06]  /*0fe0*/  BRA `(.L_x_285) ;  /* 0x00000000006c7947 */ /* 0x000fec0003800000 */
.L_x_284:
        /* <DEDUP_REMOVED lines=16> */
.L_x_312:
[----:B------:R-:W-:Y:S01]  /*10f0*/  PRMT R19, RZ, 0x7610, R19 ;  /* 0x00007610ff137816 */ /* 0x000fe20000000013 */
[----:B------:R-:W-:Y:S06]  /*1100*/  BRA `(.L_x_285) ;  /* 0x0000000000247947 */ /* 0x000fec0003800000 */
.L_x_309:
[----:B------:R-:W2:Y:S02]  /*1110*/  LDG.E.64 R4, desc[UR36][R4.64] ;  /* 0x0000002404047981 */ /* 0x000ea4000c1e1b00 */
[----:B--2---:R-:W0:Y:S02]  /*1120*/  I2F.U64 R0, R4 ;  /* 0x0000000400007312 */ /* 0x004e240000301000 */
[----:B0-----:R-:W-:-:S04]  /*1130*/  F2FP.BF16.F32.PACK_AB R0, RZ, R0 ;  /* 0x00000000ff00723e */ /* 0x001fc800000010ff */
[----:B------:R-:W-:Y:S01]  /*1140*/  PRMT R19, R0, 0x7610, R19 ;  /* 0x0000761000137816 */ /* 0x000fe20000000013 */
[----:B------:R-:W-:Y:S06]  /*1150*/  BRA `(.L_x_285) ;  /* 0x0000000000107947 */ /* 0x000fec0003800000 */
.L_x_308:
[----:B------:R-:W2:Y:S02]  /*1160*/  LDG.E R4, desc[UR36][R4.64] ;  /* 0x0000002404047981 */ /* 0x000ea4000c1e1900 */
[----:B--2---:R-:W-:-:S04]  /*1170*/  I2FP.F32.U32 R0, R4 ;  /* 0x0000000400007245 */ /* 0x004fc80000201000 */
[----:B------:R-:W-:-:S04]  /*1180*/  F2FP.BF16.F32.PACK_AB R0, RZ, R0 ;  /* 0x00000000ff00723e */ /* 0x000fc800000010ff */
[----:B------:R-:W-:-:S07]  /*1190*/  PRMT R19, R0, 0x7610, R19 ;  /* 0x0000761000137816 */ /* 0x000fce0000000013 */
.L_x_285:
[----:B------:R-:W1:Y:S02]  /*11a0*/  S2R R23, SR_TID.X ;  /* 0x0000000000177919 */ /* 0x000e640000002100 */
[----:B-1----:R-:W-:-:S07]  /*11b0*/  VIADD R23, R23, 0x80 ;  /* 0x0000008017177836 */ /* 0x002fce0000000000 */
.L_x_279:
[----:B------:R-:W-:Y:S05]  /*11c0*/  BSYNC B6 ;  /* 0x0000000000067941 */ /* 0x000fea0003800000 */
.L_x_278:
[----:B------:R-:W-:Y:S01]  /*11d0*/  ISETP.GE.AND P0, PT, R23, R16, PT ;  /* 0x000000101700720c */ /* 0x000fe20003f06270 */
[----:B------:R-:W-:-:S12]  /*11e0*/  BSSY B6, `(.L_x_313) ;  /* 0x0000111000067945 */ /* 0x000fd80003800000 */
[----:B------:R-:W-:Y:S05]  /*11f0*/  @P0 BRA `(.L_x_314) ;  /* 0x00000010003c0947 */ /* 0x000fea0003800000 */
[----:B0-----:R-:W0:Y:S01]  /*1200*/  LDC.64 R4, c[0x0][0x220] ;  /* 0x00008800ff047b82 */ /* 0x001e220000000a00 */
[----:B------:R-:W-:Y:S01]  /*1210*/  IMAD R0, R2, 0x200, R23 ;  /* 0x0000020002007824 */ /* 0x000fe200078e0217 */
[----:B------:R-:W-:Y:S01]  /*1220*/  PRMT R6, R22, 0x9910, RZ ;  /* 0x0000991016067816 */ /* 0x000fe200000000ff */
[----:B------:R-:W-:Y:S02]  /*1230*/  ULDC UR4, c[0x0][0x230] ;  /* 0x00008c0000047ab9 */ /* 0x000fe40000000800 */
[----:B------:R-:W-:Y:S02]  /*1240*/  IMAD R3, R0, UR4, RZ ;  /* 0x0000000400037c24 */ /* 0x000fe4000f8e02ff */
[----:B------:R-:W-:-:S05]  /*1250*/  IMAD.MOV.U32 R0, RZ, RZ, R6 ;  /* 0x000000ffff007224 */ /* 0x000fca00078e0006 */
[----:B------:R-:W-:Y:S02]  /*1260*/  ISETP.GT.AND P1, PT, R0, 0x9, PT ;  /* 0x000000090000780c */ /* 0x000fe40003f24270 */
[----:B0-----:R-:W-:-:S05]  /*1270*/  IADD3 R4, P0, R3, R4, RZ ;  /* 0x0000000403047210 */ /* 0x001fca0007f1e0ff */
[----:B------:R-:W-:-:S06]  /*1280*/  IMAD.X R5, RZ, RZ, R5, P0 ;  /* 0x000000ffff057224 */ /* 0x000fcc00000e0605 */
        /* <DEDUP_REMOVED lines=14> */
.L_x_318:
[----:B------:R-:W2:Y:S02]  /*1370*/  LDG.E.U8 R4, desc[UR36][R4.64] ;  /* 0x0000002404047981 */ /* 0x000ea4000c1e1100 */
[----:B--2---:R-:W-:-:S04]  /*1380*/  I2FP.F32.U32 R0, R4 ;  /* 0x0000000400007245 */ /* 0x004fc80000201000 */
[----:B------:R-:W-:-:S04]  /*1390*/  F2FP.BF16.F32.PACK_AB R0, RZ, R0 ;  /* 0x00000000ff00723e */ /* 0x000fc800000010ff */
[----:B------:R-:W-:Y:S01]  /*13a0*/  PRMT R17, R0, 0x7610, R17 ;  /* 0x0000761000117816 */ /* 0x000fe20000000011 */
[----:B------:R-:W-:Y:S06]  /*13b0*/  BRA `(.L_x_320) ;  /* 0x0000000c00c87947 */ /* 0x000fec0003800000 */
.L_x_317:
        /* <DEDUP_REMOVED lines=11> */
.L_x_322:
[----:B------:R-:W2:Y:S02]  /*1470*/  LDG.E R4, desc[UR36][R4.64] ;  /* 0x0000002404047981 */ /* 0x000ea4000c1e1900 */
[----:B--2---:R-:W-:-:S04]  /*1480*/  I2FP.F32.S32 R0, R4 ;  /* 0x0000000400007245 */ /* 0x004fc80000201400 */
[----:B------:R-:W-:-:S04]  /*1490*/  F2FP.BF16.F32.PACK_AB R0, RZ, R0 ;  /* 0x00000000ff00723e */ /* 0x000fc800000010ff */
[----:B------:R-:W-:Y:S01]  /*14a0*/  PRMT R17, R0, 0x7610, R17 ;  /* 0x0000761000117816 */ /* 0x000fe20000000011 */
[----:B------:R-:W-:Y:S06]  /*14b0*/  BRA `(.L_x_320) ;  /* 0x0000000c00887947 */ /* 0x000fec0003800000 */
.L_x_321:
[----:B------:R-:W2:Y:S02]  /*14c0*/  LDG.E.U16 R4, desc[UR36][R4.64] ;  /* 0x0000002404047981 */ /* 0x000ea4000c1e1500 */
[----:B--2---:R-:W0:Y:S02]  /*14d0*/  I2F.S16 R0, R4 ;  /* 0x0000000400007306 */ /* 0x004e240000101400 */
[----:B0-----:R-:W-:-:S04]  /*14e0*/  F2FP.BF16.F32.PACK_AB R0, RZ, R0 ;  /* 0x00000000ff00723e */ /* 0x001fc800000010ff */
[----:B------:R-:W-:Y:S01]  /*14f0*/  PRMT R17, R0, 0x7610, R17 ;  /* 0x0000761000117816 */ /* 0x000fe20000000011 */
[----:B------:R-:W-:Y:S06]  /*1500*/  BRA `(.L_x_320) ;  /* 0x0000000c00747947 */ /* 0x000fec0003800000 */
.L_x_316:
        /* <DEDUP_REMOVED lines=9> */
.L_x_324:
[----:B------:R-:W2:Y:S02]  /*15a0*/  LDG.E.U16 R0, desc[UR36][R4.64] ;  /* 0x0000002404007981 */ /* 0x000ea4000c1e1500 */
[----:B--2---:R-:W-:-:S05]  /*15b0*/  HADD2.F32 R0, -RZ, R0.H0_H0 ;  /* 0x20000000ff007230 */ /* 0x004fca0000004100 */
[----:B------:R-:W-:-:S04]  /*15c0*/  F2FP.BF16.F32.PACK_AB R0, RZ, R0 ;  /* 0x00000000ff00723e */ /* 0x000fc800000010ff */
[----:B------:R-:W-:Y:S01]  /*15d0*/  PRMT R17, R0, 0x7610, R17 ;  /* 0x0000761000117816 */ /* 0x000fe20000000011 */
[----:B------:R-:W-:Y:S06]  /*15e0*/  BRA `(.L_x_320) ;  /* 0x0000000c003c7947 */ /* 0x000fec0003800000 */
.L_x_323:
        /* <DEDUP_REMOVED lines=9> */
.L_x_326:
[----:B------:R-:W2:Y:S02]  /*1680*/  LDG.E.U16 R4, desc[UR36][R4.64] ;  /* 0x0000002404047981 */ /* 0x000ea4000c1e1500 */
[----:B--2---:R-:W-:-:S05]  /*1690*/  HADD2.F32 R0, -RZ, R4.H0_H0 ;  /* 0x20000004ff007230 */ /* 0x004fca0000004100 */
[----:B------:R-:W-:-:S04]  /*16a0*/  F2FP.BF16.F32.PACK_AB R0, RZ, R0 ;  /* 0x00000000ff00723e */ /* 0x000fc800000010ff */
[----:B------:R-:W-:Y:S01]  /*16b0*/  PRMT R17, R0, 0x7610, R17 ;  /* 0x0000761000117816 */ /* 0x000fe20000000011 */
[----:B------:R-:W-:Y:S06]  /*16c0*/  BRA `(.L_x_320) ;  /* 0x0000000c00047947 */ /* 0x000fec0003800000 */
.L_x_325:
        /* <DEDUP_REMOVED lines=9> */
.L_x_315:
        /* <DEDUP_REMOVED lines=14> */
.L_x_329:
        /* <DEDUP_REMOVED lines=9> */
.L_x_328:
        /* <DEDUP_REMOVED lines=28> */
.L_x_331:
[----:B------:R-:W2:Y:S02]  /*1a90*/  LDG.E.U8 R4, desc[UR36][R4.64] ;  /* 0x0000002404047981 */ /* 0x000ea4000c1e1100 */
[----:B--2---:R-:W-:-:S05]  /*1aa0*/  IMAD.SHL.U32 R0, R4, 0x2000000, RZ ;  /* 0x0200000004007824 */ /* 0x004fca00078e00ff */
[----:B------:R-:W-:-:S13]  /*1ab0*/  ISETP.GE.U32.AND P0, PT, R0, 0x8000000, PT ;  /* 0x080000000000780c */ /* 0x000fda0003f06070 */
[C---:B------:R-:W-:Y:S02]  /*1ac0*/  @!P0 IMAD.SHL.U32 R0, R4.reuse, 0x100, RZ ;  /* 0x0000010004008824 */ /* 0x040fe400078e00ff */
[----:B------:R-:W-:-:S03]  /*1ad0*/  @P0 IMAD.SHL.U32 R3, R4, 0x200000, RZ ;  /* 0x0020000004030824 */ /* 0x000fc600078e00ff */
        /* <DEDUP_REMOVED lines=10> */
.L_x_330:
[----:B------:R0:W5:Y:S01]  /*1b80*/  LDG.E.U16 R17, desc[UR36][R4.64] ;  /* 0x0000002404117981 */ /* 0x000162000c1e1500 */
[----:B------:R-:W-:Y:S05]  /*1b90*/  BRA `(.L_x_320) ;  /* 0x0000000400d07947 */ /* 0x000fea0003800000 */
.L_x_327:
        /* <DEDUP_REMOVED lines=13> */
.L_x_334:
        /* <DEDUP_REMOVED lines=21> */
.L_x_338:
[----:B------:R-:W-:Y:S05]  /*1dc0*/  BSYNC B1 ;  /* 0x0000000000017941 */ /* 0x000fea0003800000 */
.L_x_337:
[----:B------:R-:W-:Y:S01]  /*1dd0*/  LEA R5, R0, 0x3b800000, 0x17 ;  /* 0x3b80000000057811 */ /* 0x000fe200078eb8ff */
[----:B------:R-:W-:-:S05]  /*1de0*/  IMAD.SHL.U32 R0, R3, 0x100000, RZ ;  /* 0x0010000003007824 */ /* 0x000fca00078e00ff */
[----:B------:R-:W-:-:S07]  /*1df0*/  LOP3.LUT R0, R5, R0, R6, 0xfe, !PT ;  /* 0x0000000005007212 */ /* 0x000fce00078efe06 */
.L_x_336:
[----:B------:R-:W-:Y:S05]  /*1e00*/  BSYNC B0 ;  /* 0x0000000000007941 */ /* 0x000fea0003800000 */
.L_x_335:
[----:B------:R-:W-:-:S04]  /*1e10*/  F2FP.BF16.F32.PACK_AB R0, RZ, R0 ;  /* 0x00000000ff00723e */ /* 0x000fc800000010ff */
[----:B------:R-:W-:Y:S01]  /*1e20*/  PRMT R17, R0, 0x7610, R17 ;  /* 0x0000761000117816 */ /* 0x000fe20000000011 */
[----:B------:R-:W-:Y:S06]  /*1e30*/  BRA `(.L_x_320) ;  /* 0x0000000400287947 */ /* 0x000fec0003800000 */
.L_x_333:
        /* <DEDUP_REMOVED lines=21> */
.L_x_342:
[----:B------:R-:W-:Y:S05]  /*1f90*/  BSYNC B1 ;  /* 0x0000000000017941 */ /* 0x000fea0003800000 */
.L_x_341:
[----:B------:R-:W-:Y:S01]  /*1fa0*/  LEA R5, R0, 0x37800000, 0x17 ;  /* 0x3780000000057811 */ /* 0x000fe200078eb8ff */
[----:B------:R-:W-:-:S05]  /*1fb0*/  IMAD.SHL.U32 R0, R3, 0x200000, RZ ;  /* 0x0020000003007824 */ /* 0x000fca00078e00ff */
[----:B------:R-:W-:-:S07]  /*1fc0*/  LOP3.LUT R0, R5, R0, R6, 0xfe, !PT ;  /* 0x0000000005007212 */ /* 0x000fce00078efe06 */
.L_x_340:
[----:B------:R-:W-:Y:S05]  /*1fd0*/  BSYNC B0 ;  /* 0x0000000000007941 */ /* 0x000fea0003800000 */
.L_x_339:
[----:B------:R-:W-:-:S04]  /*1fe0*/  F2FP.BF16.F32.PACK_AB R0, RZ, R0 ;  /* 0x00000000ff00723e */ /* 0x000fc800000010ff */
[----:B------:R-:W-:Y:S01]  /*1ff0*/  PRMT R17, R0, 0x7610, R17 ;  /* 0x0000761000117816 */ /* 0x000fe20000000011 */
[----:B------:R-:W-:Y:S06]  /*2000*/  BRA `(.L_x_320) ;  /* 0x0000000000b47947 */ /* 0x000fec0003800000 */
.L_x_332:
        /* <DEDUP_REMOVED lines=14> */
.L_x_346:
[----:B------:R-:W-:Y:S05]  /*20f0*/  BSYNC B0 ;  /* 0x0000000000007941 */ /* 0x000fea0003800000 */
.L_x_345:
[----:B------:R-:W-:-:S04]  /*2100*/  F2FP.BF16.F32.PACK_AB R0, RZ, R0 ;  /* 0x00000000ff00723e */ /* 0x000fc800000010ff */
[----:B------:R-:W-:Y:S01]  /*2110*/  PRMT R17, R0, 0x7610, R17 ;  /* 0x0000761000117816 */ /* 0x000fe20000000011 */
[----:B------:R-:W-:Y:S06]  /*2120*/  BRA `(.L_x_320) ;  /* 0x00000000006c7947 */ /* 0x000fec0003800000 */
.L_x_319:
        /* <DEDUP_REMOVED lines=15> */
[----:B0----5:R-:W-:Y:S05]  /*2220*/  CALL.ABS.NOINC R14 ;  /* 0x000000000e007343 */ /* 0x021fea0003c00000 */
.L_x_347:
[----:B------:R-:W-:Y:S01]  /*2230*/  PRMT R17, RZ, 0x7610, R17 ;  /* 0x00007610ff117816 */ /* 0x000fe20000000011 */
[----:B------:R-:W-:Y:S06]  /*2240*/  BRA `(.L_x_320) ;  /* 0x0000000000247947 */ /* 0x000fec0003800000 */
.L_x_344:
[----:B------:R-:W2:Y:S02]  /*2250*/  LDG.E.64 R4, desc[UR36][R4.64] ;  /* 0x0000002404047981 */ /* 0x000ea4000c1e1b00 */
[----:B--2---:R-:W0:Y:S02]  /*2260*/  I2F.U64 R0, R4 ;  /* 0x0000000400007312 */ /* 0x004e240000301000 */
[----:B0-----:R-:W-:-:S04]  /*2270*/  F2FP.BF16.F32.PACK_AB R0, RZ, R0 ;  /* 0x00000000ff00723e */ /* 0x001fc800000010ff */
[----:B------:R-:W-:Y:S01]  /*2280*/  PRMT R17, R0, 0x7610, R17 ;  /* 0x0000761000117816 */ /* 0x000fe20000000011 */
[----:B------:R-:W-:Y:S06]  /*2290*/  BRA `(.L_x_320) ;  /* 0x0000000000107947 */ /* 0x000fec0003800000 */
.L_x_343:
[----:B------:R-:W2:Y:S02]  /*22a0*/  LDG.E R4, desc[UR36][R4.64] ;  /* 0x0000002404047981 */ /* 0x000ea4000c1e1900 */
[----:B--2---:R-:W-:-:S04]  /*22b0*/  I2FP.F32.U32 R0, R4 ;  /* 0x0000000400007245 */ /* 0x004fc80000201000 */
[----:B------:R-:W-:-:S04]  /*22c0*/  F2FP.BF16.F32.PACK_AB R0, RZ, R0 ;  /* 0x00000000ff00723e */ /* 0x000fc800000010ff */
[----:B------:R-:W-:-:S07]  /*22d0*/  PRMT R17, R0, 0x7610, R17 ;  /* 0x0000761000117816 */ /* 0x000fce0000000011 */
.L_x_320:
[----:B------:R-:W-:-:S07]  /*22e0*/  VIADD R23, R23, 0x80 ;  /* 0x0000008017177836 */ /* 0x000fce0000000000 */
.L_x_314:
[----:B------:R-:W-:Y:S05]  /*22f0*/  BSYNC B6 ;  /* 0x0000000000067941 */ /* 0x000fea0003800000 */
.L_x_313:
[----:B------:R-:W-:Y:S01]  /*2300*/  ISETP.GE.AND P0, PT, R23, R16, PT ;  /* 0x000000101700720c */ /* 0x000fe20003f06270 */
[----:B------:R-:W-:Y:S01]  /*2310*/  BSSY B6, `(.L_x_348) ;  /* 0x0000113000067945 */ /* 0x000fe20003800000 */
[----:B------:R-:W-:Y:S02]  /*2320*/  PRMT R18, RZ, 0x7610, R18 ;  /* 0x00007610ff127816 */ /* 0x000fe40000000012 */
[----:B------:R-:W-:-:S09]  /*2330*/  PRMT R24, RZ, 0x7610, R24 ;  /* 0x00007610ff187816 */ /* 0x000fd20000000018 */
        /* <DEDUP_REMOVED lines=24> */
.L_x_353:
[----:B------:R-:W2:Y:S02]  /*24c0*/  LDG.E.U8 R4, desc[UR36][R4.64] ;  /* 0x0000002404047981 */ /* 0x000ea4000c1e1100 */
[----:B--2---:R-:W-:-:S04]  /*24d0*/  I2FP.F32.U32 R0, R4 ;  /* 0x0000000400007245 */ /* 0x004fc80000201000 */
[----:B------:R-:W-:-:S04]  /*24e0*/  F2FP.BF16.F32.PACK_AB R0, RZ, R0 ;  /* 0x00000000ff00723e */ /* 0x000fc800000010ff */
[----:B------:R-:W-:Y:S01]  /*24f0*/  PRMT R24, R0, 0x7610, R24 ;  /* 0x0000761000187816 */ /* 0x000fe20000000018 */
[----:B------:R-:W-:Y:S06]  /*2500*/  BRA `(.L_x_355) ;  /* 0x0000000c00c87947 */ /* 0x000fec0003800000 */
.L_x_352:
        /* <DEDUP_REMOVED lines=11> */
.L_x_357:
[----:B------:R-:W2:Y:S02]  /*25c0*/  LDG.E R4, desc[UR36][R4.64] ;  /* 0x0000002404047981 */ /* 0x000ea4000c1e1900 */
[----:B--2---:R-:W-:-:S04]  /*25d0*/  I2FP.F32.S32 R0, R4 ;  /* 0x0000000400007245 */ /* 0x004fc80000201400 */
[----:B------:R-:W-:-:S04]  /*25e0*/  F2FP.BF16.F32.PACK_AB R0, RZ, R0 ;  /* 0x00000000ff00723e */ /* 0x000fc800000010ff */
[----:B------:R-:W-:Y:S01]  /*25f0*/  PRMT R24, R0, 0x7610, R24 ;  /* 0x0000761000187816 */ /* 0x000fe20000000018 */
[----:B------:R-:W-:Y:S06]  /*2600*/  BRA `(.L_x_355) ;  /* 0x0000000c00887947 */ /* 0x000fec0003800000 */
.L_x_356:
[----:B------:R-:W2:Y:S02]  /*2610*/  LDG.E.U16 R4, desc[UR36][R4.64] ;  /* 0x0000002404047981 */ /* 0x000ea4000c1e1500 */
[----:B--2---:R-:W0:Y:S02]  /*2620*/  I2F.S16 R0, R4 ;  /* 0x0000000400007306 */ /* 0x004e240000101400 */
[----:B0-----:R-:W-:-:S04]  /*2630*/  F2FP.BF16.F32.PACK_AB R0, RZ, R0 ;  /* 0x00000000ff00723e */ /* 0x001fc800000010ff */
[----:B------:R-:W-:Y:S01]  /*2640*/  PRMT R24, R0, 0x7610, R24 ;  /* 0x0000761000187816 */ /* 0x000fe20000000018 */
[----:B------:R-:W-:Y:S06]  /*2650*/  BRA `(.L_x_355) ;  /* 0x0000000c00747947 */ /* 0x000fec0003800000 */
.L_x_351:
        /* <DEDUP_REMOVED lines=9> */
.L_x_359:
[----:B------:R-:W2:Y:S02]  /*26f0*/  LDG.E.U16 R0, desc[UR36][R4.64] ;  /* 0x0000002404007981 */ /* 0x000ea4000c1e1500 */
[----:B--2---:R-:W-:-:S05]  /*2700*/  HADD2.F32 R0, -RZ, R0.H0_H0 ;  /* 0x20000000ff007230 */ /* 0x004fca0000004100 */
[----:B------:R-:W-:-:S04]  /*2710*/  F2FP.BF16.F32.PACK_AB R0, RZ, R0 ;  /* 0x00000000ff00723e */ /* 0x000fc800000010ff */
[----:B------:R-:W-:Y:S01]  /*2720*/  PRMT R24, R0, 0x7610, R24 ;  /* 0x0000761000187816 */ /* 0x000fe20000000018 */
[----:B------:R-:W-:Y:S06]  /*2730*/  BRA `(.L_x_355) ;  /* 0x0000000c003c7947 */ /* 0x000fec0003800000 */
.L_x_358:
        /* <DEDUP_REMOVED lines=9> */
.L_x_361:
[----:B------:R-:W2:Y:S02]  /*27d0*/  LDG.E.U16 R4, desc[UR36][R4.64] ;  /* 0x0000002404047981 */ /* 0x000ea4000c1e1500 */
[----:B--2---:R-:W-:-:S05]  /*27e0*/  HADD2.F32 R0, -RZ, R4.H0_H0 ;  /* 0x20000004ff007230 */ /* 0x004fca0000004100 */
[----:B------:R-:W-:-:S04]  /*27f0*/  F2FP.BF16.F32.PACK_AB R0, RZ, R0 ;  /* 0x00000000ff00723e */ /* 0x000fc800000010ff */
[----:B------:R-:W-:Y:S01]  /*2800*/  PRMT R24, R0, 0x7610, R24 ;  /* 0x0000761000187816 */ /* 0x000fe20000000018 */
[----:B------:R-:W-:Y:S06]  /*2810*/  BRA `(.L_x_355) ;  /* 0x0000000c00047947 */ /* 0x000fec0003800000 */
.L_x_360:
        /* <DEDUP_REMOVED lines=9> */
.L_x_350:
        /* <DEDUP_REMOVED lines=14> */
.L_x_364:
        /* <DEDUP_REMOVED lines=9> */
.L_x_363:
        /* <DEDUP_REMOVED lines=28> */
.L_x_366:
        /* <DEDUP_REMOVED lines=15> */
.L_x_365:
[----:B------:R0:W5:Y:S01]  /*2cd0*/  LDG.E.U16 R24, desc[UR36][R4.64] ;  /* 0x0000002404187981 */ /* 0x000162000c1e1500 */
[----:B------:R-:W-:Y:S05]  /*2ce0*/  BRA `(.L_x_355) ;  /* 0x0000000400d07947 */ /* 0x000fea0003800000 */
.L_x_362:
        /* <DEDUP_REMOVED lines=13> */
.L_x_369:
        /* <DEDUP_REMOVED lines=21> */
.L_x_373:
[----:B------:R-:W-:Y:S05]  /*2f10*/  BSYNC B1 ;  /* 0x0000000000017941 */ /* 0x000fea0003800000 */
.L_x_372:
[----:B------:R-:W-:Y:S01]  /*2f20*/  LEA R5, R0, 0x3b800000, 0x17 ;  /* 0x3b80000000057811 */ /* 0x000fe200078eb8ff */
[----:B------:R-:W-:-:S05]  /*2f30*/  IMAD.SHL.U32 R0, R3, 0x100000, RZ ;  /* 0x0010000003007824 */ /* 0x000fca00078e00ff */
[----:B------:R-:W-:-:S07]  /*2f40*/  LOP3.LUT R0, R5, R0, R6, 0xfe, !PT ;  /* 0x0000000005007212 */ /* 0x000fce00078efe06 */
.L_x_371:
[----:B------:R-:W-:Y:S05]  /*2f50*/  BSYNC B0 ;  /* 0x0000000000007941 */ /* 0x000fea0003800000 */
.L_x_370:
[----:B------:R-:W-:-:S04]  /*2f60*/  F2FP.BF16.F32.PACK_AB R0, RZ, R0 ;  /* 0x00000000ff00723e */ /* 0x000fc800000010ff */
[----:B------:R-:W-:Y:S01]  /*2f70*/  PRMT R24, R0, 0x7610, R24 ;  /* 0x0000761000187816 */ /* 0x000fe20000000018 */
[----:B------:R-:W-:Y:S06]  /*2f80*/  BRA `(.L_x_355) ;  /* 0x0000000400287947 */ /* 0x000fec0003800000 */
.L_x_368:
        /* <DEDUP_REMOVED lines=21> */
.L_x_377:
[----:B------:R-:W-:Y:S05]  /*30e0*/  BSYNC B1 ;  /* 0x0000000000017941 */ /* 0x000fea0003800000 */
.L_x_376:
[----:B------:R-:W-:Y:S01]  /*30f0*/  LEA R5, R0, 0x37800000, 0x17 ;  /* 0x3780000000057811 */ /* 0x000fe200078eb8ff */
[----:B------:R-:W-:-:S05]  /*3100*/  IMAD.SHL.U32 R0, R3, 0x200000, RZ ;  /* 0x0020000003007824 */ /* 0x000fca00078e00ff */
[----:B------:R-:W-:-:S07]  /*3110*/  LOP3.LUT R0, R5, R0, R6, 0xfe, !PT ;  /* 0x0000000005007212 */ /* 0x000fce00078efe06 */
.L_x_375:
[----:B------:R-:W-:Y:S05]  /*3120*/  BSYNC B0 ;  /* 0x0000000000007941 */ /* 0x000fea0003800000 */
.L_x_374:
[----:B------:R-:W-:-:S04]  /*3130*/  F2FP.BF16.F32.PACK_AB R0, RZ, R0 ;  /* 0x00000000ff00723e */ /* 0x000fc800000010ff */
[----:B------:R-:W-:Y:S01]  /*3140*/  PRMT R24, R0, 0x7610, R24 ;  /* 0x0000761000187816 */ /* 0x000fe20000000018 */
[----:B------:R-:W-:Y:S06]  /*3150*/  BRA `(.L_x_355) ;  /* 0x0000000000b47947 */ /* 0x000fec0003800000 */
.L_x_367:
        /* <DEDUP_REMOVED lines=14> */
.L_x_381:
[----:B------:R-:W-:Y:S05]  /*3240*/  BSYNC B0 ;  /* 0x0000000000007941 */ /* 0x000fea0003800000 */
.L_x_380:
[----:B------:R-:W-:-:S04]  /*3250*/  F2FP.BF16.F32.PACK_AB R0, RZ, R0 ;  /* 0x00000000ff00723e */ /* 0x000fc800000010ff */
[----:B------:R-:W-:Y:S01]  /*3260*/  PRMT R24, R0, 0x7610, R24 ;  /* 0x0000761000187816 */ /* 0x000fe20000000018 */
[----:B------:R-:W-:Y:S06]  /*3270*/  BRA `(.L_x_355) ;  /* 0x00000000006c7947 */ /* 0x000fec0003800000 */
.L_x_354:
        /* <DEDUP_REMOVED lines=16> */
.L_x_382:
[----:B------:R-:W-:Y:S01]  /*3380*/  PRMT R24, RZ, 0x7610, R24 ;  /* 0x00007610ff187816 */ /* 0x000fe20000000018 */
[----:B------:R-:W-:Y:S06]  /*3390*/  BRA `(.L_x_355) ;  /* 0x0000000000247947 */ /* 0x000fec0003800000 */
.L_x_379:
[----:B------:R-:W2:Y:S02]  /*33a0*/  LDG.E.64 R4, desc[UR36][R4.64] ;  /* 0x0000002404047981 */ /* 0x000ea4000c1e1b00 */
[----:B--2---:R-:W0:Y:S02]  /*33b0*/  I2F.U64 R0, R4 ;  /* 0x0000000400007312 */ /* 0x004e240000301000 */
[----:B0-----:R-:W-:-:S04]  /*33c0*/  F2FP.BF16.F32.PACK_AB R0, RZ, R0 ;  /* 0x00000000ff00723e */ /* 0x001fc800000010ff */
[----:B------:R-:W-:Y:S01]  /*33d0*/  PRMT R24, R0, 0x7610, R24 ;  /* 0x0000761000187816 */ /* 0x000fe20000000018 */
[----:B------:R-:W-:Y:S06]  /*33e0*/  BRA `(.L_x_355) ;  /* 0x0000000000107947 */ /* 0x000fec0003800000 */
.L_x_378:
[----:B------:R-:W2:Y:S02]  /*33f0*/  LDG.E R4, desc[UR36][R4.64] ;  /* 0x0000002404047981 */ /* 0x000ea4000c1e1900 */
[----:B--2---:R-:W-:-:S04]  /*3400*/  I2FP.F32.U32 R0, R4 ;  /* 0x0000000400007245 */ /* 0x004fc80000201000 */
[----:B------:R-:W-:-:S04]  /*3410*/  F2FP.BF16.F32.PACK_AB R0, RZ, R0 ;  /* 0x00000000ff00723e */ /* 0x000fc800000010ff */
[----:B------:R-:W-:-:S07]  /*3420*/  PRMT R24, R0, 0x7610, R24 ;  /* 0x0000761000187816 */ /* 0x000fce0000000018 */
.L_x_355:
[----:B------:R-:W-:-:S07]  /*3430*/  VIADD R23, R23, 0x80 ;  /* 0x0000008017177836 */ /* 0x000fce0000000000 */
.L_x_349:
[----:B------:R-:W-:Y:S05]  /*3440*/  BSYNC B6 ;  /* 0x0000000000067941 */ /* 0x000fea0003800000 */
.L_x_348:
[----:B------:R-:W-:Y:S01]  /*3450*/  ISETP.GE.AND P0, PT, R23, R16, PT ;  /* 0x000000101700720c */ /* 0x000fe20003f06270 */
[----:B------:R-:W-:-:S12]  /*3460*/  BSSY B6, `(.L_x_383) ;  /* 0x000010f000067945 */ /* 0x000fd80003800000 */
[----:B------:R-:W-:Y:S05]  /*3470*/  @P0 BRA `(.L_x_384) ;  /* 0x0000001000340947 */ /* 0x000fea0003800000 */
[----:B0-----:R-:W0:Y:S01]  /*3480*/  LDC.64 R4, c[0x0][0x220] ;  /* 0x00008800ff047b82 */ /* 0x001e220000000a00 */
        /* <DEDUP_REMOVED lines=21> */
.L_x_388:
[----:B------:R-:W2:Y:S02]  /*35e0*/  LDG.E.U8 R4, desc[UR36][R4.64] ;  /* 0x0000002404047981 */ /* 0x000ea4000c1e1100 */
[----:B--2---:R-:W-:-:S04]  /*35f0*/  I2FP.F32.U32 R0, R4 ;  /* 0x0000000400007245 */ /* 0x004fc80000201000 */
[----:B------:R-:W-:-:S04]  /*3600*/  F2FP.BF16.F32.PACK_AB R0, RZ, R0 ;  /* 0x00000000ff00723e */ /* 0x000fc800000010ff */
[----:B------:R-:W-:Y:S01]  /*3610*/  PRMT R18, R0, 0x7610, R18 ;  /* 0x0000761000127816 */ /* 0x000fe20000000012 */
[----:B------:R-:W-:Y:S06]  /*3620*/  BRA `(.L_x_384) ;  /* 0x0000000c00c87947 */ /* 0x000fec0003800000 */
.L_x_387:
        /* <DEDUP_REMOVED lines=11> */
.L_x_391:
[----:B------:R-:W2:Y:S02]  /*36e0*/  LDG.E R4, desc[UR36][R4.64] ;  /* 0x0000002404047981 */ /* 0x000ea4000c1e1900 */
[----:B--2---:R-:W-:-:S04]  /*36f0*/  I2FP.F32.S32 R0, R4 ;  /* 0x0000000400007245 */ /* 0x004fc80000201400 */
[----:B------:R-:W-:-:S04]  /*3700*/  F2FP.BF16.F32.PACK_AB R0, RZ, R0 ;  /* 0x00000000ff00723e */ /* 0x000fc800000010ff */
[----:B------:R-:W-:Y:S01]  /*3710*/  PRMT R18, R0, 0x7610, R18 ;  /* 0x0000761000127816 */ /* 0x000fe20000000012 */
[----:B------:R-:W-:Y:S06]  /*3720*/  BRA `(.L_x_384) ;  /* 0x0000000c00887947 */ /* 0x000fec0003800000 */
.L_x_390:
[----:B------:R-:W2:Y:S02]  /*3730*/  LDG.E.U16 R4, desc[UR36][R4.64] ;  /* 0x0000002404047981 */ /* 0x000ea4000c1e1500 */
[----:B--2---:R-:W0:Y:S02]  /*3740*/  I2F.S16 R0, R4 ;  /* 0x0000000400007306 */ /* 0x004e240000101400 */
[----:B0-----:R-:W-:-:S04]  /*3750*/  F2FP.BF16.F32.PACK_AB R0, RZ, R0 ;  /* 0x00000000ff00723e */ /* 0x001fc800000010ff */
[----:B------:R-:W-:Y:S01]  /*3760*/  PRMT R18, R0, 0x7610, R18 ;  /* 0x0000761000127816 */ /* 0x000fe20000000012 */
[----:B------:R-:W-:Y:S06]  /*3770*/  BRA `(.L_x_384) ;  /* 0x0000000c00747947 */ /* 0x000fec0003800000 */
.L_x_386:
        /* <DEDUP_REMOVED lines=9> */
.L_x_393:
[----:B------:R-:W2:Y:S02]  /*3810*/  LDG.E.U16 R0, desc[UR36][R4.64] ;  /* 0x0000002404007981 */ /* 0x000ea4000c1e1500 */
[----:B--2---:R-:W-:-:S05]  /*3820*/  HADD2.F32 R0, -RZ, R0.H0_H0 ;  /* 0x20000000ff007230 */ /* 0x004fca0000004100 */
[----:B------:R-:W-:-:S04]  /*3830*/  F2FP.BF16.F32.PACK_AB R0, RZ, R0 ;  /* 0x00000000ff00723e */ /* 0x000fc800000010ff */
[----:B------:R-:W-:Y:S01]  /*3840*/  PRMT R18, R0, 0x7610, R18 ;  /* 0x0000761000127816 */ /* 0x000fe20000000012 */
[----:B------:R-:W-:Y:S06]  /*3850*/  BRA `(.L_x_384) ;  /* 0x0000000c003c7947 */ /* 0x000fec0003800000 */
.L_x_392:
        /* <DEDUP_REMOVED lines=9> */
.L_x_395:
[----:B------:R-:W2:Y:S02]  /*38f0*/  LDG.E.U16 R4, desc[UR36][R4.64] ;  /* 0x0000002404047981 */ /* 0x000ea4000c1e1500 */
[----:B--2---:R-:W-:-:S05]  /*3900*/  HADD2.F32 R0, -RZ, R4.H0_H0 ;  /* 0x20000004ff007230 */ /* 0x004fca0000004100 */
[----:B------:R-:W-:-:S04]  /*3910*/  F2FP.BF16.F32.PACK_AB R0, RZ, R0 ;  /* 0x00000000ff00723e */ /* 0x000fc800000010ff */
[----:B------:R-:W-:Y:S01]  /*3920*/  PRMT R18, R0, 0x7610, R18 ;  /* 0x0000761000127816 */ /* 0x000fe20000000012 */
[----:B------:R-:W-:Y:S06]  /*3930*/  BRA `(.L_x_384) ;  /* 0x0000000c00047947 */ /* 0x000fec0003800000 */
.L_x_394:
        /* <DEDUP_REMOVED lines=9> */
.L_x_385:
        /* <DEDUP_REMOVED lines=14> */
.L_x_398:
        /* <DEDUP_REMOVED lines=9> */
.L_x_397:
        /* <DEDUP_REMOVED lines=28> */
.L_x_400:
        /* <DEDUP_REMOVED lines=15> */
.L_x_399:
[----:B------:R1:W5:Y:S01]  /*3df0*/  LDG.E.U16 R18, desc[UR36][R4.64] ;  /* 0x0000002404127981 */ /* 0x000362000c1e1500 */
[----:B------:R-:W-:Y:S05]  /*3e00*/  BRA `(.L_x_384) ;  /* 0x0000000400d07947 */ /* 0x000fea0003800000 */
.L_x_396:
        /* <DEDUP_REMOVED lines=13> */
.L_x_403:
        /* <DEDUP_REMOVED lines=21> */
.L_x_407:
[----:B------:R-:W-:Y:S05]  /*4030*/  BSYNC B1 ;  /* 0x0000000000017941 */ /* 0x000fea0003800000 */
.L_x_406:
[----:B------:R-:W-:Y:S01]  /*4040*/  LEA R5, R0, 0x3b800000, 0x17 ;  /* 0x3b80000000057811 */ /* 0x000fe200078eb8ff */
[----:B------:R-:W-:-:S05]  /*4050*/  IMAD.SHL.U32 R0, R3, 0x100000, RZ ;  /* 0x0010000003007824 */ /* 0x000fca00078e00ff */
[----:B------:R-:W-:-:S07]  /*4060*/  LOP3.LUT R0, R5, R0, R6, 0xfe, !PT ;  /* 0x0000000005007212 */ /* 0x000fce00078efe06 */
.L_x_405:
[----:B------:R-:W-:Y:S05]  /*4070*/  BSYNC B0 ;  /* 0x0000000000007941 */ /* 0x000fea0003800000 */
.L_x_404:
[----:B------:R-:W-:-:S04]  /*4080*/  F2FP.BF16.F32.PACK_AB R0, RZ, R0 ;  /* 0x00000000ff00723e */ /* 0x000fc800000010ff */
[----:B------:R-:W-:Y:S01]  /*4090*/  PRMT R18, R0, 0x7610, R18 ;  /* 0x0000761000127816 */ /* 0x000fe20000000012 */
[----:B------:R-:W-:Y:S06]  /*40a0*/  BRA `(.L_x_384) ;  /* 0x0000000400287947 */ /* 0x000fec0003800000 */
.L_x_402:
        /* <DEDUP_REMOVED lines=21> */
.L_x_411:
[----:B------:R-:W-:Y:S05]  /*4200*/  BSYNC B1 ;  /* 0x0000000000017941 */ /* 0x000fea0003800000 */
.L_x_410:
[----:B------:R-:W-:Y:S01]  /*4210*/  LEA R5, R0, 0x37800000, 0x17 ;  /* 0x3780000000057811 */ /* 0x000fe200078eb8ff */
[----:B------:R-:W-:-:S05]  /*4220*/  IMAD.SHL.U32 R0, R3, 0x200000, RZ ;  /* 0x0020000003007824 */ /* 0x000fca00078e00ff */
[----:B------:R-:W-:-:S07]  /*4230*/  LOP3.LUT R0, R5, R0, R6, 0xfe, !PT ;  /* 0x0000000005007212 */ /* 0x000fce00078efe06 */
.L_x_409:
[----:B------:R-:W-:Y:S05]  /*4240*/  BSYNC B0 ;  /* 0x0000000000007941 */ /* 0x000fea0003800000 */
.L_x_408:
[----:B------:R-:W-:-:S04]  /*4250*/  F2FP.BF16.F32.PACK_AB R0, RZ, R0 ;  /* 0x00000000ff00723e */ /* 0x000fc800000010ff */
[----:B------:R-:W-:Y:S01]  /*4260*/  PRMT R18, R0, 0x7610, R18 ;  /* 0x0000761000127816 */ /* 0x000fe20000000012 */
[----:B------:R-:W-:Y:S06]  /*4270*/  BRA `(.L_x_384) ;  /* 0x0000000000b47947 */ /* 0x000fec0003800000 */
.L_x_401:
        /* <DEDUP_REMOVED lines=14> */
.L_x_415:
[----:B------:R-:W-:Y:S05]  /*4360*/  BSYNC B0 ;  /* 0x0000000000007941 */ /* 0x000fea0003800000 */
.L_x_414:
[----:B------:R-:W-:-:S04]  /*4370*/  F2FP.BF16.F32.PACK_AB R0, RZ, R0 ;  /* 0x00000000ff00723e */ /* 0x000fc800000010ff */
[----:B------:R-:W-:Y:S01]  /*4380*/  PRMT R18, R0, 0x7610, R18 ;  /* 0x0000761000127816 */ /* 0x000fe20000000012 */
[----:B------:R-:W-:Y:S06]  /*4390*/  BRA `(.L_x_384) ;  /* 0x00000000006c7947 */ /* 0x000fec0003800000 */
.L_x_389:
        /* <DEDUP_REMOVED lines=16> */
.L_x_416:
[----:B------:R-:W-:Y:S01]  /*44a0*/  PRMT R18, RZ, 0x7610, R18 ;  /* 0x00007610ff127816 */ /* 0x000fe20000000012 */
[----:B------:R-:W-:Y:S06]  /*44b0*/  BRA `(.L_x_384) ;  /* 0x0000000000247947 */ /* 0x000fec0003800000 */
.L_x_413:
[----:B------:R-:W2:Y:S02]  /*44c0*/  LDG.E.64 R4, desc[UR36][R4.64] ;  /* 0x0000002404047981 */ /* 0x000ea4000c1e1b00 */
[----:B--2---:R-:W0:Y:S02]  /*44d0*/  I2F.U64 R0, R4 ;  /* 0x0000000400007312 */ /* 0x004e240000301000 */
[----:B0-----:R-:W-:-:S04]  /*44e0*/  F2FP.BF16.F32.PACK_AB R0, RZ, R0 ;  /* 0x00000000ff00723e */ /* 0x001fc800000010ff */
[----:B------:R-:W-:Y:S01]  /*44f0*/  PRMT R18, R0, 0x7610, R18 ;  /* 0x0000761000127816 */ /* 0x000fe20000000012 */
[----:B------:R-:W-:Y:S06]  /*4500*/  BRA `(.L_x_384) ;  /* 0x0000000000107947 */ /* 0x000fec0003800000 */
.L_x_412:
[----:B------:R-:W2:Y:S02]  /*4510*/  LDG.E R4, desc[UR36][R4.64] ;  /* 0x0000002404047981 */ /* 0x000ea4000c1e1900 */
[----:B--2---:R-:W-:-:S04]  /*4520*/  I2FP.F32.U32 R0, R4 ;  /* 0x0000000400007245 */ /* 0x004fc80000201000 */
[----:B------:R-:W-:-:S04]  /*4530*/  F2FP.BF16.F32.PACK_AB R0, RZ, R0 ;  /* 0x00000000ff00723e */ /* 0x000fc800000010ff */
[----:B------:R-:W-:-:S07]  /*4540*/  PRMT R18, R0, 0x7610, R18 ;  /* 0x0000761000127816 */ /* 0x000fce0000000012 */
.L_x_384:
[----:B------:R-:W-:Y:S05]  /*4550*/  BSYNC B6 ;  /* 0x0000000000067941 */ /* 0x000fea0003800000 */
.L_x_383:
[----:B------:R-:W0:Y:S01]  /*4560*/  S2R R25, SR_TID.X ;  /* 0x0000000000197919 */ /* 0x000e220000002100 */
[----:B------:R-:W-:Y:S01]  /*4570*/  BSSY B6, `(.L_x_417) ;  /* 0x000012b000067945 */ /* 0x000fe20003800000 */
[C---:B01----:R-:W-:Y:S01]  /*4580*/  VIADD R5, R25.reuse, 0x100 ;  /* 0x0000010019057836 */ /* 0x043fe20000000000 */
[C---:B------:R-:W-:Y:S01]  /*4590*/  ISETP.GE.AND P3, PT, R25.reuse, R16, PT ;  /* 0x000000101900720c */ /* 0x040fe20003f66270 */
[----:B------:R-:W-:-:S03]  /*45a0*/  VIADD R23, R25, 0x80 ;  /* 0x0000008019177836 */ /* 0x000fc60000000000 */
[-C--:B------:R-:W-:Y:S01]  /*45b0*/  ISETP.GE.AND P1, PT, R5, R16.reuse, PT ;  /* 0x000000100500720c */ /* 0x080fe20003f26270 */
[----:B------:R-:W-:Y:S01]  /*45c0*/  VIADD R5, R25, 0x180 ;  /* 0x0000018019057836 */ /* 0x000fe20000000000 */
[----:B------:R-:W-:-:S04]  /*45d0*/  ISETP.GE.AND P0, PT, R23, R16, PT ;  /* 0x000000101700720c */ /* 0x000fc80003f06270 */
[----:B------:R-:W-:-:S03]  /*45e0*/  ISETP.GE.AND P2, PT, R5, R16, PT ;  /* 0x000000100500720c */ /* 0x000fc60003f46270 */
[----:B-----5:R-:W-:-:S04]  /*45f0*/  @!P3 IMAD.U32 R0, R19, 0x10000, RZ ;  /* 0x000100001300b824 */ /* 0x020fc800078e00ff */
[----:B------:R-:W-:Y:S02]  /*4600*/  @!P1 IMAD.U32 R24, R24, 0x10000, RZ ;  /* 0x0001000018189824 */ /* 0x000fe400078e00ff */
[----:B------:R-:W-:Y:S01]  /*4610*/  @!P3 FMUL.RZ R0, R0, 0.15915493667125701904 ;  /* 0x3e22f9830000b820 */ /* 0x000fe2000040c000 */
[----:B------:R-:W-:Y:S02]  /*4620*/  @!P0 IMAD.U32 R4, R17, 0x10000, RZ ;  /* 0x0001000011048824 */ /* 0x000fe400078e00ff */
[----:B------:R-:W-:Y:S01]  /*4630*/  @!P1 FMUL.RZ R5, R24, 0.15915493667125701904 ;  /* 0x3e22f98318059820 */ /* 0x000fe2000040c000 */
[----:B------:R-:W-:Y:S02]  /*4640*/  @!P2 IMAD.U32 R18, R18, 0x10000, RZ ;  /* 0x000100001212a824 */ /* 0x000fe400078e00ff */
[----:B------:R-:W-:Y:S01]  /*4650*/  @!P0 FMUL.RZ R4, R4, 0.15915493667125701904 ;  /* 0x3e22f98304048820 */ /* 0x000fe2000040c000 */
[----:B------:R-:W0:Y:S01]  /*4660*/  @!P3 MUFU.SIN R0, R0 ;  /* 0x000000000000b308 */ /* 0x000e220000000400 */
[----:B------:R-:W-:-:S02]  /*4670*/  @!P2 FMUL.RZ R6, R18, 0.15915493667125701904 ;  /* 0x3e22f9831206a820 */ /* 0x000fc4000040c000 */
[----:B------:R-:W1:Y:S05]  /*4680*/  LDC.U8 R18, c[0x0][0x234] ;  /* 0x00008d00ff127b82 */ /* 0x000e6a0000000000 */
[----:B------:R-:W2:Y:S08]  /*4690*/  @!P1 MUFU.SIN R5, R5 ;  /* 0x0000000500059308 */ /* 0x000eb00000000400 */
[----:B------:R-:W3:Y:S08]  /*46a0*/  @!P2 MUFU.SIN R6, R6 ;  /* 0x000000060006a308 */ /* 0x000ef00000000400 */
[----:B------:R-:W4:Y:S08]  /*46b0*/  @!P0 MUFU.SIN R4, R4 ;  /* 0x0000000400048308 */ /* 0x000f300000000400 */
[----:B0-----:R0:W0:Y:S08]  /*46c0*/  @!P3 F2F.BF16.F32 R3, R0 ;  /* 0x000000000003b304 */ /* 0x0010300000202000 */
[----:B--2---:R2:W0:Y:S08]  /*46d0*/  @!P1 F2F.BF16.F32 R17, R5 ;  /* 0x0000000500119304 */ /* 0x0044300000202000 */
[----:B---3--:R2:W3:Y:S08]  /*46e0*/  @!P2 F2F.BF16.F32 R19, R6 ;  /* 0x000000060013a304 */ /* 0x0084f00000202000 */
[----:B----4-:R2:W4:Y:S01]  /*46f0*/  @!P0 F2F.BF16.F32 R22, R4 ;  /* 0x0000000400168304 */ /* 0x0105220000202000 */
[----:B01----:R-:W-:Y:S05]  /*4700*/  @P3 BRA `(.L_x_418) ;  /* 0x0000001000443947 */ /* 0x003fea0003800000 */
[----:B------:R-:W0:Y:S01]  /*4710*/  LDC.64 R8, c[0x0][0x218] ;  /* 0x00008600ff087b82 */ /* 0x000e220000000a00 */
[----:B------:R-:W-:Y:S01]  /*4720*/  IMAD R0, R2, 0x200, R25 ;  /* 0x0000020002007824 */ /* 0x000fe200078e0219 */
[----:B--2---:R-:W-:Y:S01]  /*4730*/  PRMT R4, R18, 0x9910, RZ ;  /* 0x0000991012047816 */ /* 0x004fe200000000ff */
        /* <DEDUP_REMOVED lines=15> */
[----:B------:R-:W-:Y:S02]  /*4830*/  IMAD.U32 R3, R3, 0x10000, RZ ;  /* 0x0001000003037824 */ /* 0x000fe400078e00ff */
[----:B------:R-:W-:-:S04]  /*4840*/  IMAD.MOV.U32 R25, RZ, RZ, R23 ;  /* 0x000000ffff197224 */ /* 0x000fc800078e0017 */
[----:B------:R-:W0:Y:S02]  /*4850*/  F2I.FTZ.TRUNC.NTZ R3, R3 ;  /* 0x0000000300037305 */ /* 0x000e24000021f100 */
[----:B0-----:R0:W-:Y:S01]  /*4860*/  STG.E.U8 desc[UR36][R8.64], R3 ;  /* 0x0000000308007986 */ /* 0x0011e2000c101124 */
[----:B------:R-:W-:Y:S05]  /*4870*/  BRA `(.L_x_418) ;  /* 0x0000000c00e87947 */ /* 0x000fea0003800000 */
.L_x_422:
[----:B------:R-:W-:Y:S02]  /*4880*/  IMAD.U32 R5, R3, 0x10000, RZ ;  /* 0x0001000003057824 */ /* 0x000fe400078e00ff */
[----:B------:R-:W-:-:S04]  /*4890*/  IMAD.MOV.U32 R25, RZ, RZ, R23 ;  /* 0x000000ffff197224 */ /* 0x000fc800078e0017 */
[----:B------:R-:W0:Y:S02]  /*48a0*/  F2I.S64.TRUNC R4, R5 ;  /* 0x0000000500047311 */ /* 0x000e24000020d900 */
[----:B0-----:R0:W-:Y:S01]  /*48b0*/  STG.E.U8 desc[UR36][R8.64], R4 ;  /* 0x0000000408007986 */ /* 0x0011e2000c101124 */
[----:B------:R-:W-:Y:S05]  /*48c0*/  BRA `(.L_x_418) ;  /* 0x0000000c00d47947 */ /* 0x000fea0003800000 */
.L_x_421:
[----:B------:R-:W-:-:S13]  /*48d0*/  ISETP.NE.AND P0, PT, R0, 0x2, PT ;  /* 0x000000020000780c */ /* 0x000fda0003f05270 */
[----:B------:R-:W-:Y:S05]  /*48e0*/  @!P0 BRA `(.L_x_424) ;  /* 0x0000000000388947 */ /* 0x000fea0003800000 */
[----:B------:R-:W-:-:S13]  /*48f0*/  ISETP.NE.AND P0, PT, R0, 0x3, PT ;  /* 0x000000030000780c */ /* 0x000fda0003f05270 */
[----:B------:R-:W-:Y:S05]  /*4900*/  @!P0 BRA `(.L_x_425) ;  /* 0x00000000001c8947 */ /* 0x000fea0003800000 */
[----:B------:R-:W-:-:S13]  /*4910*/  ISETP.NE.AND P0, PT, R0, 0x4, PT ;  /* 0x000000040000780c */ /* 0x000fda0003f05270 */
[----:B------:R-:W-:Y:S05]  /*4920*/  @P0 BRA `(.L_x_423) ;  /* 0x0000000c00500947 */ /* 0x000fea0003800000 */
[----:B------:R-:W-:Y:S02]  /*4930*/  IMAD.U32 R4, R3, 0x10000, RZ ;  /* 0x0001000003047824 */ /* 0x000fe400078e00ff */
[----:B------:R-:W-:-:S04]  /*4940*/  IMAD.MOV.U32 R25, RZ, RZ, R23 ;  /* 0x000000ffff197224 */ /* 0x000fc800078e0017 */
[----:B------:R-:W0:Y:S02]  /*4950*/  F2I.S64.TRUNC R4, R4 ;  /* 0x0000000400047311 */ /* 0x000e24000020d900 */
[----:B0-----:R0:W-:Y:S01]  /*4960*/  STG.E.64 desc[UR36][R8.64], R4 ;  /* 0x0000000408007986 */ /* 0x0011e2000c101b24 */
[----:B------:R-:W-:Y:S05]  /*4970*/  BRA `(.L_x_418) ;  /* 0x0000000c00a87947 */ /* 0x000fea0003800000 */
.L_x_425:
[----:B------:R-:W-:Y:S02]  /*4980*/  IMAD.U32 R3, R3, 0x10000, RZ ;  /* 0x0001000003037824 */ /* 0x000fe400078e00ff */
[----:B------:R-:W-:-:S04]  /*4990*/  IMAD.MOV.U32 R25, RZ, RZ, R23 ;  /* 0x000000ffff197224 */ /* 0x000fc800078e0017 */
[----:B------:R-:W0:Y:S02]  /*49a0*/  F2I.FTZ.TRUNC.NTZ R3, R3 ;  /* 0x0000000300037305 */ /* 0x000e24000021f100 */
[----:B0-----:R0:W-:Y:S01]  /*49b0*/  STG.E desc[UR36][R8.64], R3 ;  /* 0x0000000308007986 */ /* 0x0011e2000c101924 */
[----:B------:R-:W-:Y:S05]  /*49c0*/  BRA `(.L_x_418) ;  /* 0x0000000c00947947 */ /* 0x000fea0003800000 */
.L_x_424:
[----:B------:R-:W-:Y:S02]  /*49d0*/  IMAD.U32 R3, R3, 0x10000, RZ ;  /* 0x0001000003037824 */ /* 0x000fe400078e00ff */
[----:B------:R-:W-:-:S04]  /*49e0*/  IMAD.MOV.U32 R25, RZ, RZ, R23 ;  /* 0x000000ffff197224 */ /* 0x000fc800078e0017 */
[----:B------:R-:W0:Y:S02]  /*49f0*/  F2I.FTZ.TRUNC.NTZ R3, R3 ;  /* 0x0000000300037305 */ /* 0x000e24000021f100 */
[----:B0-----:R0:W-:Y:S01]  /*4a00*/  STG.E.U16 desc[UR36][R8.64], R3 ;  /* 0x0000000308007986 */ /* 0x0011e2000c101524 */
[----:B------:R-:W-:Y:S05]  /*4a10*/  BRA `(.L_x_418) ;  /* 0x0000000c00807947 */ /* 0x000fea0003800000 */
.L_x_420:
[----:B------:R-:W-:-:S13]  /*4a20*/  ISETP.GT.AND P0, PT, R0, 0x6, PT ;  /* 0x000000060000780c */ /* 0x000fda0003f04270 */
[----:B------:R-:W-:Y:S05]  /*4a30*/  @P0 BRA `(.L_x_426) ;  /* 0x0000000000340947 */ /* 0x000fea0003800000 */
[----:B------:R-:W-:-:S13]  /*4a40*/  ISETP.NE.AND P0, PT, R0, 0x5, PT ;  /* 0x000000050000780c */ /* 0x000fda0003f05270 */
[----:B------:R-:W-:Y:S05]  /*4a50*/  @!P0 BRA `(.L_x_427) ;  /* 0x0000000000188947 */ /* 0x000fea0003800000 */
[----:B------:R-:W-:-:S13]  /*4a60*/  ISETP.NE.AND P0, PT, R0, 0x6, PT ;  /* 0x000000060000780c */ /* 0x000fda0003f05270 */
[----:B------:R-:W-:Y:S05]  /*4a70*/  @P0 BRA `(.L_x_423) ;  /* 0x0000000800fc0947 */ /* 0x000fea0003800000 */
[----:B------:R-:W-:Y:S02]  /*4a80*/  IMAD.U32 R3, R3, 0x10000, RZ ;  /* 0x0001000003037824 */ /* 0x000fe400078e00ff */
[----:B------:R-:W-:-:S03]  /*4a90*/  IMAD.MOV.U32 R25, RZ, RZ, R23 ;  /* 0x000000ffff197224 */ /* 0x000fc600078e0017 */
[----:B------:R0:W-:Y:S01]  /*4aa0*/  STG.E desc[UR36][R8.64], R3 ;  /* 0x0000000308007986 */ /* 0x0001e2000c101924 */
[----:B------:R-:W-:Y:S05]  /*4ab0*/  BRA `(.L_x_418) ;  /* 0x0000000c00587947 */ /* 0x000fea0003800000 */
.L_x_427:
[----:B------:R-:W-:Y:S02]  /*4ac0*/  IMAD.U32 R0, R3, 0x10000, RZ ;  /* 0x0001000003007824 */ /* 0x000fe400078e00ff */
[----:B------:R-:W-:-:S03]  /*4ad0*/  IMAD.MOV.U32 R25, RZ, RZ, R23 ;  /* 0x000000ffff197224 */ /* 0x000fc600078e0017 */
[----:B------:R-:W-:-:S05]  /*4ae0*/  F2FP.F16.F32.PACK_AB R0, RZ, R0 ;  /* 0x00000000ff00723e */ /* 0x000fca00000000ff */
[----:B------:R0:W-:Y:S01]  /*4af0*/  STG.E.U16 desc[UR36][R8.64], R0 ;  /* 0x0000000008007986 */ /* 0x0001e2000c101524 */
[----:B------:R-:W-:Y:S05]  /*4b00*/  BRA `(.L_x_418) ;  /* 0x0000000c00447947 */ /* 0x000fea0003800000 */
.L_x_426:
[----:B------:R-:W-:-:S13]  /*4b10*/  ISETP.NE.AND P0, PT, R0, 0x7, PT ;  /* 0x000000070000780c */ /* 0x000fda0003f05270 */
[----:B------:R-:W-:Y:S05]  /*4b20*/  @!P0 BRA `(.L_x_428) ;  /* 0x00000000003c8947 */ /* 0x000fea0003800000 */
[----:B------:R-:W-:-:S13]  /*4b30*/  ISETP.NE.AND P0, PT, R0, 0x8, PT ;  /* 0x000000080000780c */ /* 0x000fda0003f05270 */
[----:B------:R-:W-:Y:S05]  /*4b40*/  @!P0 BRA `(.L_x_429) ;  /* 0x00000000001c8947 */ /* 0x000fea0003800000 */
[----:B------:R-:W-:-:S13]  /*4b50*/  ISETP.NE.AND P0, PT, R0, 0x9, PT ;  /* 0x000000090000780c */ /* 0x000fda0003f05270 */
[----:B------:R-:W-:Y:S05]  /*4b60*/  @P0 BRA `(.L_x_423) ;  /* 0x0000000800c00947 */ /* 0x000fea0003800000 */
[----:B------:R-:W-:Y:S02]  /*4b70*/  IMAD.U32 R4, R3, 0x10000, RZ ;  /* 0x0001000003047824 */ /* 0x000fe400078e00ff */
[----:B------:R-:W-:Y:S02]  /*4b80*/  IMAD.MOV.U32 R5, RZ, RZ, RZ ;  /* 0x000000ffff057224 */ /* 0x000fe400078e00ff */
[----:B------:R-:W-:-:S03]  /*4b90*/  IMAD.MOV.U32 R25, RZ, RZ, R23 ;  /* 0x000000ffff197224 */ /* 0x000fc600078e0017 */
[----:B------:R0:W-:Y:S01]  /*4ba0*/  STG.E.64 desc[UR36][R8.64], R4 ;  /* 0x0000000408007986 */ /* 0x0001e2000c101b24 */
[----:B------:R-:W-:Y:S05]  /*4bb0*/  BRA `(.L_x_418) ;  /* 0x0000000c00187947 */ /* 0x000fea0003800000 */
.L_x_429:
[----:B------:R-:W-:Y:S02]  /*4bc0*/  IMAD.U32 R3, R3, 0x10000, RZ ;  /* 0x0001000003037824 */ /* 0x000fe400078e00ff */
[----:B------:R-:W-:-:S03]  /*4bd0*/  IMAD.MOV.U32 R25, RZ, RZ, R23 ;  /* 0x000000ffff197224 */ /* 0x000fc600078e0017 */
[----:B------:R-:W-:-:S04]  /*4be0*/  F2FP.F16.F32.PACK_AB R3, RZ, R3 ;  /* 0x00000003ff03723e */ /* 0x000fc800000000ff */
[----:B------:R-:W-:-:S05]  /*4bf0*/  PRMT R3, R3, 0x5410, RZ ;  /* 0x0000541003037816 */ /* 0x000fca00000000ff */
[----:B------:R0:W-:Y:S01]  /*4c00*/  STG.E desc[UR36][R8.64], R3 ;  /* 0x0000000308007986 */ /* 0x0001e2000c101924 */
[----:B------:R-:W-:Y:S05]  /*4c10*/  BRA `(.L_x_418) ;  /* 0x0000000c00007947 */ /* 0x000fea0003800000 */
.L_x_428:
[----:B------:R-:W-:Y:S02]  /*4c20*/  IMAD.U32 R4, R3, 0x10000, RZ ;  /* 0x0001000003047824 */ /* 0x000fe400078e00ff */
[----:B------:R-:W-:Y:S02]  /*4c30*/  IMAD.MOV.U32 R25, RZ, RZ, R23 ;  /* 0x000000ffff197224 */ /* 0x000fe400078e0017 */
[----:B------:R-:W-:-:S06]  /*4c40*/  FMUL.FTZ R4, R4, 1 ;  /* 0x3f80000004047820 */ /* 0x000fcc0000410000 */
[----:B------:R-:W0:Y:S02]  /*4c50*/  F2F.F64.F32 R4, R4 ;  /* 0x0000000400047310 */ /* 0x000e240000201800 */
[----:B0-----:R0:W-:Y:S01]  /*4c60*/  STG.E.64 desc[UR36][R8.64], R4 ;  /* 0x0000000408007986 */ /* 0x0011e2000c101b24 */
[----:B------:R-:W-:Y:S05]  /*4c70*/  BRA `(.L_x_418) ;  /* 0x0000000800e87947 */ /* 0x000fea0003800000 */
.L_x_419:
        /* <DEDUP_REMOVED lines=10> */
[----:B------:R-:W-:-:S04]  /*4d20*/  FSETP.NEU.FTZ.AND P0, PT, R3, RZ, PT ;  /* 0x000000ff0300720b */ /* 0x000fc80003f1d000 */
[----:B------:R-:W-:-:S05]  /*4d30*/  SEL R3, RZ, 0x1, !P0 ;  /* 0x00000001ff037807 */ /* 0x000fca0004000000 */
[----:B------:R0:W-:Y:S01]  /*4d40*/  STG.E.U8 desc[UR36][R8.64], R3 ;  /* 0x0000000308007986 */ /* 0x0001e2000c101124 */
[----:B------:R-:W-:Y:S05]  /*4d50*/  BRA `(.L_x_418) ;  /* 0x0000000800b07947 */ /* 0x000fea0003800000 */
.L_x_432:
[----:B------:R-:W-:Y:S01]  /*4d60*/  IMAD.U32 R3, R3, 0x10000, RZ ;  /* 0x0001000003037824 */ /* 0x000fe200078e00ff */
[----:B------:R-:W-:Y:S01]  /*4d70*/  CS2R R6, SRZ ;  /* 0x0000000000067805 */ /* 0x000fe2000001ff00 */
[----:B------:R-:W-:Y:S02]  /*4d80*/  IMAD.MOV.U32 R25, RZ, RZ, R23 ;  /* 0x000000ffff197224 */ /* 0x000fe400078e0017 */
[----:B------:R-:W-:-:S04]  /*4d90*/  FMUL.FTZ R3, R3, 1 ;  /* 0x3f80000003037820 */ /* 0x000fc80000410000 */
[----:B------:R-:W0:Y:S02]  /*4da0*/  F2F.F64.F32 R4, R3 ;  /* 0x0000000300047310 */ /* 0x000e240000201800 */
[----:B0-----:R0:W-:Y:S01]  /*4db0*/  STG.E.128 desc[UR36][R8.64], R4 ;  /* 0x0000000408007986 */ /* 0x0011e2000c101d24 */
[----:B------:R-:W-:Y:S05]  /*4dc0*/  BRA `(.L_x_418) ;  /* 0x0000000800947947 */ /* 0x000fea0003800000 */
.L_x_431:
[----:B------:R-:W-:-:S13]  /*4dd0*/  ISETP.NE.AND P0, PT, R0, 0xf, PT ;  /* 0x0000000f0000780c */ /* 0x000fda0003f05270 */
[----:B------:R-:W-:Y:S05]  /*4de0*/  @!P0 BRA `(.L_x_433) ;  /* 0x0000000000bc8947 */ /* 0x000fea0003800000 */
[----:B------:R-:W-:-:S13]  /*4df0*/  ISETP.NE.AND P0, PT, R0, 0x17, PT ;  /* 0x000000170000780c */ /* 0x000fda0003f05270 */
[----:B------:R-:W-:Y:S05]  /*4e00*/  @!P0 BRA `(.L_x_434) ;  /* 0x0000000000588947 */ /* 0x000fea0003800000 */
[----:B------:R-:W-:-:S13]  /*4e10*/  ISETP.NE.AND P0, PT, R0, 0x18, PT ;  /* 0x000000180000780c */ /* 0x000fda0003f05270 */
[----:B------:R-:W-:Y:S05]  /*4e20*/  @P0 BRA `(.L_x_423) ;  /* 0x0000000800100947 */ /* 0x000fea0003800000 */
[----:B------:R-:W-:Y:S01]  /*4e30*/  IMAD.U32 R7, R3, 0x10000, RZ ;  /* 0x0001000003077824 */ /* 0x000fe200078e00ff */
        /* <DEDUP_REMOVED lines=14> */
.L_x_436:
[----:B------:R-:W-:Y:S05]  /*4f20*/  BSYNC B0 ;  /* 0x0000000000007941 */ /* 0x000fea0003800000 */
.L_x_435:
[----:B------:R-:W-:Y:S01]  /*4f30*/  LOP3.LUT R5, R0, R5, RZ, 0xfc, !PT ;  /* 0x0000000500057212 */ /* 0x000fe200078efcff */
[----:B------:R-:W-:-:S04]  /*4f40*/  IMAD.MOV.U32 R25, RZ, RZ, R23 ;  /* 0x000000ffff197224 */ /* 0x000fc800078e0017 */
[----:B------:R0:W-:Y:S01]  /*4f50*/  STG.E.U8 desc[UR36][R8.64], R5 ;  /* 0x0000000508007986 */ /* 0x0001e2000c101124 */
[----:B------:R-:W-:Y:S05]  /*4f60*/  BRA `(.L_x_418) ;  /* 0x00000008002c7947 */ /* 0x000fea0003800000 */
.L_x_434:
[----:B------:R-:W-:Y:S01]  /*4f70*/  IMAD.U32 R5, R3, 0x10000, RZ ;  /* 0x0001000003057824 */ /* 0x000fe200078e00ff */
        /* <DEDUP_REMOVED lines=12> */
.L_x_438:
[----:B------:R-:W-:Y:S01]  /*5040*/  IMAD.MOV.U32 R0, RZ, RZ, 0x7f ;  /* 0x0000007fff007424 */ /* 0x000fe200078e00ff */
[----:B------:R-:W-:-:S04]  /*5050*/  ISETP.GT.U32.AND P0, PT, R3, 0x7f800000, PT ;  /* 0x7f8000000300780c */ /* 0x000fc80003f04070 */
[----:B------:R-:W-:-:S09]  /*5060*/  SEL R0, R0, 0x7c, P0 ;  /* 0x0000007c00007807 */ /* 0x000fd20000000000 */
.L_x_439:
[----:B------:R-:W-:Y:S05]  /*5070*/  BSYNC B0 ;  /* 0x0000000000007941 */ /* 0x000fea0003800000 */
.L_x_437:
[----:B------:R-:W-:Y:S01]  /*5080*/  LOP3.LUT R3, R5, 0x80000000, RZ, 0xc0, !PT ;  /* 0x8000000005037812 */ /* 0x000fe200078ec0ff */
[----:B------:R-:W-:-:S03]  /*5090*/  IMAD.MOV.U32 R25, RZ, RZ, R23 ;  /* 0x000000ffff197224 */ /* 0x000fc600078e0017 */
[----:B------:R-:W-:-:S04]  /*50a0*/  SHF.R.U32.HI R3, RZ, 0x18, R3 ;  /* 0x00000018ff037819 */ /* 0x000fc80000011603 */
[----:B------:R-:W-:-:S05]  /*50b0*/  LOP3.LUT R3, R0, R3, RZ, 0xfc, !PT ;  /* 0x0000000300037212 */ /* 0x000fca00078efcff */
[----:B------:R0:W-:Y:S01]  /*50c0*/  STG.E.U8 desc[UR36][R8.64], R3 ;  /* 0x0000000308007986 */ /* 0x0001e2000c101124 */
[----:B------:R-:W-:Y:S05]  /*50d0*/  BRA `(.L_x_418) ;  /* 0x0000000400d07947 */ /* 0x000fea0003800000 */
.L_x_433:
[----:B------:R0:W-:Y:S01]  /*50e0*/  STG.E.U16 desc[UR36][R8.64], R3 ;  /* 0x0000000308007986 */ /* 0x0001e2000c101524 */
[----:B------:R-:W-:Y:S01]  /*50f0*/  IMAD.MOV.U32 R25, RZ, RZ, R23 ;  /* 0x000000ffff197224 */ /* 0x000fe200078e0017 */
[----:B------:R-:W-:Y:S06]  /*5100*/  BRA `(.L_x_418) ;  /* 0x0000000400c47947 */ /* 0x000fec0003800000 */
.L_x_430:
        /* <DEDUP_REMOVED lines=10> */
[----:B------:R-:W0:Y:S02]  /*51b0*/  F2I.FTZ.U32.TRUNC.NTZ R3, R3 ;  /* 0x0000000300037305 */ /* 0x000e24000021f000 */
[----:B0-----:R0:W-:Y:S01]  /*51c0*/  STG.E.U16 desc[UR36][R8.64], R3 ;  /* 0x0000000308007986 */ /* 0x0011e2000c101524 */
[----:B------:R-:W-:Y:S05]  /*51d0*/  BRA `(.L_x_418) ;  /* 0x0000000400907947 */ /* 0x000fea0003800000 */
.L_x_442:
[----:B------:R-:W-:Y:S01]  /*51e0*/  IMAD.U32 R5, R3, 0x10000, RZ ;  /* 0x0001000003057824 */ /* 0x000fe200078e00ff */
        /* <DEDUP_REMOVED lines=16> */
.L_x_445:
[----:B------:R-:W-:-:S04]  /*52f0*/  LOP3.LUT R3, R5, 0x80000000, RZ, 0xc0, !PT ;  /* 0x8000000005037812 */ /* 0x000fc800078ec0ff */
[----:B------:R-:W-:-:S04]  /*5300*/  SHF.R.U32.HI R3, RZ, 0x18, R3 ;  /* 0x00000018ff037819 */ /* 0x000fc80000011603 */
[----:B------:R-:W-:-:S04]  /*5310*/  LOP3.LUT R0, R0, R3, RZ, 0xfc, !PT ;  /* 0x0000000300007212 */ /* 0x000fc800078efcff */
[----:B------:R-:W-:-:S07]  /*5320*/  PRMT R4, R0, 0x7610, R4 ;  /* 0x0000761000047816 */ /* 0x000fce0000000004 */
.L_x_444:
[----:B------:R-:W-:Y:S05]  /*5330*/  BSYNC B0 ;  /* 0x0000000000007941 */ /* 0x000fea0003800000 */
.L_x_443:
[----:B------:R0:W-:Y:S01]  /*5340*/  STG.E.U8 desc[UR36][R8.64], R4 ;  /* 0x0000000408007986 */ /* 0x0001e2000c101124 */
[----:B------:R-:W-:Y:S01]  /*5350*/  IMAD.MOV.U32 R25, RZ, RZ, R23 ;  /* 0x000000ffff197224 */ /* 0x000fe200078e0017 */
[----:B------:R-:W-:Y:S06]  /*5360*/  BRA `(.L_x_418) ;  /* 0x00000004002c7947 */ /* 0x000fec0003800000 */
.L_x_441:
        /* <DEDUP_REMOVED lines=17> */
.L_x_448:
[----:B------:R-:W-:-:S04]  /*5480*/  LOP3.LUT R3, R5, 0x80000000, RZ, 0xc0, !PT ;  /* 0x8000000005037812 */ /* 0x000fc800078ec0ff */
[----:B------:R-:W-:-:S04]  /*5490*/  SHF.R.U32.HI R3, RZ, 0x18, R3 ;  /* 0x00000018ff037819 */ /* 0x000fc80000011603 */
[----:B------:R-:W-:-:S04]  /*54a0*/  LOP3.LUT R0, R0, R3, RZ, 0xfc, !PT ;  /* 0x0000000300007212 */ /* 0x000fc800078efcff */
[----:B------:R-:W-:-:S07]  /*54b0*/  PRMT R4, R0, 0x7610, R4 ;  /* 0x0000761000047816 */ /* 0x000fce0000000004 */
.L_x_447:
[----:B------:R-:W-:Y:S05]  /*54c0*/  BSYNC B0 ;  /* 0x0000000000007941 */ /* 0x000fea0003800000 */
.L_x_446:
[----:B------:R0:W-:Y:S01]  /*54d0*/  STG.E.U8 desc[UR36][R8.64], R4 ;  /* 0x0000000408007986 */ /* 0x0001e2000c101124 */
[----:B------:R-:W-:Y:S01]  /*54e0*/  IMAD.MOV.U32 R25, RZ, RZ, R23 ;  /* 0x000000ffff197224 */ /* 0x000fe200078e0017 */
[----:B------:R-:W-:Y:S06]  /*54f0*/  BRA `(.L_x_418) ;  /* 0x0000000000c87947 */ /* 0x000fec0003800000 */
.L_x_440:
[----:B------:R-:W-:-:S13]  /*5500*/  ISETP.NE.AND P0, PT, R0, 0x1c, PT ;  /* 0x0000001c0000780c */ /* 0x000fda0003f05270 */
[----:B------:R-:W-:Y:S05]  /*5510*/  @!P0 BRA `(.L_x_449) ;  /* 0x0000000000b08947 */ /* 0x000fea0003800000 */
[----:B------:R-:W-:-:S13]  /*5520*/  ISETP.NE.AND P0, PT, R0, 0x1d, PT ;  /* 0x0000001d0000780c */ /* 0x000fda0003f05270 */
[----:B------:R-:W-:Y:S05]  /*5530*/  @!P0 BRA `(.L_x_450) ;  /* 0x0000000000948947 */ /* 0x000fea0003800000 */
[----:B------:R-:W-:-:S13]  /*5540*/  ISETP.NE.AND P0, PT, R0, 0x2c, PT ;  /* 0x0000002c0000780c */ /* 0x000fda0003f05270 */
[----:B------:R-:W-:Y:S05]  /*5550*/  @P0 BRA `(.L_x_423) ;  /* 0x0000000000440947 */ /* 0x000fea0003800000 */
[----:B------:R-:W-:Y:S02]  /*5560*/  IMAD.U32 R4, R3, 0x10000, RZ ;  /* 0x0001000003047824 */ /* 0x000fe400078e00ff */
[----:B------:R-:W-:-:S03]  /*5570*/  IMAD.MOV.U32 R25, RZ, RZ, R23 ;  /* 0x000000ffff197224 */ /* 0x000fc600078e0017 */
        /* <DEDUP_REMOVED lines=15> */
.L_x_423:
        /* <DEDUP_REMOVED lines=15> */
[----:B0--34-:R-:W-:Y:S05]  /*5760*/  CALL.ABS.NOINC R14 ;  /* 0x000000000e007343 */ /* 0x019fea0003c00000 */
.L_x_451:
[----:B------:R-:W-:Y:S01]  /*5770*/  IMAD.MOV.U32 R25, RZ, RZ, R23 ;  /* 0x000000ffff197224 */ /* 0x000fe200078e0017 */
[----:B------:R-:W-:Y:S06]  /*5780*/  BRA `(.L_x_418) ;  /* 0x0000000000247947 */ /* 0x000fec0003800000 */
.L_x_450:
[----:B------:R-:W-:Y:S02]  /*5790*/  IMAD.U32 R4, R3, 0x10000, RZ ;  /* 0x0001000003047824 */ /* 0x000fe400078e00ff */
[----:B------:R-:W-:-:S04]  /*57a0*/  IMAD.MOV.U32 R25, RZ, RZ, R23 ;  /* 0x000000ffff197224 */ /* 0x000fc800078e0017 */
[----:B------:R-:W0:Y:S02]  /*57b0*/  F2I.U64.TRUNC R4, R4 ;  /* 0x0000000400047311 */ /* 0x000e24000020d800 */
[----:B0-----:R0:W-:Y:S01]  /*57c0*/  STG.E.64 desc[UR36][R8.64], R4 ;  /* 0x0000000408007986 */ /* 0x0011e2000c101b24 */
[----:B------:R-:W-:Y:S05]  /*57d0*/  BRA `(.L_x_418) ;  /* 0x0000000000107947 */ /* 0x000fea0003800000 */
.L_x_449:
[----:B------:R-:W-:Y:S02]  /*57e0*/  IMAD.U32 R3, R3, 0x10000, RZ ;  /* 0x0001000003037824 */ /* 0x000fe400078e00ff */
[----:B------:R-:W-:-:S04]  /*57f0*/  IMAD.MOV.U32 R25, RZ, RZ, R23 ;  /* 0x000000ffff197224 */ /* 0x000fc800078e0017 */
[----:B------:R-:W0:Y:S02]  /*5800*/  F2I.FTZ.U32.TRUNC.NTZ R3, R3 ;  /* 0x0000000300037305 */ /* 0x000e24000021f000 */
[----:B0-----:R0:W-:Y:S02]  /*5810*/  STG.E desc[UR36][R8.64], R3 ;  /* 0x0000000308007986 */ /* 0x0011e4000c101924 */
.L_x_418:
[----:B------:R-:W-:Y:S05]  /*5820*/  BSYNC B6 ;  /* 0x0000000000067941 */ /* 0x000fea0003800000 */
.L_x_417:
[----:B------:R-:W-:Y:S01]  /*5830*/  ISETP.GE.AND P0, PT, R25, R16, PT ;  /* 0x000000101900720c */ /* 0x000fe20003f06270 */
[----:B------:R-:W-:-:S12]  /*5840*/  BSSY B6, `(.L_x_452) ;  /* 0x00001fc000067945 */ /* 0x000fd80003800000 */
[----:B------:R-:W-:Y:S05]  /*5850*/  @P0 BRA `(.L_x_453) ;  /* 0x0000001c00e80947 */ /* 0x000fea0003800000 */
[----:B01----:R-:W0:Y:S01]  /*5860*/  LDC.64 R8, c[0x0][0x218] ;  /* 0x00008600ff087b82 */ /* 0x003e220000000a00 */
        /* <DEDUP_REMOVED lines=17> */
[----:B----4-:R-:W-:-:S04]  /*5980*/  IMAD.U32 R22, R22, 0x10000, RZ ;  /* 0x0001000016167824 */ /* 0x010fc800078e00ff */
[----:B------:R-:W0:Y:S02]  /*5990*/  F2I.FTZ.TRUNC.NTZ R3, R22 ;  /* 0x0000001600037305 */ /* 0x000e24000021f100 */
[----:B0-----:R0:W-:Y:S01]  /*59a0*/  STG.E.U8 desc[UR36][R8.64], R3 ;  /* 0x0000000308007986 */ /* 0x0011e2000c101124 */
[----:B------:R-:W-:Y:S05]  /*59b0*/  BRA `(.L_x_459) ;  /* 0x0000000c00947947 */ /* 0x000fea0003800000 */
.L_x_457:
[----:B----4-:R-:W-:-:S06]  /*59c0*/  IMAD.U32 R5, R22, 0x10000, RZ ;  /* 0x0001000016057824 */ /* 0x010fcc00078e00ff */
[----:B------:R-:W0:Y:S02]  /*59d0*/  F2I.S64.TRUNC R4, R5 ;  /* 0x0000000500047311 */ /* 0x000e24000020d900 */
[----:B0-----:R0:W-:Y:S01]  /*59e0*/  STG.E.U8 desc[UR36][R8.64], R4 ;  /* 0x0000000408007986 */ /* 0x0011e2000c101124 */
[----:B------:R-:W-:Y:S05]  /*59f0*/  BRA `(.L_x_459) ;  /* 0x0000000c00847947 */ /* 0x000fea0003800000 */
.L_x_456:
[----:B------:R-:W-:-:S13]  /*5a00*/  ISETP.NE.AND P0, PT, R0, 0x2, PT ;  /* 0x000000020000780c */ /* 0x000fda0003f05270 */
[----:B------:R-:W-:Y:S05]  /*5a10*/  @!P0 BRA `(.L_x_460) ;  /* 0x0000000000308947 */ /* 0x000fea0003800000 */
[----:B------:R-:W-:-:S13]  /*5a20*/  ISETP.NE.AND P0, PT, R0, 0x3, PT ;  /* 0x000000030000780c */ /* 0x000fda0003f05270 */
[----:B------:R-:W-:Y:S05]  /*5a30*/  @!P0 BRA `(.L_x_461) ;  /* 0x0000000000188947 */ /* 0x000fea0003800000 */
[----:B------:R-:W-:-:S13]  /*5a40*/  ISETP.NE.AND P0, PT, R0, 0x4, PT ;  /* 0x000000040000780c */ /* 0x000fda0003f05270 */
[----:B------:R-:W-:Y:S05]  /*5a50*/  @P0 BRA `(.L_x_458) ;  /* 0x0000000c000c0947 */ /* 0x000fea0003800000 */
[----:B----4-:R-:W-:-:S06]  /*5a60*/  IMAD.U32 R4, R22, 0x10000, RZ ;  /* 0x0001000016047824 */ /* 0x010fcc00078e00ff */
[----:B------:R-:W0:Y:S02]  /*5a70*/  F2I.S64.TRUNC R4, R4 ;  /* 0x0000000400047311 */ /* 0x000e24000020d900 */
[----:B0-----:R0:W-:Y:S01]  /*5a80*/  STG.E.64 desc[UR36][R8.64], R4 ;  /* 0x0000000408007986 */ /* 0x0011e2000c101b24 */
[----:B------:R-:W-:Y:S05]  /*5a90*/  BRA `(.L_x_459) ;  /* 0x0000000c005c7947 */ /* 0x000fea0003800000 */
.L_x_461:
[----:B----4-:R-:W-:-:S04]  /*5aa0*/  IMAD.U32 R22, R22, 0x10000, RZ ;  /* 0x0001000016167824 */ /* 0x010fc800078e00ff */
[----:B------:R-:W0:Y:S02]  /*5ab0*/  F2I.FTZ.TRUNC.NTZ R3, R22 ;  /* 0x0000001600037305 */ /* 0x000e24000021f100 */
[----:B0-----:R0:W-:Y:S01]  /*5ac0*/  STG.E desc[UR36][R8.64], R3 ;  /* 0x0000000308007986 */ /* 0x0011e2000c101924 */
[----:B------:R-:W-:Y:S05]  /*5ad0*/  BRA `(.L_x_459) ;  /* 0x0000000c004c7947 */ /* 0x000fea0003800000 */
.L_x_460:
[----:B----4-:R-:W-:-:S04]  /*5ae0*/  IMAD.U32 R22, R22, 0x10000, RZ ;  /* 0x0001000016167824 */ /* 0x010fc800078e00ff */
[----:B------:R-:W0:Y:S02]  /*5af0*/  F2I.FTZ.TRUNC.NTZ R3, R22 ;  /* 0x0000001600037305 */ /* 0x000e24000021f100 */
[----:B0-----:R0:W-:Y:S01]  /*5b00*/  STG.E.U16 desc[UR36][R8.64], R3 ;  /* 0x0000000308007986 */ /* 0x0011e2000c101524 */
[----:B------:R-:W-:Y:S05]  /*5b10*/  BRA `(.L_x_459) ;  /* 0x0000000c003c7947 */ /* 0x000fea0003800000 */
.L_x_455:
[----:B------:R-:W-:-:S13]  /*5b20*/  ISETP.GT.AND P0, PT, R0, 0x6, PT ;  /* 0x000000060000780c */ /* 0x000fda0003f04270 */
[----:B------:R-:W-:Y:S05]  /*5b30*/  @P0 BRA `(.L_x_462) ;  /* 0x00000000002c0947 */ /* 0x000fea0003800000 */
[----:B------:R-:W-:-:S13]  /*5b40*/  ISETP.NE.AND P0, PT, R0, 0x5, PT ;  /* 0x000000050000780c */ /* 0x000fda0003f05270 */
[----:B------:R-:W-:Y:S05]  /*5b50*/  @!P0 BRA `(.L_x_463) ;  /* 0x0000000000148947 */ /* 0x000fea0003800000 */
[----:B------:R-:W-:-:S13]  /*5b60*/  ISETP.NE.AND P0, PT, R0, 0x6, PT ;  /* 0x000000060000780c */ /* 0x000fda0003f05270 */
[----:B------:R-:W-:Y:S05]  /*5b70*/  @P0 BRA `(.L_x_458) ;  /* 0x0000000800c40947 */ /* 0x000fea0003800000 */
[----:B----4-:R-:W-:-:S05]  /*5b80*/  IMAD.U32 R3, R22, 0x10000, RZ ;  /* 0x0001000016037824 */ /* 0x010fca00078e00ff */
[----:B------:R0:W-:Y:S01]  /*5b90*/  STG.E desc[UR36][R8.64], R3 ;  /* 0x0000000308007986 */ /* 0x0001e2000c101924 */
[----:B------:R-:W-:Y:S05]  /*5ba0*/  BRA `(.L_x_459) ;  /* 0x0000000c00187947 */ /* 0x000fea0003800000 */
.L_x_463:
[----:B----4-:R-:W-:-:S05]  /*5bb0*/  IMAD.U32 R0, R22, 0x10000, RZ ;  /* 0x0001000016007824 */ /* 0x010fca00078e00ff */
[----:B------:R-:W-:-:S05]  /*5bc0*/  F2FP.F16.F32.PACK_AB R0, RZ, R0 ;  /* 0x00000000ff00723e */ /* 0x000fca00000000ff */
[----:B------:R0:W-:Y:S01]  /*5bd0*/  STG.E.U16 desc[UR36][R8.64], R0 ;  /* 0x0000000008007986 */ /* 0x0001e2000c101524 */
[----:B------:R-:W-:Y:S05]  /*5be0*/  BRA `(.L_x_459) ;  /* 0x0000000c00087947 */ /* 0x000fea0003800000 */
.L_x_462:
[----:B------:R-:W-:-:S13]  /*5bf0*/  ISETP.NE.AND P0, PT, R0, 0x7, PT ;  /* 0x000000070000780c */ /* 0x000fda0003f05270 */
[----:B------:R-:W-:Y:S05]  /*5c00*/  @!P0 BRA `(.L_x_464) ;  /* 0x0000000000348947 */ /* 0x000fea0003800000 */
[----:B------:R-:W-:-:S13]  /*5c10*/  ISETP.NE.AND P0, PT, R0, 0x8, PT ;  /* 0x000000080000780c */ /* 0x000fda0003f05270 */
[----:B------:R-:W-:Y:S05]  /*5c20*/  @!P0 BRA `(.L_x_465) ;  /* 0x0000000000188947 */ /* 0x000fea0003800000 */
[----:B------:R-:W-:-:S13]  /*5c30*/  ISETP.NE.AND P0, PT, R0, 0x9, PT ;  /* 0x000000090000780c */ /* 0x000fda0003f05270 */
[----:B------:R-:W-:Y:S05]  /*5c40*/  @P0 BRA `(.L_x_458) ;  /* 0x0000000800900947 */ /* 0x000fea0003800000 */
[----:B----4-:R-:W-:Y:S02]  /*5c50*/  IMAD.U32 R22, R22, 0x10000, RZ ;  /* 0x0001000016167824 */ /* 0x010fe400078e00ff */
[----:B------:R-:W-:-:S05]  /*5c60*/  IMAD.MOV.U32 R23, RZ, RZ, RZ ;  /* 0x000000ffff177224 */ /* 0x000fca00078e00ff */
[----:B------:R0:W-:Y:S01]  /*5c70*/  STG.E.64 desc[UR36][R8.64], R22 ;  /* 0x0000001608007986 */ /* 0x0001e2000c101b24 */
[----:B------:R-:W-:Y:S05]  /*5c80*/  BRA `(.L_x_459) ;  /* 0x0000000800e07947 */ /* 0x000fea0003800000 */
.L_x_465:
[----:B----4-:R-:W-:-:S05]  /*5c90*/  IMAD.U32 R22, R22, 0x10000, RZ ;  /* 0x0001000016167824 */ /* 0x010fca00078e00ff */
[----:B------:R-:W-:-:S04]  /*5ca0*/  F2FP.F16.F32.PACK_AB R3, RZ, R22 ;  /* 0x00000016ff03723e */ /* 0x000fc800000000ff */
[----:B------:R-:W-:-:S05]  /*5cb0*/  PRMT R3, R3, 0x5410, RZ ;  /* 0x0000541003037816 */ /* 0x000fca00000000ff */
[----:B------:R0:W-:Y:S01]  /*5cc0*/  STG.E desc[UR36][R8.64], R3 ;  /* 0x0000000308007986 */ /* 0x0001e2000c101924 */
[----:B------:R-:W-:Y:S05]  /*5cd0*/  BRA `(.L_x_459) ;  /* 0x0000000800cc7947 */ /* 0x000fea0003800000 */
.L_x_464:
[----:B----4-:R-:W-:-:S04]  /*5ce0*/  IMAD.U32 R4, R22, 0x10000, RZ ;  /* 0x0001000016047824 */ /* 0x010fc800078e00ff */
[----:B------:R-:W-:-:S06]  /*5cf0*/  FMUL.FTZ R4, R4, 1 ;  /* 0x3f80000004047820 */ /* 0x000fcc0000410000 */
[----:B------:R-:W0:Y:S02]  /*5d00*/  F2F.F64.F32 R4, R4 ;  /* 0x0000000400047310 */ /* 0x000e240000201800 */
[----:B0-----:R0:W-:Y:S01]  /*5d10*/  STG.E.64 desc[UR36][R8.64], R4 ;  /* 0x0000000408007986 */ /* 0x0011e2000c101b24 */
[----:B------:R-:W-:Y:S05]  /*5d20*/  BRA `(.L_x_459) ;  /* 0x0000000800b87947 */ /* 0x000fea0003800000 */
.L_x_454:
        /* <DEDUP_REMOVED lines=8> */
[----:B----4-:R-:W-:-:S05]  /*5db0*/  IMAD.U32 R22, R22, 0x10000, RZ ;  /* 0x0001000016167824 */ /* 0x010fca00078e00ff */
[----:B------:R-:W-:-:S04]  /*5dc0*/  FSETP.NEU.FTZ.AND P0, PT, R22, RZ, PT ;  /* 0x000000ff1600720b */ /* 0x000fc80003f1d000 */
[----:B------:R-:W-:-:S05]  /*5dd0*/  SEL R3, RZ, 0x1, !P0 ;  /* 0x00000001ff037807 */ /* 0x000fca0004000000 */
[----:B------:R0:W-:Y:S01]  /*5de0*/  STG.E.U8 desc[UR36][R8.64], R3 ;  /* 0x0000000308007986 */ /* 0x0001e2000c101124 */
[----:B------:R-:W-:Y:S05]  /*5df0*/  BRA `(.L_x_459) ;  /* 0x0000000800847947 */ /* 0x000fea0003800000 */
.L_x_468:
[----:B----4-:R-:W-:Y:S01]  /*5e00*/  IMAD.U32 R22, R22, 0x10000, RZ ;  /* 0x0001000016167824 */ /* 0x010fe200078e00ff */
[----:B------:R-:W-:-:S03]  /*5e10*/  CS2R R6, SRZ ;  /* 0x0000000000067805 */ /* 0x000fc6000001ff00 */
[----:B------:R-:W-:-:S06]  /*5e20*/  FMUL.FTZ R4, R22, 1 ;  /* 0x3f80000016047820 */ /* 0x000fcc0000410000 */
[----:B------:R-:W0:Y:S02]  /*5e30*/  F2F.F64.F32 R4, R4 ;  /* 0x0000000400047310 */ /* 0x000e240000201800 */
[----:B0-----:R0:W-:Y:S01]  /*5e40*/  STG.E.128 desc[UR36][R8.64], R4 ;  /* 0x0000000408007986 */ /* 0x0011e2000c101d24 */
[----:B------:R-:W-:Y:S05]  /*5e50*/  BRA `(.L_x_459) ;  /* 0x00000008006c7947 */ /* 0x000fea0003800000 */
.L_x_467:
[----:B------:R-:W-:-:S13]  /*5e60*/  ISETP.NE.AND P0, PT, R0, 0xf, PT ;  /* 0x0000000f0000780c */ /* 0x000fda0003f05270 */
[----:B------:R-:W-:Y:S05]  /*5e70*/  @!P0 BRA `(.L_x_469) ;  /* 0x0000000000b48947 */ /* 0x000fea0003800000 */
[----:B------:R-:W-:-:S13]  /*5e80*/  ISETP.NE.AND P0, PT, R0, 0x17, PT ;  /* 0x000000170000780c */ /* 0x000fda0003f05270 */
[----:B------:R-:W-:Y:S05]  /*5e90*/  @!P0 BRA `(.L_x_470) ;  /* 0x0000000000548947 */ /* 0x000fea0003800000 */
[----:B------:R-:W-:-:S13]  /*5ea0*/  ISETP.NE.AND P0, PT, R0, 0x18, PT ;  /* 0x000000180000780c */ /* 0x000fda0003f05270 */
[----:B------:R-:W-:Y:S05]  /*5eb0*/  @P0 BRA `(.L_x_458) ;  /* 0x0000000400f40947 */ /* 0x000fea0003800000 */
[----:B----4-:R-:W-:Y:S01]  /*5ec0*/  IMAD.U32 R7, R22, 0x10000, RZ ;  /* 0x0001000016077824 */ /* 0x010fe200078e00ff */
        /* <DEDUP_REMOVED lines=14> */
.L_x_472:
[----:B------:R-:W-:Y:S05]  /*5fb0*/  BSYNC B0 ;  /* 0x0000000000007941 */ /* 0x000fea0003800000 */
.L_x_471:
[----:B------:R-:W-:-:S05]  /*5fc0*/  LOP3.LUT R5, R0, R5, RZ, 0xfc, !PT ;  /* 0x0000000500057212 */ /* 0x000fca00078efcff */
[----:B------:R0:W-:Y:S01]  /*5fd0*/  STG.E.U8 desc[UR36][R8.64], R5 ;  /* 0x0000000508007986 */ /* 0x0001e2000c101124 */
[----:B------:R-:W-:Y:S05]  /*5fe0*/  BRA `(.L_x_459) ;  /* 0x0000000800087947 */ /* 0x000fea0003800000 */
.L_x_470:
[----:B----4-:R-:W-:Y:S01]  /*5ff0*/  IMAD.U32 R5, R22, 0x10000, RZ ;  /* 0x0001000016057824 */ /* 0x010fe200078e00ff */
        /* <DEDUP_REMOVED lines=12> */
.L_x_474:
[----:B------:R-:W-:Y:S01]  /*60c0*/  IMAD.MOV.U32 R0, RZ, RZ, 0x7f ;  /* 0x0000007fff007424 */ /* 0x000fe200078e00ff */
[----:B------:R-:W-:-:S04]  /*60d0*/  ISETP.GT.U32.AND P0, PT, R3, 0x7f800000, PT ;  /* 0x7f8000000300780c */ /* 0x000fc80003f04070 */
[----:B------:R-:W-:-:S09]  /*60e0*/  SEL R0, R0, 0x7c, P0 ;  /* 0x0000007c00007807 */ /* 0x000fd20000000000 */
.L_x_475:
[----:B------:R-:W-:Y:S05]  /*60f0*/  BSYNC B0 ;  /* 0x0000000000007941 */ /* 0x000fea0003800000 */
.L_x_473:
[----:B------:R-:W-:-:S04]  /*6100*/  LOP3.LUT R3, R5, 0x80000000, RZ, 0xc0, !PT ;  /* 0x8000000005037812 */ /* 0x000fc800078ec0ff */
[----:B------:R-:W-:-:S04]  /*6110*/  SHF.R.U32.HI R3, RZ, 0x18, R3 ;  /* 0x00000018ff037819 */ /* 0x000fc80000011603 */
[----:B------:R-:W-:-:S05]  /*6120*/  LOP3.LUT R3, R0, R3, RZ, 0xfc, !PT ;  /* 0x0000000300037212 */ /* 0x000fca00078efcff */
[----:B------:R0:W-:Y:S01]  /*6130*/  STG.E.U8 desc[UR36][R8.64], R3 ;  /* 0x0000000308007986 */ /* 0x0001e2000c101124 */
[----:B------:R-:W-:Y:S05]  /*6140*/  BRA `(.L_x_459) ;  /* 0x0000000400b07947 */ /* 0x000fea0003800000 */
.L_x_469:
[----:B----4-:R0:W-:Y:S01]  /*6150*/  STG.E.U16 desc[UR36][R8.64], R22 ;  /* 0x0000001608007986 */ /* 0x0101e2000c101524 */
[----:B------:R-:W-:Y:S05]  /*6160*/  BRA `(.L_x_459) ;  /* 0x0000000400a87947 */ /* 0x000fea0003800000 */
.L_x_466:
        /* <DEDUP_REMOVED lines=8> */
[----:B----4-:R-:W-:-:S06]  /*61f0*/  IMAD.U32 R3, R22, 0x10000, RZ ;  /* 0x0001000016037824 */ /* 0x010fcc00078e00ff */
[----:B------:R-:W0:Y:S02]  /*6200*/  F2I.FTZ.U32.TRUNC.NTZ R3, R3 ;  /* 0x0000000300037305 */ /* 0x000e24000021f000 */
[----:B0-----:R0:W-:Y:S01]  /*6210*/  STG.E.U16 desc[UR36][R8.64], R3 ;  /* 0x0000000308007986 */ /* 0x0011e2000c101524 */
[----:B------:R-:W-:Y:S05]  /*6220*/  BRA `(.L_x_459) ;  /* 0x0000000400787947 */ /* 0x000fea0003800000 */
.L_x_478:
[----:B----4-:R-:W-:Y:S01]  /*6230*/  IMAD.U32 R5, R22, 0x10000, RZ ;  /* 0x0001000016057824 */ /* 0x010fe200078e00ff */
        /* <DEDUP_REMOVED lines=16> */
.L_x_481:
[----:B------:R-:W-:-:S04]  /*6340*/  LOP3.LUT R3, R5, 0x80000000, RZ, 0xc0, !PT ;  /* 0x8000000005037812 */ /* 0x000fc800078ec0ff */
[----:B------:R-:W-:-:S04]  /*6350*/  SHF.R.U32.HI R3, RZ, 0x18, R3 ;  /* 0x00000018ff037819 */ /* 0x000fc80000011603 */
[----:B------:R-:W-:-:S04]  /*6360*/  LOP3.LUT R0, R0, R3, RZ, 0xfc, !PT ;  /* 0x0000000300007212 */ /* 0x000fc800078efcff */
[----:B------:R-:W-:-:S07]  /*6370*/  PRMT R4, R0, 0x7610, R4 ;  /* 0x0000761000047816 */ /* 0x000fce0000000004 */
.L_x_480:
[----:B------:R-:W-:Y:S05]  /*6380*/  BSYNC B0 ;  /* 0x0000000000007941 */ /* 0x000fea0003800000 */
.L_x_479:
[----:B------:R4:W-:Y:S01]  /*6390*/  STG.E.U8 desc[UR36][R8.64], R4 ;  /* 0x0000000408007986 */ /* 0x0009e2000c101124 */
[----:B------:R-:W-:Y:S05]  /*63a0*/  BRA `(.L_x_459) ;  /* 0x0000000400187947 */ /* 0x000fea0003800000 */
.L_x_477:
        /* <DEDUP_REMOVED lines=17> */
.L_x_484:
[----:B------:R-:W-:-:S04]  /*64c0*/  LOP3.LUT R3, R5, 0x80000000, RZ, 0xc0, !PT ;  /* 0x8000000005037812 */ /* 0x000fc800078ec0ff */
[----:B------:R-:W-:-:S04]  /*64d0*/  SHF.R.U32.HI R3, RZ, 0x18, R3 ;  /* 0x00000018ff037819 */ /* 0x000fc80000011603 */
[----:B------:R-:W-:-:S04]  /*64e0*/  LOP3.LUT R0, R0, R3, RZ, 0xfc, !PT ;  /* 0x0000000300007212 */ /* 0x000fc800078efcff */
[----:B------:R-:W-:-:S07]  /*64f0*/  PRMT R4, R0, 0x7610, R4 ;  /* 0x0000761000047816 */ /* 0x000fce0000000004 */
.L_x_483:
[----:B------:R-:W-:Y:S05]  /*6500*/  BSYNC B0 ;  /* 0x0000000000007941 */ /* 0x000fea0003800000 */
.L_x_482:
[----:B------:R0:W-:Y:S01]  /*6510*/  STG.E.U8 desc[UR36][R8.64], R4 ;  /* 0x0000000408007986 */ /* 0x0001e2000c101124 */
[----:B------:R-:W-:Y:S05]  /*6520*/  BRA `(.L_x_459) ;  /* 0x0000000000b87947 */ /* 0x000fea0003800000 */
.L_x_476:
[----:B------:R-:W-:-:S13]  /*6530*/  ISETP.NE.AND P0, PT, R0, 0x1c, PT ;  /* 0x0000001c0000780c */ /* 0x000fda0003f05270 */
[----:B------:R-:W-:Y:S05]  /*6540*/  @!P0 BRA `(.L_x_485) ;  /* 0x0000000000a48947 */ /* 0x000fea0003800000 */
[----:B------:R-:W-:-:S13]  /*6550*/  ISETP.NE.AND P0, PT, R0, 0x1d, PT ;  /* 0x0000001d0000780c */ /* 0x000fda0003f05270 */
[----:B------:R-:W-:Y:S05]  /*6560*/  @!P0 BRA `(.L_x_486) ;  /* 0x00000000008c8947 */ /* 0x000fea0003800000 */
[----:B------:R-:W-:-:S13]  /*6570*/  ISETP.NE.AND P0, PT, R0, 0x2c, PT ;  /* 0x0000002c0000780c */ /* 0x000fda0003f05270 */
[----:B------:R-:W-:Y:S05]  /*6580*/  @P0 BRA `(.L_x_458) ;  /* 0x0000000000400947 */ /* 0x000fea0003800000 */
[----:B----4-:R-:W-:-:S05]  /*6590*/  IMAD.U32 R22, R22, 0x10000, RZ ;  /* 0x0001000016167824 */ /* 0x010fca00078e00ff */
        /* <DEDUP_REMOVED lines=15> */
.L_x_458:
        /* <DEDUP_REMOVED lines=16> */
.L_x_487:
[----:B------:R-:W-:Y:S05]  /*6790*/  BRA `(.L_x_459) ;  /* 0x00000000001c7947 */ /* 0x000fea0003800000 */
.L_x_486:
[----:B----4-:R-:W-:-:S06]  /*67a0*/  IMAD.U32 R4, R22, 0x10000, RZ ;  /* 0x0001000016047824 */ /* 0x010fcc00078e00ff */
[----:B------:R-:W0:Y:S02]  /*67b0*/  F2I.U64.TRUNC R4, R4 ;  /* 0x0000000400047311 */ /* 0x000e24000020d800 */
[----:B0-----:R2:W-:Y:S01]  /*67c0*/  STG.E.64 desc[UR36][R8.64], R4 ;  /* 0x0000000408007986 */ /* 0x0015e2000c101b24 */
[----:B------:R-:W-:Y:S05]  /*67d0*/  BRA `(.L_x_459) ;  /* 0x00000000000c7947 */ /* 0x000fea0003800000 */
.L_x_485:
[----:B----4-:R-:W-:-:S04]  /*67e0*/  IMAD.U32 R22, R22, 0x10000, RZ ;  /* 0x0001000016167824 */ /* 0x010fc800078e00ff */
[----:B------:R-:W0:Y:S02]  /*67f0*/  F2I.FTZ.U32.TRUNC.NTZ R3, R22 ;  /* 0x0000001600037305 */ /* 0x000e24000021f000 */
[----:B0-----:R0:W-:Y:S02]  /*6800*/  STG.E desc[UR36][R8.64], R3 ;  /* 0x0000000308007986 */ /* 0x0011e4000c101924 */
.L_x_459:
[----:B------:R-:W-:-:S05]  /*6810*/  VIADD R25, R25, 0x80 ;  /* 0x0000008019197836 */ /* 0x000fca0000000000 */
[----:B------:R-:W-:-:S13]  /*6820*/  ISETP.GE.AND P0, PT, R25, R16, PT ;  /* 0x000000101900720c */ /* 0x000fda0003f06270 */
[----:B------:R-:W-:Y:S05]  /*6830*/  @P0 BRA `(.L_x_453) ;  /* 0x0000000c00f00947 */ /* 0x000fea0003800000 */
[----:B012-4-:R-:W0:Y:S01]  /*6840*/  LDC.64 R8, c[0x0][0x218] ;  /* 0x00008600ff087b82 */ /* 0x017e220000000a00 */
        /* <DEDUP_REMOVED lines=17> */
[----:B------:R-:W-:-:S06]  /*6960*/  IMAD.U32 R17, R17, 0x10000, RZ ;  /* 0x0001000011117824 */ /* 0x000fcc00078e00ff */
[----:B------:R-:W0:Y:S02]  /*6970*/  F2I.FTZ.TRUNC.NTZ R17, R17 ;  /* 0x0000001100117305 */ /* 0x000e24000021f100 */
[----:B0-----:R0:W-:Y:S01]  /*6980*/  STG.E.U8 desc[UR36][R8.64], R17 ;  /* 0x0000001108007986 */ /* 0x0011e2000c101124 */
[----:B------:R-:W-:Y:S05]  /*6990*/  BRA `(.L_x_493) ;  /* 0x0000000c00947947 */ /* 0x000fea0003800000 */
.L_x_491:
[----:B------:R-:W-:-:S06]  /*69a0*/  IMAD.U32 R5, R17, 0x10000, RZ ;  /* 0x0001000011057824 */ /* 0x000fcc00078e00ff */
[----:B------:R-:W0:Y:S02]  /*69b0*/  F2I.S64.TRUNC R4, R5 ;  /* 0x0000000500047311 */ /* 0x000e24000020d900 */
[----:B0-----:R4:W-:Y:S01]  /*69c0*/  STG.E.U8 desc[UR36][R8.64], R4 ;  /* 0x0000000408007986 */ /* 0x0019e2000c101124 */
[----:B------:R-:W-:Y:S05]  /*69d0*/  BRA `(.L_x_493) ;  /* 0x0000000c00847947 */ /* 0x000fea0003800000 */
.L_x_490:
[----:B------:R-:W-:-:S13]  /*69e0*/  ISETP.NE.AND P0, PT, R0, 0x2, PT ;  /* 0x000000020000780c */ /* 0x000fda0003f05270 */
[----:B------:R-:W-:Y:S05]  /*69f0*/  @!P0 BRA `(.L_x_494) ;  /* 0x0000000000308947 */ /* 0x000fea0003800000 */
[----:B------:R-:W-:-:S13]  /*6a00*/  ISETP.NE.AND P0, PT, R0, 0x3, PT ;  /* 0x000000030000780c */ /* 0x000fda0003f05270 */
[----:B------:R-:W-:Y:S05]  /*6a10*/  @!P0 BRA `(.L_x_495) ;  /* 0x0000000000188947 */ /* 0x000fea0003800000 */
[----:B------:R-:W-:-:S13]  /*6a20*/  ISETP.NE.AND P0, PT, R0, 0x4, PT ;  /* 0x000000040000780c */ /* 0x000fda0003f05270 */
[----:B------:R-:W-:Y:S05]  /*6a30*/  @P0 BRA `(.L_x_492) ;  /* 0x0000000c000c0947 */ /* 0x000fea0003800000 */
[----:B------:R-:W-:-:S06]  /*6a40*/  IMAD.U32 R4, R17, 0x10000, RZ ;  /* 0x0001000011047824 */ /* 0x000fcc00078e00ff */
[----:B------:R-:W0:Y:S02]  /*6a50*/  F2I.S64.TRUNC R4, R4 ;  /* 0x0000000400047311 */ /* 0x000e24000020d900 */
[----:B0-----:R1:W-:Y:S01]  /*6a60*/  STG.E.64 desc[UR36][R8.64], R4 ;  /* 0x0000000408007986 */ /* 0x0013e2000c101b24 */
[----:B------:R-:W-:Y:S05]  /*6a70*/  BRA `(.L_x_493) ;  /* 0x0000000c005c7947 */ /* 0x000fea0003800000 */
.L_x_495:
[----:B------:R-:W-:-:S06]  /*6a80*/  IMAD.U32 R17, R17, 0x10000, RZ ;  /* 0x0001000011117824 */ /* 0x000fcc00078e00ff */
[----:B------:R-:W0:Y:S02]  /*6a90*/  F2I.FTZ.TRUNC.NTZ R17, R17 ;  /* 0x0000001100117305 */ /* 0x000e24000021f100 */
[----:B0-----:R2:W-:Y:S01]  /*6aa0*/  STG.E desc[UR36][R8.64], R17 ;  /* 0x0000001108007986 */ /* 0x0015e2000c101924 */
[----:B------:R-:W-:Y:S05]  /*6ab0*/  BRA `(.L_x_493) ;  /* 0x0000000c004c7947 */ /* 0x000fea0003800000 */
.L_x_494:
[----:B------:R-:W-:-:S06]  /*6ac0*/  IMAD.U32 R17, R17, 0x10000, RZ ;  /* 0x0001000011117824 */ /* 0x000fcc00078e00ff */
[----:B------:R-:W0:Y:S02]  /*6ad0*/  F2I.FTZ.TRUNC.NTZ R17, R17 ;  /* 0x0000001100117305 */ /* 0x000e24000021f100 */
[----:B0-----:R0:W-:Y:S01]  /*6ae0*/  STG.E.U16 desc[UR36][R8.64], R17 ;  /* 0x0000001108007986 */ /* 0x0011e2000c101524 */
[----:B------:R-:W-:Y:S05]  /*6af0*/  BRA `(.L_x_493) ;  /* 0x0000000c003c7947 */ /* 0x000fea0003800000 */
.L_x_489:
[----:B------:R-:W-:-:S13]  /*6b00*/  ISETP.GT.AND P0, PT, R0, 0x6, PT ;  /* 0x000000060000780c */ /* 0x000fda0003f04270 */
[----:B------:R-:W-:Y:S05]  /*6b10*/  @P0 BRA `(.L_x_496) ;  /* 0x00000000002c0947 */ /* 0x000fea0003800000 */
[----:B------:R-:W-:-:S13]  /*6b20*/  ISETP.NE.AND P0, PT, R0, 0x5, PT ;  /* 0x000000050000780c */ /* 0x000fda0003f05270 */
[----:B------:R-:W-:Y:S05]  /*6b30*/  @!P0 BRA `(.L_x_497) ;  /* 0x0000000000148947 */ /* 0x000fea0003800000 */
[----:B------:R-:W-:-:S13]  /*6b40*/  ISETP.NE.AND P0, PT, R0, 0x6, PT ;  /* 0x000000060000780c */ /* 0x000fda0003f05270 */
[----:B------:R-:W-:Y:S05]  /*6b50*/  @P0 BRA `(.L_x_492) ;  /* 0x0000000800c40947 */ /* 0x000fea0003800000 */
[----:B------:R-:W-:-:S05]  /*6b60*/  IMAD.U32 R17, R17, 0x10000, RZ ;  /* 0x0001000011117824 */ /* 0x000fca00078e00ff */
[----:B------:R0:W-:Y:S01]  /*6b70*/  STG.E desc[UR36][R8.64], R17 ;  /* 0x0000001108007986 */ /* 0x0001e2000c101924 */
[----:B------:R-:W-:Y:S05]  /*6b80*/  BRA `(.L_x_493) ;  /* 0x0000000c00187947 */ /* 0x000fea0003800000 */
.L_x_497:
[----:B------:R-:W-:-:S05]  /*6b90*/  IMAD.U32 R0, R17, 0x10000, RZ ;  /* 0x0001000011007824 */ /* 0x000fca00078e00ff */
[----:B------:R-:W-:-:S05]  /*6ba0*/  F2FP.F16.F32.PACK_AB R0, RZ, R0 ;  /* 0x00000000ff00723e */ /* 0x000fca00000000ff */
[----:B------:R0:W-:Y:S01]  /*6bb0*/  STG.E.U16 desc[UR36][R8.64], R0 ;  /* 0x0000000008007986 */ /* 0x0001e2000c101524 */
[----:B------:R-:W-:Y:S05]  /*6bc0*/  BRA `(.L_x_493) ;  /* 0x0000000c00087947 */ /* 0x000fea0003800000 */
.L_x_496:
[----:B------:R-:W-:-:S13]  /*6bd0*/  ISETP.NE.AND P0, PT, R0, 0x7, PT ;  /* 0x000000070000780c */ /* 0x000fda0003f05270 */
[----:B------:R-:W-:Y:S05]  /*6be0*/  @!P0 BRA `(.L_x_498) ;  /* 0x0000000000348947 */ /* 0x000fea0003800000 */
[----:B------:R-:W-:-:S13]  /*6bf0*/  ISETP.NE.AND P0, PT, R0, 0x8, PT ;  /* 0x000000080000780c */ /* 0x000fda0003f05270 */
[----:B------:R-:W-:Y:S05]  /*6c00*/  @!P0 BRA `(.L_x_499) ;  /* 0x0000000000188947 */ /* 0x000fea0003800000 */
[----:B------:R-:W-:-:S13]  /*6c10*/  ISETP.NE.AND P0, PT, R0, 0x9, PT ;  /* 0x000000090000780c */ /* 0x000fda0003f05270 */
[----:B------:R-:W-:Y:S05]  /*6c20*/  @P0 BRA `(.L_x_492) ;  /* 0x0000000800900947 */ /* 0x000fea0003800000 */
[----:B------:R-:W-:Y:S02]  /*6c30*/  IMAD.U32 R4, R17, 0x10000, RZ ;  /* 0x0001000011047824 */ /* 0x000fe400078e00ff */
[----:B------:R-:W-:-:S05]  /*6c40*/  IMAD.MOV.U32 R5, RZ, RZ, RZ ;  /* 0x000000ffff057224 */ /* 0x000fca00078e00ff */
[----:B------:R0:W-:Y:S01]  /*6c50*/  STG.E.64 desc[UR36][R8.64], R4 ;  /* 0x0000000408007986 */ /* 0x0001e2000c101b24 */
[----:B------:R-:W-:Y:S05]  /*6c60*/  BRA `(.L_x_493) ;  /* 0x0000000800e07947 */ /* 0x000fea0003800000 */
.L_x_499:
[----:B------:R-:W-:-:S05]  /*6c70*/  IMAD.U32 R17, R17, 0x10000, RZ ;  /* 0x0001000011117824 */ /* 0x000fca00078e00ff */
[----:B------:R-:W-:-:S04]  /*6c80*/  F2FP.F16.F32.PACK_AB R3, RZ, R17 ;  /* 0x00000011ff03723e */ /* 0x000fc800000000ff */
[----:B------:R-:W-:-:S05]  /*6c90*/  PRMT R3, R3, 0x5410, RZ ;  /* 0x0000541003037816 */ /* 0x000fca00000000ff */
[----:B------:R0:W-:Y:S01]  /*6ca0*/  STG.E desc[UR36][R8.64], R3 ;  /* 0x0000000308007986 */ /* 0x0001e2000c101924 */
[----:B------:R-:W-:Y:S05]  /*6cb0*/  BRA `(.L_x_493) ;  /* 0x0000000800cc7947 */ /* 0x000fea0003800000 */
.L_x_498:
[----:B------:R-:W-:-:S04]  /*6cc0*/  IMAD.U32 R4, R17, 0x10000, RZ ;  /* 0x0001000011047824 */ /* 0x000fc800078e00ff */
[----:B------:R-:W-:-:S06]  /*6cd0*/  FMUL.FTZ R4, R4, 1 ;  /* 0x3f80000004047820 */ /* 0x000fcc0000410000 */
[----:B------:R-:W0:Y:S02]  /*6ce0*/  F2F.F64.F32 R4, R4 ;  /* 0x0000000400047310 */ /* 0x000e240000201800 */
[----:B0-----:R0:W-:Y:S01]  /*6cf0*/  STG.E.64 desc[UR36][R8.64], R4 ;  /* 0x0000000408007986 */ /* 0x0011e2000c101b24 */
[----:B------:R-:W-:Y:S05]  /*6d00*/  BRA `(.L_x_493) ;  /* 0x0000000800b87947 */ /* 0x000fea0003800000 */
.L_x_488:
        /* <DEDUP_REMOVED lines=8> */
[----:B------:R-:W-:-:S05]  /*6d90*/  IMAD.U32 R17, R17, 0x10000, RZ ;  /* 0x0001000011117824 */ /* 0x000fca00078e00ff */
[----:B------:R-:W-:-:S04]  /*6da0*/  FSETP.NEU.FTZ.AND P0, PT, R17, RZ, PT ;  /* 0x000000ff1100720b */ /* 0x000fc80003f1d000 */
[----:B------:R-:W-:-:S05]  /*6db0*/  SEL R3, RZ, 0x1, !P0 ;  /* 0x00000001ff037807 */ /* 0x000fca0004000000 */
[----:B------:R0:W-:Y:S01]  /*6dc0*/  STG.E.U8 desc[UR36][R8.64], R3 ;  /* 0x0000000308007986 */ /* 0x0001e2000c101124 */
[----:B------:R-:W-:Y:S05]  /*6dd0*/  BRA `(.L_x_493) ;  /* 0x0000000800847947 */ /* 0x000fea0003800000 */
.L_x_502:
[----:B------:R-:W-:Y:S01]  /*6de0*/  IMAD.U32 R17, R17, 0x10000, RZ ;  /* 0x0001000011117824 */ /* 0x000fe200078e00ff */
[----:B------:R-:W-:-:S03]  /*6df0*/  CS2R R6, SRZ ;  /* 0x0000000000067805 */ /* 0x000fc6000001ff00 */
[----:B------:R-:W-:-:S06]  /*6e00*/  FMUL.FTZ R4, R17, 1 ;  /* 0x3f80000011047820 */ /* 0x000fcc0000410000 */
[----:B------:R-:W0:Y:S02]  /*6e10*/  F2F.F64.F32 R4, R4 ;  /* 0x0000000400047310 */ /* 0x000e240000201800 */
[----:B0-----:R0:W-:Y:S01]  /*6e20*/  STG.E.128 desc[UR36][R8.64], R4 ;  /* 0x0000000408007986 */ /* 0x0011e2000c101d24 */
[----:B------:R-:W-:Y:S05]  /*6e30*/  BRA `(.L_x_493) ;  /* 0x00000008006c7947 */ /* 0x000fea0003800000 */
.L_x_501:
        /* <DEDUP_REMOVED lines=21> */
.L_x_506:
[----:B------:R-:W-:Y:S05]  /*6f90*/  BSYNC B0 ;  /* 0x0000000000007941 */ /* 0x000fea0003800000 */
.L_x_505:
[----:B------:R-:W-:-:S05]  /*6fa0*/  LOP3.LUT R5, R0, R5, RZ, 0xfc, !PT ;  /* 0x0000000500057212 */ /* 0x000fca00078efcff */
[----:B------:R0:W-:Y:S01]  /*6fb0*/  STG.E.U8 desc[UR36][R8.64], R5 ;  /* 0x0000000508007986 */ /* 0x0001e2000c101124 */
[----:B------:R-:W-:Y:S05]  /*6fc0*/  BRA `(.L_x_493) ;  /* 0x0000000800087947 */ /* 0x000fea0003800000 */
.L_x_504:
        /* <DEDUP_REMOVED lines=13> */
.L_x_508:
[----:B------:R-:W-:Y:S01]  /*70a0*/  IMAD.MOV.U32 R0, RZ, RZ, 0x7f ;  /* 0x0000007fff007424 */ /* 0x000fe200078e00ff */
[----:B------:R-:W-:-:S04]  /*70b0*/  ISETP.GT.U32.AND P0, PT, R3, 0x7f800000, PT ;  /* 0x7f8000000300780c */ /* 0x000fc80003f04070 */
[----:B------:R-:W-:-:S09]  /*70c0*/  SEL R0, R0, 0x7c, P0 ;  /* 0x0000007c00007807 */ /* 0x000fd20000000000 */
.L_x_509:
[----:B------:R-:W-:Y:S05]  /*70d0*/  BSYNC B0 ;  /* 0x0000000000007941 */ /* 0x000fea0003800000 */
.L_x_507:
[----:B------:R-:W-:-:S04]  /*70e0*/  LOP3.LUT R3, R17, 0x80000000, RZ, 0xc0, !PT ;  /* 0x8000000011037812 */ /* 0x000fc800078ec0ff */
[----:B------:R-:W-:-:S04]  /*70f0*/  SHF.R.U32.HI R3, RZ, 0x18, R3 ;  /* 0x00000018ff037819 */ /* 0x000fc80000011603 */
[----:B------:R-:W-:-:S05]  /*7100*/  LOP3.LUT R3, R0, R3, RZ, 0xfc, !PT ;  /* 0x0000000300037212 */ /* 0x000fca00078efcff */
[----:B------:R0:W-:Y:S01]  /*7110*/  STG.E.U8 desc[UR36][R8.64], R3 ;  /* 0x0000000308007986 */ /* 0x0001e2000c101124 */
[----:B------:R-:W-:Y:S05]  /*7120*/  BRA `(.L_x_493) ;  /* 0x0000000400b07947 */ /* 0x000fea0003800000 */
.L_x_503:
[----:B------:R0:W-:Y:S01]  /*7130*/  STG.E.U16 desc[UR36][R8.64], R17 ;  /* 0x0000001108007986 */ /* 0x0001e2000c101524 */
[----:B------:R-:W-:Y:S05]  /*7140*/  BRA `(.L_x_493) ;  /* 0x0000000400a87947 */ /* 0x000fea0003800000 */
.L_x_500:
        /* <DEDUP_REMOVED lines=8> */
[----:B------:R-:W-:-:S06]  /*71d0*/  IMAD.U32 R3, R17, 0x10000, RZ ;  /* 0x0001000011037824 */ /* 0x000fcc00078e00ff */
[----:B------:R-:W0:Y:S02]  /*71e0*/  F2I.FTZ.U32.TRUNC.NTZ R3, R3 ;  /* 0x0000000300037305 */ /* 0x000e24000021f000 */
[----:B0-----:R0:W-:Y:S01]  /*71f0*/  STG.E.U16 desc[UR36][R8.64], R3 ;  /* 0x0000000308007986 */ /* 0x0011e2000c101524 */
[----:B------:R-:W-:Y:S05]  /*7200*/  BRA `(.L_x_493) ;  /* 0x0000000400787947 */ /* 0x000fea0003800000 */
.L_x_512:
        /* <DEDUP_REMOVED lines=17> */
.L_x_515:
[----:B------:R-:W-:-:S04]  /*7320*/  LOP3.LUT R3, R17, 0x80000000, RZ, 0xc0, !PT ;  /* 0x8000000011037812 */ /* 0x000fc800078ec0ff */
[----:B------:R-:W-:-:S04]  /*7330*/  SHF.R.U32.HI R3, RZ, 0x18, R3 ;  /* 0x00000018ff037819 */ /* 0x000fc80000011603 */
[----:B------:R-:W-:-:S04]  /*7340*/  LOP3.LUT R0, R0, R3, RZ, 0xfc, !PT ;  /* 0x0000000300007212 */ /* 0x000fc800078efcff */
[----:B------:R-:W-:-:S07]  /*7350*/  PRMT R4, R0, 0x7610, R4 ;  /* 0x0000761000047816 */ /* 0x000fce0000000004 */
.L_x_514:
[----:B------:R-:W-:Y:S05]  /*7360*/  BSYNC B0 ;  /* 0x0000000000007941 */ /* 0x000fea0003800000 */
.L_x_513:
[----:B------:R0:W-:Y:S01]  /*7370*/  STG.E.U8 desc[UR36][R8.64], R4 ;  /* 0x0000000408007986 */ /* 0x0001e2000c101124 */
[----:B------:R-:W-:Y:S05]  /*7380*/  BRA `(.L_x_493) ;  /* 0x0000000400187947 */ /* 0x000fea0003800000 */
.L_x_511:
        /* <DEDUP_REMOVED lines=17> */
.L_x_518:
[----:B------:R-:W-:-:S04]  /*74a0*/  LOP3.LUT R3, R17, 0x80000000, RZ, 0xc0, !PT ;  /* 0x8000000011037812 */ /* 0x000fc800078ec0ff */
[----:B------:R-:W-:-:S04]  /*74b0*/  SHF.R.U32.HI R3, RZ, 0x18, R3 ;  /* 0x00000018ff037819 */ /* 0x000fc80000011603 */
[----:B------:R-:W-:-:S04]  /*74c0*/  LOP3.LUT R0, R0, R3, RZ, 0xfc, !PT ;  /* 0x0000000300007212 */ /* 0x000fc800078efcff */
[----:B------:R-:W-:-:S07]  /*74d0*/  PRMT R4, R0, 0x7610, R4 ;  /* 0x0000761000047816 */ /* 0x000fce0000000004 */
.L_x_517:
[----:B------:R-:W-:Y:S05]  /*74e0*/  BSYNC B0 ;  /* 0x0000000000007941 */ /* 0x000fea0003800000 */
.L_x_516:
[----:B------:R0:W-:Y:S01]  /*74f0*/  STG.E.U8 desc[UR36][R8.64], R4 ;  /* 0x0000000408007986 */ /* 0x0001e2000c101124 */
[----:B------:R-:W-:Y:S05]  /*7500*/  BRA `(.L_x_493) ;  /* 0x0000000000b87947 */ /* 0x000fea0003800000 */
.L_x_510:
[----:B------:R-:W-:-:S13]  /*7510*/  ISETP.NE.AND P0, PT, R0, 0x1c, PT ;  /* 0x0000001c0000780c */ /* 0x000fda0003f05270 */
[----:B------:R-:W-:Y:S05]  /*7520*/  @!P0 BRA `(.L_x_519) ;  /* 0x0000000000a48947 */ /* 0x000fea0003800000 */
[----:B------:R-:W-:-:S13]  /*7530*/  ISETP.NE.AND P0, PT, R0, 0x1d, PT ;  /* 0x0000001d0000780c */ /* 0x000fda0003f05270 */
[----:B------:R-:W-:Y:S05]  /*7540*/  @!P0 BRA `(.L_x_520) ;  /* 0x00000000008c8947 */ /* 0x000fea0003800000 */
[----:B------:R-:W-:-:S13]  /*7550*/  ISETP.NE.AND P0, PT, R0, 0x2c, PT ;  /* 0x0000002c0000780c */ /* 0x000fda0003f05270 */
[----:B------:R-:W-:Y:S05]  /*7560*/  @P0 BRA `(.L_x_492) ;  /* 0x0000000000400947 */ /* 0x000fea0003800000 */
[----:B------:R-:W-:-:S05]  /*7570*/  IMAD.U32 R4, R17, 0x10000, RZ ;  /* 0x0001000011047824 */ /* 0x000fca00078e00ff */
        /* <DEDUP_REMOVED lines=15> */
.L_x_492:
        /* <DEDUP_REMOVED lines=15> */
[----:B0--3--:R-:W-:Y:S05]  /*7760*/  CALL.ABS.NOINC R14 ;  /* 0x000000000e007343 */ /* 0x009fea0003c00000 */
.L_x_521:
[----:B------:R-:W-:Y:S05]  /*7770*/  BRA `(.L_x_493) ;  /* 0x00000000001c7947 */ /* 0x000fea0003800000 */
.L_x_520:
[----:B------:R-:W-:-:S06]  /*7780*/  IMAD.U32 R4, R17, 0x10000, RZ ;  /* 0x0001000011047824 */ /* 0x000fcc00078e00ff */
[----:B------:R-:W0:Y:S02]  /*7790*/  F2I.U64.TRUNC R4, R4 ;  /* 0x0000000400047311 */ /* 0x000e24000020d800 */
[----:B0-----:R0:W-:Y:S01]  /*77a0*/  STG.E.64 desc[UR36][R8.64], R4 ;  /* 0x0000000408007986 */ /* 0x0011e2000c101b24 */
[----:B------:R-:W-:Y:S05]  /*77b0*/  BRA `(.L_x_493) ;  /* 0x00000000000c7947 */ /* 0x000fea0003800000 */
.L_x_519:
[----:B------:R-:W-:-:S06]  /*77c0*/  IMAD.U32 R17, R17, 0x10000, RZ ;  /* 0x0001000011117824 */ /* 0x000fcc00078e00ff */
[----:B------:R-:W0:Y:S02]  /*77d0*/  F2I.FTZ.U32.TRUNC.NTZ R17, R17 ;  /* 0x0000001100117305 */ /* 0x000e24000021f000 */
[----:B0-----:R0:W-:Y:S02]  /*77e0*/  STG.E desc[UR36][R8.64], R17 ;  /* 0x0000001108007986 */ /* 0x0011e4000c101924 */
.L_x_493:
[----:B------:R-:W-:-:S07]  /*77f0*/  VIADD R25, R25, 0x80 ;  /* 0x0000008019197836 */ /* 0x000fce0000000000 */
.L_x_453:
[----:B------:R-:W-:Y:S05]  /*7800*/  BSYNC B6 ;  /* 0x0000000000067941 */ /* 0x000fea0003800000 */
.L_x_452:
[----:B------:R-:W-:-:S13]  /*7810*/  ISETP.GE.AND P0, PT, R25, R16, PT ;  /* 0x000000101900720c */ /* 0x000fda0003f06270 */
[----:B------:R-:W-:Y:S05]  /*7820*/  @P0 EXIT ;  /* 0x000000000000094d */ /* 0x000fea0003800000 */
[----:B012-4-:R-:W0:Y:S01]  /*7830*/  LDC.64 R4, c[0x0][0x218] ;  /* 0x00008600ff047b82 */ /* 0x017e220000000a00 */
        /* <DEDUP_REMOVED lines=16> */
[----:B---3--:R-:W-:-:S06]  /*7940*/  IMAD.U32 R19, R19, 0x10000, RZ ;  /* 0x0001000013137824 */ /* 0x008fcc00078e00ff */
[----:B------:R-:W0:Y:S02]  /*7950*/  F2I.FTZ.TRUNC.NTZ R19, R19 ;  /* 0x0000001300137305 */ /* 0x000e24000021f100 */
[----:B0-----:R-:W-:Y:S01]  /*7960*/  STG.E.U8 desc[UR36][R2.64], R19 ;  /* 0x0000001302007986 */ /* 0x001fe2000c101124 */
[----:B------:R-:W-:Y:S05]  /*7970*/  EXIT ;  /* 0x000000000000794d */ /* 0x000fea0003800000 */
.L_x_525:
[----:B---3--:R-:W-:-:S06]  /*7980*/  IMAD.U32 R5, R19, 0x10000, RZ ;  /* 0x0001000013057824 */ /* 0x008fcc00078e00ff */
[----:B------:R-:W0:Y:S02]  /*7990*/  F2I.S64.TRUNC R4, R5 ;  /* 0x0000000500047311 */ /* 0x000e24000020d900 */
[----:B0-----:R-:W-:Y:S01]  /*79a0*/  STG.E.U8 desc[UR36][R2.64], R4 ;  /* 0x0000000402007986 */ /* 0x001fe2000c101124 */
[----:B------:R-:W-:Y:S05]  /*79b0*/  EXIT ;  /* 0x000000000000794d */ /* 0x000fea0003800000 */
.L_x_524:
[----:B------:R-:W-:-:S13]  /*79c0*/  ISETP.NE.AND P0, PT, R0, 0x2, PT ;  /* 0x000000020000780c */ /* 0x000fda0003f05270 */
[----:B------:R-:W-:Y:S05]  /*79d0*/  @!P0 BRA `(.L_x_527) ;  /* 0x0000000000308947 */ /* 0x000fea0003800000 */
[----:B------:R-:W-:-:S13]  /*79e0*/  ISETP.NE.AND P0, PT, R0, 0x3, PT ;  /* 0x000000030000780c */ /* 0x000fda0003f05270 */
[----:B------:R-:W-:Y:S05]  /*79f0*/  @!P0 BRA `(.L_x_528) ;  /* 0x0000000000188947 */ /* 0x000fea0003800000 */
[----:B------:R-:W-:-:S13]  /*7a00*/  ISETP.NE.AND P0, PT, R0, 0x4, PT ;  /* 0x000000040000780c */ /* 0x000fda0003f05270 */
[----:B------:R-:W-:Y:S05]  /*7a10*/  @P0 BRA `(.L_x_526) ;  /* 0x0000000c000c0947 */ /* 0x000fea0003800000 */
[----:B---3--:R-:W-:-:S06]  /*7a20*/  IMAD.U32 R4, R19, 0x10000, RZ ;  /* 0x0001000013047824 */ /* 0x008fcc00078e00ff */
[----:B------:R-:W0:Y:S02]  /*7a30*/  F2I.S64.TRUNC R4, R4 ;  /* 0x0000000400047311 */ /* 0x000e24000020d900 */
[----:B0-----:R-:W-:Y:S01]  /*7a40*/  STG.E.64 desc[UR36][R2.64], R4 ;  /* 0x0000000402007986 */ /* 0x001fe2000c101b24 */
[----:B------:R-:W-:Y:S05]  /*7a50*/  EXIT ;  /* 0x000000000000794d */ /* 0x000fea0003800000 */
.L_x_528:
[----:B---3--:R-:W-:-:S06]  /*7a60*/  IMAD.U32 R19, R19, 0x10000, RZ ;  /* 0x0001000013137824 */ /* 0x008fcc00078e00ff */
[----:B------:R-:W0:Y:S02]  /*7a70*/  F2I.FTZ.TRUNC.NTZ R19, R19 ;  /* 0x0000001300137305 */ /* 0x000e24000021f100 */
[----:B0-----:R-:W-:Y:S01]  /*7a80*/  STG.E desc[UR36][R2.64], R19 ;  /* 0x0000001302007986 */ /* 0x001fe2000c101924 */
[----:B------:R-:W-:Y:S05]  /*7a90*/  EXIT ;  /* 0x000000000000794d */ /* 0x000fea0003800000 */
.L_x_527:
[----:B---3--:R-:W-:-:S06]  /*7aa0*/  IMAD.U32 R19, R19, 0x10000, RZ ;  /* 0x0001000013137824 */ /* 0x008fcc00078e00ff */
[----:B------:R-:W0:Y:S02]  /*7ab0*/  F2I.FTZ.TRUNC.NTZ R19, R19 ;  /* 0x0000001300137305 */ /* 0x000e24000021f100 */
[----:B0-----:R-:W-:Y:S01]  /*7ac0*/  STG.E.U16 desc[UR36][R2.64], R19 ;  /* 0x0000001302007986 */ /* 0x001fe2000c101524 */
[----:B------:R-:W-:Y:S05]  /*7ad0*/  EXIT ;  /* 0x000000000000794d */ /* 0x000fea0003800000 */
.L_x_523:
[----:B------:R-:W-:-:S13]  /*7ae0*/  ISETP.GT.AND P0, PT, R0, 0x6, PT ;  /* 0x000000060000780c */ /* 0x000fda0003f04270 */
[----:B------:R-:W-:Y:S05]  /*7af0*/  @P0 BRA `(.L_x_529) ;  /* 0x00000000002c0947 */ /* 0x000fea0003800000 */
[----:B------:R-:W-:-:S13]  /*7b00*/  ISETP.NE.AND P0, PT, R0, 0x5, PT ;  /* 0x000000050000780c */ /* 0x000fda0003f05270 */
[----:B------:R-:W-:Y:S05]  /*7b10*/  @!P0 BRA `(.L_x_530) ;  /* 0x0000000000148947 */ /* 0x000fea0003800000 */
[----:B------:R-:W-:-:S13]  /*7b20*/  ISETP.NE.AND P0, PT, R0, 0x6, PT ;  /* 0x000000060000780c */ /* 0x000fda0003f05270 */
[----:B------:R-:W-:Y:S05]  /*7b30*/  @P0 BRA `(.L_x_526) ;  /* 0x0000000800c40947 */ /* 0x000fea0003800000 */
[----:B---3--:R-:W-:-:S05]  /*7b40*/  IMAD.U32 R19, R19, 0x10000, RZ ;  /* 0x0001000013137824 */ /* 0x008fca00078e00ff */
[----:B------:R-:W-:Y:S01]  /*7b50*/  STG.E desc[UR36][R2.64], R19 ;  /* 0x0000001302007986 */ /* 0x000fe2000c101924 */
[----:B------:R-:W-:Y:S05]  /*7b60*/  EXIT ;  /* 0x000000000000794d */ /* 0x000fea0003800000 */
.L_x_530:
[----:B---3--:R-:W-:-:S05]  /*7b70*/  IMAD.U32 R0, R19, 0x10000, RZ ;  /* 0x0001000013007824 */ /* 0x008fca00078e00ff */
[----:B------:R-:W-:-:S05]  /*7b80*/  F2FP.F16.F32.PACK_AB R0, RZ, R0 ;  /* 0x00000000ff00723e */ /* 0x000fca00000000ff */
[----:B------:R-:W-:Y:S01]  /*7b90*/  STG.E.U16 desc[UR36][R2.64], R0 ;  /* 0x0000000002007986 */ /* 0x000fe2000c101524 */
[----:B------:R-:W-:Y:S05]  /*7ba0*/  EXIT ;  /* 0x000000000000794d */ /* 0x000fea0003800000 */
.L_x_529:
[----:B------:R-:W-:-:S13]  /*7bb0*/  ISETP.NE.AND P0, PT, R0, 0x7, PT ;  /* 0x000000070000780c */ /* 0x000fda0003f05270 */
[----:B------:R-:W-:Y:S05]  /*7bc0*/  @!P0 BRA `(.L_x_531) ;  /* 0x0000000000348947 */ /* 0x000fea0003800000 */
[----:B------:R-:W-:-:S13]  /*7bd0*/  ISETP.NE.AND P0, PT, R0, 0x8, PT ;  /* 0x000000080000780c */ /* 0x000fda0003f05270 */
[----:B------:R-:W-:Y:S05]  /*7be0*/  @!P0 BRA `(.L_x_532) ;  /* 0x0000000000188947 */ /* 0x000fea0003800000 */
[----:B------:R-:W-:-:S13]  /*7bf0*/  ISETP.NE.AND P0, PT, R0, 0x9, PT ;  /* 0x000000090000780c */ /* 0x000fda0003f05270 */
[----:B------:R-:W-:Y:S05]  /*7c00*/  @P0 BRA `(.L_x_526) ;  /* 0x0000000800900947 */ /* 0x000fea0003800000 */
[----:B---3--:R-:W-:Y:S02]  /*7c10*/  IMAD.U32 R4, R19, 0x10000, RZ ;  /* 0x0001000013047824 */ /* 0x008fe400078e00ff */
[----:B------:R-:W-:-:S05]  /*7c20*/  IMAD.MOV.U32 R5, RZ, RZ, RZ ;  /* 0x000000ffff057224 */ /* 0x000fca00078e00ff */
[----:B------:R-:W-:Y:S01]  /*7c30*/  STG.E.64 desc[UR36][R2.64], R4 ;  /* 0x0000000402007986 */ /* 0x000fe2000c101b24 */
[----:B------:R-:W-:Y:S05]  /*7c40*/  EXIT ;  /* 0x000000000000794d */ /* 0x000fea0003800000 */
.L_x_532:
[----:B---3--:R-:W-:-:S05]  /*7c50*/  IMAD.U32 R19, R19, 0x10000, RZ ;  /* 0x0001000013137824 */ /* 0x008fca00078e00ff */
[----:B------:R-:W-:-:S04]  /*7c60*/  F2FP.F16.F32.PACK_AB R5, RZ, R19 ;  /* 0x00000013ff05723e */ /* 0x000fc800000000ff */
[----:B------:R-:W-:-:S05]  /*7c70*/  PRMT R5, R5, 0x5410, RZ ;  /* 0x0000541005057816 */ /* 0x000fca00000000ff */
[----:B------:R-:W-:Y:S01]  /*7c80*/  STG.E desc[UR36][R2.64], R5 ;  /* 0x0000000502007986 */ /* 0x000fe2000c101924 */
[----:B------:R-:W-:Y:S05]  /*7c90*/  EXIT ;  /* 0x000000000000794d */ /* 0x000fea0003800000 */
.L_x_531:
[----:B---3--:R-:W-:-:S04]  /*7ca0*/  IMAD.U32 R4, R19, 0x10000, RZ ;  /* 0x0001000013047824 */ /* 0x008fc800078e00ff */
[----:B------:R-:W-:-:S06]  /*7cb0*/  FMUL.FTZ R4, R4, 1 ;  /* 0x3f80000004047820 */ /* 0x000fcc0000410000 */
[----:B------:R-:W0:Y:S02]  /*7cc0*/  F2F.F64.F32 R4, R4 ;  /* 0x0000000400047310 */ /* 0x000e240000201800 */
[----:B0-----:R-:W-:Y:S01]  /*7cd0*/  STG.E.64 desc[UR36][R2.64], R4 ;  /* 0x0000000402007986 */ /* 0x001fe2000c101b24 */
[----:B------:R-:W-:Y:S05]  /*7ce0*/  EXIT ;  /* 0x000000000000794d */ /* 0x000fea0003800000 */
.L_x_522:
        /* <DEDUP_REMOVED lines=8> */
[----:B---3--:R-:W-:-:S05]  /*7d70*/  IMAD.U32 R19, R19, 0x10000, RZ ;  /* 0x0001000013137824 */ /* 0x008fca00078e00ff */
[----:B------:R-:W-:-:S04]  /*7d80*/  FSETP.NEU.FTZ.AND P0, PT, R19, RZ, PT ;  /* 0x000000ff1300720b */ /* 0x000fc80003f1d000 */
[----:B------:R-:W-:-:S05]  /*7d90*/  SEL R5, RZ, 0x1, !P0 ;  /* 0x00000001ff057807 */ /* 0x000fca0004000000 */
[----:B------:R-:W-:Y:S01]  /*7da0*/  STG.E.U8 desc[UR36][R2.64], R5 ;  /* 0x0000000502007986 */ /* 0x000fe2000c101124 */
[----:B------:R-:W-:Y:S05]  /*7db0*/  EXIT ;  /* 0x000000000000794d */ /* 0x000fea0003800000 */
.L_x_535:
[----:B---3--:R-:W-:Y:S01]  /*7dc0*/  IMAD.U32 R19, R19, 0x10000, RZ ;  /* 0x0001000013137824 */ /* 0x008fe200078e00ff */
[----:B------:R-:W-:-:S03]  /*7dd0*/  CS2R R6, SRZ ;  /* 0x0000000000067805 */ /* 0x000fc6000001ff00 */
[----:B------:R-:W-:-:S06]  /*7de0*/  FMUL.FTZ R4, R19, 1 ;  /* 0x3f80000013047820 */ /* 0x000fcc0000410000 */
[----:B------:R-:W0:Y:S02]  /*7df0*/  F2F.F64.F32 R4, R4 ;  /* 0x0000000400047310 */ /* 0x000e240000201800 */
[----:B0-----:R-:W-:Y:S01]  /*7e00*/  STG.E.128 desc[UR36][R2.64], R4 ;  /* 0x0000000402007986 */ /* 0x001fe2000c101d24 */
[----:B------:R-:W-:Y:S05]  /*7e10*/  EXIT ;  /* 0x000000000000794d */ /* 0x000fea0003800000 */
.L_x_534:
[----:B------:R-:W-:-:S13]  /*7e20*/  ISETP.NE.AND P0, PT, R0, 0xf, PT ;  /* 0x0000000f0000780c */ /* 0x000fda0003f05270 */
[----:B------:R-:W-:Y:S05]  /*7e30*/  @!P0 BRA `(.L_x_536) ;  /* 0x0000000000b48947 */ /* 0x000fea0003800000 */
[----:B------:R-:W-:-:S13]  /*7e40*/  ISETP.NE.AND P0, PT, R0, 0x17, PT ;  /* 0x000000170000780c */ /* 0x000fda0003f05270 */
[----:B------:R-:W-:Y:S05]  /*7e50*/  @!P0 BRA `(.L_x_537) ;  /* 0x0000000000548947 */ /* 0x000fea0003800000 */
[----:B------:R-:W-:-:S13]  /*7e60*/  ISETP.NE.AND P0, PT, R0, 0x18, PT ;  /* 0x000000180000780c */ /* 0x000fda0003f05270 */
[----:B------:R-:W-:Y:S05]  /*7e70*/  @P0 BRA `(.L_x_526) ;  /* 0x0000000400f40947 */ /* 0x000fea0003800000 */
[----:B---3--:R-:W-:Y:S01]  /*7e80*/  IMAD.U32 R19, R19, 0x10000, RZ ;  /* 0x0001000013137824 */ /* 0x008fe200078e00ff */
        /* <DEDUP_REMOVED lines=14> */
.L_x_539:
[----:B------:R-:W-:Y:S05]  /*7f70*/  BSYNC B0 ;  /* 0x0000000000007941 */ /* 0x000fea0003800000 */
.L_x_538:
[----:B------:R-:W-:-:S05]  /*7f80*/  LOP3.LUT R5, R0, R5, RZ, 0xfc, !PT ;  /* 0x0000000500057212 */ /* 0x000fca00078efcff */
[----:B------:R-:W-:Y:S01]  /*7f90*/  STG.E.U8 desc[UR36][R2.64], R5 ;  /* 0x0000000502007986 */ /* 0x000fe2000c101124 */
[----:B------:R-:W-:Y:S05]  /*7fa0*/  EXIT ;  /* 0x000000000000794d */ /* 0x000fea0003800000 */
.L_x_537:
[----:B---3--:R-:W-:Y:S01]  /*7fb0*/  IMAD.U32 R19, R19, 0x10000, RZ ;  /* 0x0001000013137824 */ /* 0x008fe200078e00ff */
        /* <DEDUP_REMOVED lines=12> */
.L_x_541:
[----:B------:R-:W-:Y:S01]  /*8080*/  IMAD.MOV.U32 R0, RZ, RZ, 0x7f ;  /* 0x0000007fff007424 */ /* 0x000fe200078e00ff */
[----:B------:R-:W-:-:S04]  /*8090*/  ISETP.GT.U32.AND P0, PT, R4, 0x7f800000, PT ;  /* 0x7f8000000400780c */ /* 0x000fc80003f04070 */
[----:B------:R-:W-:-:S09]  /*80a0*/  SEL R0, R0, 0x7c, P0 ;  /* 0x0000007c00007807 */ /* 0x000fd20000000000 */
.L_x_542:
[----:B------:R-:W-:Y:S05]  /*80b0*/  BSYNC B0 ;  /* 0x0000000000007941 */ /* 0x000fea0003800000 */
.L_x_540:
[----:B------:R-:W-:-:S04]  /*80c0*/  LOP3.LUT R4, R19, 0x80000000, RZ, 0xc0, !PT ;  /* 0x8000000013047812 */ /* 0x000fc800078ec0ff */
[----:B------:R-:W-:-:S04]  /*80d0*/  SHF.R.U32.HI R5, RZ, 0x18, R4 ;  /* 0x00000018ff057819 */ /* 0x000fc80000011604 */
[----:B------:R-:W-:-:S05]  /*80e0*/  LOP3.LUT R5, R0, R5, RZ, 0xfc, !PT ;  /* 0x0000000500057212 */ /* 0x000fca00078efcff */
[----:B------:R-:W-:Y:S01]  /*80f0*/  STG.E.U8 desc[UR36][R2.64], R5 ;  /* 0x0000000502007986 */ /* 0x000fe2000c101124 */
[----:B------:R-:W-:Y:S05]  /*8100*/  EXIT ;  /* 0x000000000000794d */ /* 0x000fea0003800000 */
.L_x_536:
[----:B---3--:R-:W-:Y:S01]  /*8110*/  STG.E.U16 desc[UR36][R2.64], R19 ;  /* 0x0000001302007986 */ /* 0x008fe2000c101524 */
[----:B------:R-:W-:Y:S05]  /*8120*/  EXIT ;  /* 0x000000000000794d */ /* 0x000fea0003800000 */
.L_x_533:
        /* <DEDUP_REMOVED lines=8> */
[----:B---3--:R-:W-:-:S06]  /*81b0*/  IMAD.U32 R5, R19, 0x10000, RZ ;  /* 0x0001000013057824 */ /* 0x008fcc00078e00ff */
[----:B------:R-:W0:Y:S02]  /*81c0*/  F2I.FTZ.U32.TRUNC.NTZ R5, R5 ;  /* 0x0000000500057305 */ /* 0x000e24000021f000 */
[----:B0-----:R-:W-:Y:S01]  /*81d0*/  STG.E.U16 desc[UR36][R2.64], R5 ;  /* 0x0000000502007986 */ /* 0x001fe2000c101524 */
[----:B------:R-:W-:Y:S05]  /*81e0*/  EXIT ;  /* 0x000000000000794d */ /* 0x000fea0003800000 */
.L_x_545:
[----:B---3--:R-:W-:Y:S01]  /*81f0*/  IMAD.U32 R19, R19, 0x10000, RZ ;  /* 0x0001000013137824 */ /* 0x008fe200078e00ff */
        /* <DEDUP_REMOVED lines=12> */
[----:B------:R-:W-:-:S05]  /*82c0*/  FADD.FTZ R0, R5, 8192 ;  /* 0x4600000005007421 */ /* 0x000fca0000010000 */
[----:B------:R-:W-:Y:S02]  /*82d0*/  LOP3.LUT P0, R4, R0, 0xff, RZ, 0xc0, !PT ;  /* 0x000000ff00047812 */ /* 0x000fe4000780c0ff */
[----:B------:R-:W-:-:S11]  /*82e0*/  PRMT R0, RZ, 0x7610, R0 ;  /* 0x00007610ff007816 */ /* 0x000fd60000000000 */
[----:B------:R-:W-:Y:S05]  /*82f0*/  @!P0 BRA `(.L_x_547) ;  /* 0x0000000000108947 */ /* 0x000fea0003800000 */
.L_x_548:
[----:B------:R-:W-:-:S04]  /*8300*/  LOP3.LUT R0, R19, 0x80000000, RZ, 0xc0, !PT ;  /* 0x8000000013007812 */ /* 0x000fc800078ec0ff */
[----:B------:R-:W-:-:S04]  /*8310*/  SHF.R.U32.HI R5, RZ, 0x18, R0 ;  /* 0x00000018ff057819 */ /* 0x000fc80000011600 */
[----:B------:R-:W-:-:S04]  /*8320*/  LOP3.LUT R4, R4, R5, RZ, 0xfc, !PT ;  /* 0x0000000504047212 */ /* 0x000fc800078efcff */
[----:B------:R-:W-:-:S07]  /*8330*/  PRMT R0, R4, 0x7610, R0 ;  /* 0x0000761004007816 */ /* 0x000fce0000000000 */
.L_x_547:
[----:B------:R-:W-:Y:S05]  /*8340*/  BSYNC B0 ;  /* 0x0000000000007941 */ /* 0x000fea0003800000 */
.L_x_546:
[----:B------:R-:W-:Y:S01]  /*8350*/  STG.E.U8 desc[UR36][R2.64], R0 ;  /* 0x0000000002007986 */ /* 0x000fe2000c101124 */
[----:B------:R-:W-:Y:S05]  /*8360*/  EXIT ;  /* 0x000000000000794d */ /* 0x000fea0003800000 */
.L_x_544:
        /* <DEDUP_REMOVED lines=17> */
.L_x_551:
[----:B------:R-:W-:-:S04]  /*8480*/  LOP3.LUT R0, R19, 0x80000000, RZ, 0xc0, !PT ;  /* 0x8000000013007812 */ /* 0x000fc800078ec0ff */
[----:B------:R-:W-:-:S04]  /*8490*/  SHF.R.U32.HI R5, RZ, 0x18, R0 ;  /* 0x00000018ff057819 */ /* 0x000fc80000011600 */
[----:B------:R-:W-:-:S04]  /*84a0*/  LOP3.LUT R4, R4, R5, RZ, 0xfc, !PT ;  /* 0x0000000504047212 */ /* 0x000fc800078efcff */
[----:B------:R-:W-:-:S07]  /*84b0*/  PRMT R0, R4, 0x7610, R0 ;  /* 0x0000761004007816 */ /* 0x000fce0000000000 */
.L_x_550:
[----:B------:R-:W-:Y:S05]  /*84c0*/  BSYNC B0 ;  /* 0x0000000000007941 */ /* 0x000fea0003800000 */
.L_x_549:
[----:B------:R-:W-:Y:S01]  /*84d0*/  STG.E.U8 desc[UR36][R2.64], R0 ;  /* 0x0000000002007986 */ /* 0x000fe2000c101124 */
[----:B------:R-:W-:Y:S05]  /*84e0*/  EXIT ;  /* 0x000000000000794d */ /* 0x000fea0003800000 */
.L_x_543:
[----:B------:R-:W-:-:S13]  /*84f0*/  ISETP.NE.AND P0, PT, R0, 0x1c, PT ;  /* 0x0000001c0000780c */ /* 0x000fda0003f05270 */
[----:B------:R-:W-:Y:S05]  /*8500*/  @!P0 BRA `(.L_x_552) ;  /* 0x0000000000a48947 */ /* 0x000fea0003800000 */
[----:B------:R-:W-:-:S13]  /*8510*/  ISETP.NE.AND P0, PT, R0, 0x1d, PT ;  /* 0x0000001d0000780c */ /* 0x000fda0003f05270 */
[----:B------:R-:W-:Y:S05]  /*8520*/  @!P0 BRA `(.L_x_553) ;  /* 0x00000000008c8947 */ /* 0x000fea0003800000 */
[----:B------:R-:W-:-:S13]  /*8530*/  ISETP.NE.AND P0, PT, R0, 0x2c, PT ;  /* 0x0000002c0000780c */ /* 0x000fda0003f05270 */
[----:B------:R-:W-:Y:S05]  /*8540*/  @P0 BRA `(.L_x_526) ;  /* 0x0000000000400947 */ /* 0x000fea0003800000 */
[----:B---3--:R-:W-:Y:S02]  /*8550*/  IMAD.U32 R19, R19, 0x10000, RZ ;  /* 0x0001000013137824 */ /* 0x008fe400078e00ff */
[----:B------:R-:W-:-:S03]  /*8560*/  IMAD.MOV.U32 R5, RZ, RZ, 0xff ;  /* 0x000000ffff057424 */ /* 0x000fc600078e00ff */
[----:B------:R-:W-:-:S04]  /*8570*/  SHF.R.U32.HI R6, RZ, 0x17, R19 ;  /* 0x00000017ff067819 */ /* 0x000fc80000011613 */
[----:B------:R-:W-:-:S04]  /*8580*/  LOP3.LUT R4, R6, 0xff, RZ, 0xc0, !PT ;  /* 0x000000ff06047812 */ /* 0x000fc800078ec0ff */
[----:B------:R-:W-:-:S13]  /*8590*/  ISETP.NE.AND P2, PT, R4, 0xff, PT ;  /* 0x000000ff0400780c */ /* 0x000fda0003f45270 */
[--C-:B------:R-:W-:Y:S02]  /*85a0*/  @P2 SHF.R.U32.HI R0, RZ, 0x16, R19.reuse ;  /* 0x00000016ff002819 */ /* 0x100fe40000011613 */
[----:B------:R-:W-:Y:S02]  /*85b0*/  @P2 LOP3.LUT P0, RZ, R4, 0x3fffff, R19, 0xf8, !PT ;  /* 0x003fffff04ff2812 */ /* 0x000fe4000780f813 */
        /* <DEDUP_REMOVED lines=9> */
.L_x_526:
        /* <DEDUP_REMOVED lines=15> */
[----:B-1-3--:R-:W-:Y:S05]  /*8740*/  CALL.ABS.NOINC R2 ;  /* 0x0000000002007343 */ /* 0x00afea0003c00000 */
.L_x_554:
[----:B------:R-:W-:Y:S05]  /*8750*/  EXIT ;  /* 0x000000000000794d */ /* 0x000fea0003800000 */
.L_x_553:
[----:B---3--:R-:W-:-:S06]  /*8760*/  IMAD.U32 R4, R19, 0x10000, RZ ;  /* 0x0001000013047824 */ /* 0x008fcc00078e00ff */
[----:B------:R-:W0:Y:S02]  /*8770*/  F2I.U64.TRUNC R4, R4 ;  /* 0x0000000400047311 */ /* 0x000e24000020d800 */
[----:B0-----:R-:W-:Y:S01]  /*8780*/  STG.E.64 desc[UR36][R2.64], R4 ;  /* 0x0000000402007986 */ /* 0x001fe2000c101b24 */
[----:B------:R-:W-:Y:S05]  /*8790*/  EXIT ;  /* 0x000000000000794d */ /* 0x000fea0003800000 */
.L_x_552:
[----:B---3--:R-:W-:-:S06]  /*87a0*/  IMAD.U32 R19, R19, 0x10000, RZ ;  /* 0x0001000013137824 */ /* 0x008fcc00078e00ff */
[----:B------:R-:W0:Y:S02]  /*87b0*/  F2I.FTZ.U32.TRUNC.NTZ R19, R19 ;  /* 0x0000001300137305 */ /* 0x000e24000021f000 */
[----:B0-----:R-:W-:Y:S01]  /*87c0*/  STG.E desc[UR36][R2.64], R19 ;  /* 0x0000001302007986 */ /* 0x001fe2000c101924 */
[----:B------:R-:W-:Y:S05]  /*87d0*/  EXIT ;  /* 0x000000000000794d */ /* 0x000fea0003800000 */
.L_x_555:
        /* <DEDUP_REMOVED lines=10> */
.L_x_2617:


//--------------------- .text._ZN2at6native18elementwise_kernelILi128ELi4EZNS0_22gpu_kernel_impl_nocastIZZZNS0_15sin_kernel_cudaERNS_18TensorIteratorBaseEENKUlvE0_clEvENKUlvE2_clEvEUlN3c108BFloat16EE_EEvS4_RKT_EUliE_EEviT1_ --------------------------
	.section	.text._ZN2at6native18elementwise_kernelILi128ELi4EZNS0_22gpu_kernel_impl_nocastIZZZNS0_15sin_kernel_cudaERNS_18TensorIteratorBaseEENKUlvE0_clEvENKUlvE2_clEvEUlN3c108BFloat16EE_EEvS4_RKT_EUliE_EEviT1_,"ax",@progbits
	.align	128
        .global         _ZN2at6native18elementwise_kernelILi128ELi4EZNS0_22gpu_kernel_impl_nocastIZZZNS0_15sin_kernel_cudaERNS_18TensorIteratorBaseEENKUlvE0_clEvENKUlvE2_clEvEUlN3c108BFloat16EE_EEvS4_RKT_EUliE_EEviT1_
        .type           _ZN2at6native18elementwise_kernelILi128ELi4EZNS0_22gpu_kernel_impl_nocastIZZZNS0_15sin_kernel_cudaERNS_18TensorIteratorBaseEENKUlvE0_clEvENKUlvE2_clEvEUlN3c108BFloat16EE_EEvS4_RKT_EUliE_EEviT1_,@function
        .size           _ZN2at6native18elementwise_kernelILi128ELi4EZNS0_22gpu_kernel_impl_nocastIZZZNS0_15sin_kernel_cudaERNS_18TensorIteratorBaseEENKUlvE0_clEvENKUlvE2_clEvEUlN3c108BFloat16EE_EEvS4_RKT_EUliE_EEviT1_,(.L_x_2618 - _ZN2at6native18elementwise_kernelILi128ELi4EZNS0_22gpu_kernel_impl_nocastIZZZNS0_15sin_kernel_cudaERNS_18TensorIteratorBaseEENKUlvE0_clEvENKUlvE2_clEvEUlN3c108BFloat16EE_EEvS4_RKT_EUliE_EEviT1_)
        .other          _ZN2at6native18elementwise_kernelILi128ELi4EZNS0_22gpu_kernel_impl_nocastIZZZNS0_15sin_kernel_cudaERNS_18TensorIteratorBaseEENKUlvE0_clEvENKUlvE2_clEvEUlN3c108BFloat16EE_EEvS4_RKT_EUliE_EEviT1_,@"STO_CUDA_ENTRY STV_DEFAULT"
_ZN2at6native18elementwise_kernelILi128ELi4EZNS0_22gpu_kernel_impl_nocastIZZZNS0_15sin_kernel_cudaERNS_18TensorIteratorBaseEENKUlvE0_clEvENKUlvE2_clEvEUlN3c108BFloat16EE_EEvS4_RKT_EUliE_EEviT1_:
.text._ZN2at6native18elementwise_kernelILi128ELi4EZNS0_22gpu_kernel_impl_nocastIZZZNS0_15sin_kernel_cudaERNS_18TensorIteratorBaseEENKUlvE0_clEvENKUlvE2_clEvEUlN3c108BFloat16EE_EEvS4_RKT_EUliE_EEviT1_:
[----:B------:R-:W-:Y:S01]  /*0000*/  LDC R1, c[0x0][0x28] ;  /* 0x00000a00ff017b82 */ /* 0x000fe20000000800 */
[----:B------:R-:W0:Y:S01]  /*0010*/  S2R R0, SR_CTAID.X ;  /* 0x0000000000007919 */ /* 0x000e220000002500 */
[----:B------:R-:W-:Y:S01]  /*0020*/  ULDC UR6, c[0x0][0x210] ;  /* 0x0000840000067ab9 */ /* 0x000fe20000000800 */
[----:B------:R-:W-:Y:S01]  /*0030*/  ULDC.64 UR4, c[0x0][0x208] ;  /* 0x0000820000047ab9 */ /* 0x000fe20000000a00 */
[----:B------:R-:W-:Y:S01]  /*0040*/  BSSY B0, `(.L_x_556) ;  /* 0x0000140000007945 */ /* 0x000fe20003800000 */
[----:B------:R-:W0:Y:S02]  /*0050*/  S2R R3, SR_TID.X ;  /* 0x0000000000037919 */ /* 0x000e240000002100 */
[----:B0-----:R-:W-:-:S04]  /*0060*/  LEA R0, R0, R3, 0x9 ;  /* 0x0000000300007211 */ /* 0x001fc800078e48ff */
[----:B------:R-:W-:-:S13]  /*0070*/  ISETP.GE.AND P0, PT, R0, UR6, PT ;  /* 0x0000000600007c0c */ /* 0x000fda000bf06270 */
[----:B------:R-:W-:Y:S05]  /*0080*/  @P0 BRA `(.L_x_557) ;  /* 0x0000001000ec0947 */ /* 0x000fea0003800000 */
[----:B------:R-:W0:Y:S01]  /*0090*/  LDC R8, c[0x0][0x218] ;  /* 0x00008600ff087b82 */ /* 0x000e220000000800 */
[----:B------:R-:W-:Y:S02]  /*00a0*/  CS2R R2, SRZ ;  /* 0x0000000000027805 */ /* 0x000fe4000001ff00 */
[----:B0-----:R-:W-:-:S13]  /*00b0*/  ISETP.NE.AND P0, PT, R8, RZ, PT ;  /* 0x000000ff0800720c */ /* 0x001fda0003f05270 */
[----:B------:R-:W-:Y:S05]  /*00c0*/  @!P0 BRA `(.L_x_558) ;  /* 0x0000001000a88947 */ /* 0x000fea0003800000 */
[----:B------:R-:W-:Y:S01]  /*00d0*/  HFMA2.MMA R2, -RZ, RZ, 0, 0 ;  /* 0x00000000ff027435 */ /* 0x000fe200000001ff */
[----:B------:R-:W-:Y:S01]  /*00e0*/  MOV R3, R0 ;  /* 0x0000000000037202 */ /* 0x000fe20000000f00 */
[----:B------:R-:W-:Y:S01]  /*00f0*/  ULDC.64 UR8, c[0x0][0x220] ;  /* 0x0000880000087ab9 */ /* 0x000fe20000000a00 */
[----:B------:R-:W-:Y:S01]  /*0100*/  ISETP.NE.AND P0, PT, R8, 0x1, PT ;  /* 0x000000010800780c */ /* 0x000fe20003f05270 */
[----:B------:R-:W-:-:S06]  /*0110*/  ULDC UR7, c[0x0][0x21c] ;  /* 0x0000870000077ab9 */ /* 0x000fcc0000000800 */
[----:B------:R-:W-:-:S05]  /*0120*/  IMAD.HI.U32 R4, R0, UR8, R2 ;  /* 0x0000000800047c27 */ /* 0x000fca000f8e0002 */
[----:B------:R-:W-:Y:S01]  /*0130*/  SHF.R.U32.HI R5, RZ, UR9, R4 ;  /* 0x00000009ff057c19 */ /* 0x000fe20008011604 */
[----:B------:R-:W-:-:S03]  /*0140*/  ULDC.64 UR8, c[0x0][0x348] ;  /* 0x0000d20000087ab9 */ /* 0x000fc60000000a00 */
[----:B------:R-:W-:-:S05]  /*0150*/  IADD3 R3, -R5, RZ, RZ ;  /* 0x000000ff05037210 */ /* 0x000fca0007ffe1ff */
[----:B------:R-:W-:-:S04]  /*0160*/  IMAD R2, R3, UR7, R0 ;  /* 0x0000000703027c24 */ /* 0x000fc8000f8e0200 */
[C---:B------:R-:W-:Y:S02]  /*0170*/  IMAD R3, R2.reuse, UR8, RZ ;  /* 0x0000000802037c24 */ /* 0x040fe4000f8e02ff */
[----:B------:R-:W-:Y:S01]  /*0180*/  IMAD R2, R2, UR9, RZ ;  /* 0x0000000902027c24 */ /* 0x000fe2000f8e02ff */
[----:B------:R-:W-:Y:S06]  /*0190*/  @!P0 BRA `(.L_x_558) ;  /* 0x0000001000748947 */ /* 0x000fec0003800000 */
[----:B------:R-:W-:Y:S01]  /*01a0*/  MOV R4, RZ ;  /* 0x000000ff00047202 */ /* 0x000fe20000000f00 */
[----:B------:R-:W-:Y:S01]  /*01b0*/  ULDC.64 UR8, c[0x0][0x228] ;  /* 0x00008a0000087ab9 */ /* 0x000fe20000000a00 */
[----:B------:R-:W-:Y:S01]  /*01c0*/  ULDC UR7, c[0x0][0x230] ;  /* 0x00008c0000077ab9 */ /* 0x000fe20000000800 */
[----:B------:R-:W-:Y:S02]  /*01d0*/  ISETP.NE.AND P0, PT, R8, 0x2, PT ;  /* 0x000000020800780c */ /* 0x000fe40003f05270 */
[----:B------:R-:W-:-:S05]  /*01e0*/  IMAD.HI.U32 R6, R5, UR9, R4 ;  /* 0x0000000905067c27 */ /* 0x000fca000f8e0004 */
[----:B------:R-:W-:-:S04]  /*01f0*/  SHF.R.U32.HI R7, RZ, UR7, R6 ;  /* 0x00000007ff077c19 */ /* 0x000fc80008011606 */
[----:B------:R-:W-:-:S05]  /*0200*/  IADD3 R4, -R7, RZ, RZ ;  /* 0x000000ff07047210 */ /* 0x000fca0007ffe1ff */
[----:B------:R-:W-:Y:S01]  /*0210*/  IMAD R4, R4, UR8, R5 ;  /* 0x0000000804047c24 */ /* 0x000fe2000f8e0205 */
[----:B------:R-:W-:-:S03]  /*0220*/  ULDC.64 UR8, c[0x0][0x350] ;  /* 0x0000d40000087ab9 */ /* 0x000fc60000000a00 */
[C---:B------:R-:W-:Y:S02]  /*0230*/  IMAD R3, R4.reuse, UR8, R3 ;  /* 0x0000000804037c24 */ /* 0x040fe4000f8e0203 */
[----:B------:R-:W-:Y:S01]  /*0240*/  IMAD R2, R4, UR9, R2 ;  /* 0x0000000904027c24 */ /* 0x000fe2000f8e0202 */
[----:B------:R-:W-:Y:S06]  /*0250*/  @!P0 BRA `(.L_x_558) ;  /* 0x0000001000448947 */ /* 0x000fec0003800000 */
[----:B------:R-:W-:Y:S01]  /*0260*/  HFMA2.MMA R6, -RZ, RZ, 0, 0 ;  /* 0x00000000ff067435 */ /* 0x000fe200000001ff */
[----:B------:R-:W-:Y:S01]  /*0270*/  ULDC.64 UR8, c[0x0][0x238] ;  /* 0x00008e0000087ab9 */ /* 0x000fe20000000a00 */
[----:B------:R-:W-:Y:S01]  /*0280*/  ISETP.NE.AND P0, PT, R8, 0x3, PT ;  /* 0x000000030800780c */ /* 0x000fe20003f05270 */
[----:B------:R-:W-:-:S07]  /*0290*/  ULDC UR7, c[0x0][0x234] ;  /* 0x00008d0000077ab9 */ /* 0x000fce0000000800 */
[----:B------:R-:W-:-:S05]  /*02a0*/  IMAD.HI.U32 R4, R7, UR8, R6 ;  /* 0x0000000807047c27 */ /* 0x000fca000f8e0006 */
[----:B------:R-:W-:Y:S01]  /*02b0*/  SHF.R.U32.HI R5, RZ, UR9, R4 ;  /* 0x00000009ff057c19 */ /* 0x000fe20008011604 */
[----:B------:R-:W-:-:S03]  /*02c0*/  ULDC.64 UR8, c[0x0][0x358] ;  /* 0x0000d60000087ab9 */ /* 0x000fc60000000a00 */
[----:B------:R-:W-:-:S05]  /*02d0*/  IADD3 R6, -R5, RZ, RZ ;  /* 0x000000ff05067210 */ /* 0x000fca0007ffe1ff */
[----:B------:R-:W-:-:S04]  /*02e0*/  IMAD R6, R6, UR7, R7 ;  /* 0x0000000706067c24 */ /* 0x000fc8000f8e0207 */
[C---:B------:R-:W-:Y:S02]  /*02f0*/  IMAD R3, R6.reuse, UR8, R3 ;  /* 0x0000000806037c24 */ /* 0x040fe4000f8e0203 */
[----:B------:R-:W-:Y:S01]  /*0300*/  IMAD R2, R6, UR9, R2 ;  /* 0x0000000906027c24 */ /* 0x000fe2000f8e0202 */
        /* <DEDUP_REMOVED lines=13> */
[----:B------:R-:W-:Y:S01]  /*03e0*/  MOV R6, RZ ;  /* 0x000000ff00067202 */ /* 0x000fe20000000f00 */
[----:B------:R-:W-:Y:S01]  /*03f0*/  ULDC.64 UR8, c[0x0][0x250] ;  /* 0x0000940000087ab9 */ /* 0x000fe20000000a00 */
[----:B------:R-:W-:Y:S01]  /*0400*/  ISETP.NE.AND P0, PT, R8, 0x5, PT ;  /* 0x000000050800780c */ /* 0x000fe20003f05270 */
[----:B------:R-:W-:Y:S02]  /*0410*/  ULDC UR7, c[0x0][0x24c] ;  /* 0x0000930000077ab9 */ /* 0x000fe40000000800 */
        /* <DEDUP_REMOVED lines=8> */
[----:B------:R-:W-:Y:S01]  /*04a0*/  HFMA2.MMA R4, -RZ, RZ, 0, 0 ;  /* 0x00000000ff047435 */ /* 0x000fe200000001ff */
[----:B------:R-:W-:Y:S01]  /*04b0*/  ULDC.64 UR8, c[0x0][0x258] ;  /* 0x0000960000087ab9 */ /* 0x000fe20000000a00 */
[----:B------:R-:W-:Y:S01]  /*04c0*/  ULDC UR7, c[0x0][0x260] ;  /* 0x0000980000077ab9 */ /* 0x000fe20000000800 */
[----:B------:R-:W-:-:S07]  /*04d0*/  ISETP.NE.AND P0, PT, R8, 0x6, PT ;  /* 0x000000060800780c */ /* 0x000fce0003f05270 */
        /* <DEDUP_REMOVED lines=56> */
[----:B------:R-:W-:Y:S01]  /*0860*/  IMAD.MOV.U32 R6, RZ, RZ, RZ ;  /* 0x000000ffff067224 */ /* 0x000fe200078e00ff */
[----:B------:R-:W-:Y:S01]  /*0870*/  ULDC.64 UR8, c[0x0][0x298] ;  /* 0x0000a60000087ab9 */ /* 0x000fe20000000a00 */
[----:B------:R-:W-:Y:S01]  /*0880*/  ISETP.NE.AND P0, PT, R8, 0xb, PT ;  /* 0x0000000b0800780c */ /* 0x000fe20003f05270 */
[----:B------:R-:W-:Y:S01]  /*0890*/  ULDC UR7, c[0x0][0x294] ;  /* 0x0000a50000077ab9 */ /* 0x000fe20000000800 */
        /* <DEDUP_REMOVED lines=61> */
[----:B------:R-:W-:-:S05]  /*0c70*/  SHF.R.U32.HI R7, RZ, UR7, R6 ;  /* 0x00000007ff077c19 */ /* 0x000fca0008011606 */
[----:B------:R-:W-:-:S04]  /*0c80*/  IMAD.MOV R4, RZ, RZ, -R7 ;  /* 0x000000ffff047224 */ /* 0x000fc800078e0a07 */
        /* <DEDUP_REMOVED lines=89> */
[----:B------:R-:W-:Y:S01]  /*1220*/  ISETP.NE.AND P0, PT, R8, 0x18, PT ;  /* 0x000000180800780c */ /* 0x000fe20003f05270 */
[----:B------:R-:W-:Y:S01]  /*1230*/  ULDC.64 UR8, c[0x0][0x330] ;  /* 0x0000cc0000087ab9 */ /* 0x000fe20000000a00 */
[----:B------:R-:W-:Y:S01]  /*1240*/  MOV R4, RZ ;  /* 0x000000ff00047202 */ /* 0x000fe20000000f00 */
[----:B------:R-:W-:-:S04]  /*1250*/  ULDC UR7, c[0x0][0x338] ;  /* 0x0000ce0000077ab9 */ /* 0x000fc80000000800 */
[----:B------:R-:W-:-:S05]  /*1260*/  IMAD.HI.U32 R8, R5, UR9, R4 ;  /* 0x0000000905087c27 */ /* 0x000fca000f8e0004 */
[----:B------:R-:W-:Y:S01]  /*1270*/  SHF.R.U32.HI R9, RZ, UR7, R8 ;  /* 0x00000007ff097c19 */ /* 0x000fe20008011608 */
[----:B------:R-:W0:Y:S01]  /*1280*/  @P0 LDC.64 R12, c[0x0][0x340] ;  /* 0x0000d000ff0c0b82 */ /* 0x000e220000000a00 */
[----:B------:R-:W-:Y:S02]  /*1290*/  @P0 MOV R8, RZ ;  /* 0x000000ff00080202 */ /* 0x000fe40000000f00 */
[----:B------:R-:W-:-:S05]  /*12a0*/  IADD3 R11, -R9, RZ, RZ ;  /* 0x000000ff090b7210 */ /* 0x000fca0007ffe1ff */
[----:B------:R-:W1:Y:S08]  /*12b0*/  @P0 LDC R15, c[0x0][0x33c] ;  /* 0x0000cf00ff0f0b82 */ /* 0x000e700000000800 */
[----:B------:R-:W2:Y:S01]  /*12c0*/  @P0 LDC.64 R6, c[0x0][0x408] ;  /* 0x00010200ff060b82 */ /* 0x000ea20000000a00 */
[----:B0-----:R-:W-:-:S05]  /*12d0*/  @P0 IMAD.HI.U32 R4, R9, R12, R8 ;  /* 0x0000000c09040227 */ /* 0x001fca00078e0008 */
[----:B------:R-:W-:Y:S01]  /*12e0*/  @P0 SHF.R.U32.HI R8, RZ, R13, R4 ;  /* 0x0000000dff080219 */ /* 0x000fe20000011604 */
[----:B------:R-:W-:Y:S01]  /*12f0*/  IMAD R4, R11, UR8, R5 ;  /* 0x000000080b047c24 */ /* 0x000fe2000f8e0205 */
[----:B------:R-:W-:Y:S02]  /*1300*/  ULDC.64 UR8, c[0x0][0x400] ;  /* 0x0001000000087ab9 */ /* 0x000fe40000000a00 */
[----:B------:R-:W-:Y:S01]  /*1310*/  @P0 IADD3 R8, -R8, RZ, RZ ;  /* 0x000000ff08080210 */ /* 0x000fe20007ffe1ff */
[C---:B------:R-:W-:Y:S02]  /*1320*/  IMAD R3, R4.reuse, UR8, R3 ;  /* 0x0000000804037c24 */ /* 0x040fe4000f8e0203 */
[----:B------:R-:W-:Y:S02]  /*1330*/  IMAD R2, R4, UR9, R2 ;  /* 0x0000000904027c24 */ /* 0x000fe4000f8e0202 */
[----:B-1----:R-:W-:-:S04]  /*1340*/  @P0 IMAD R8, R8, R15, R9 ;  /* 0x0000000f08080224 */ /* 0x002fc800078e0209 */
[C---:B--2---:R-:W-:Y:S02]  /*1350*/  @P0 IMAD R3, R8.reuse, R6, R3 ;  /* 0x0000000608030224 */ /* 0x044fe400078e0203 */
[----:B------:R-:W-:-:S07]  /*1360*/  @P0 IMAD R2, R8, R7, R2 ;  /* 0x0000000708020224 */ /* 0x000fce00078e0202 */
.L_x_558:
[----:B------:R-:W-:Y:S02]  /*1370*/  ULDC.64 UR8, c[0x0][0x418] ;  /* 0x0001060000087ab9 */ /* 0x000fe40000000a00 */
[----:B------:R-:W-:-:S04]  /*1380*/  IADD3 R4, P0, R2, UR8, RZ ;  /* 0x0000000802047c10 */ /* 0x000fc8000ff1e0ff */
[----:B------:R-:W-:Y:S01]  /*1390*/  IADD3.X R5, RZ, UR9, RZ, P0, !PT ;  /* 0x00000009ff057c10 */ /* 0x000fe200087fe4ff */
[----:B------:R-:W-:-:S04]  /*13a0*/  ULDC.64 UR8, c[0x0][0x410] ;  /* 0x0001040000087ab9 */ /* 0x000fc80000000a00 */
[----:B------:R-:W2:Y:S01]  /*13b0*/  LDG.E.U16 R4, desc[UR4][R4.64] ;  /* 0x0000000404047981 */ /* 0x000ea2000c1e1500 */
[----:B------:R-:W-:Y:S01]  /*13c0*/  VIADD R0, R0, 0x80 ;  /* 0x0000008000007836 */ /* 0x000fe20000000000 */
[----:B--2---:R-:W-:-:S05]  /*13d0*/  SHF.L.U32 R2, R4, 0x10, RZ ;  /* 0x0000001004027819 */ /* 0x004fca00000006ff */
[----:B------:R-:W-:Y:S01]  /*13e0*/  FMUL.RZ R7, R2, 0.15915493667125701904 ;  /* 0x3e22f98302077820 */ /* 0x000fe2000040c000 */
[----:B------:R-:W-:-:S03]  /*13f0*/  IADD3 R2, P0, R3, UR8, RZ ;  /* 0x0000000803027c10 */ /* 0x000fc6000ff1e0ff */
[----:B------:R-:W0:Y:S01]  /*1400*/  MUFU.SIN R6, R7 ;  /* 0x0000000700067308 */ /* 0x000e220000000400 */
[----:B------:R-:W-:Y:S02]  /*1410*/  IADD3.X R3, RZ, UR9, RZ, P0, !PT ;  /* 0x00000009ff037c10 */ /* 0x000fe400087fe4ff */
[----:B0-----:R-:W-:-:S05]  /*1420*/  F2FP.BF16.F32.PACK_AB R6, RZ, R6 ;  /* 0x00000006ff06723e */ /* 0x001fca00000010ff */
[----:B------:R0:W-:Y:S02]  /*1430*/  STG.E.U16 desc[UR4][R2.64], R6 ;  /* 0x0000000602007986 */ /* 0x0001e4000c101504 */
.L_x_557:
[----:B------:R-:W-:Y:S05]  /*1440*/  BSYNC B0 ;  /* 0x0000000000007941 */ /* 0x000fea0003800000 */
.L_x_556:
[----:B------:R-:W-:Y:S01]  /*1450*/  ISETP.GE.AND P0, PT, R0, UR6, PT ;  /* 0x0000000600007c0c */ /* 0x000fe2000bf06270 */
[----:B------:R-:W-:-:S12]  /*1460*/  BSSY B0, `(.L_x_559) ;  /* 0x000027a000007945 */ /* 0x000fd80003800000 */
[----:B------:R-:W-:Y:S05]  /*1470*/  @P0 BRA `(.L_x_560) ;  /* 0x0000002400e00947 */ /* 0x000fea0003800000 */
[----:B------:R-:W1:Y:S01]  /*1480*/  LDC R8, c[0x0][0x218] ;  /* 0x00008600ff087b82 */ /* 0x000e620000000800 */
[----:B0-----:R-:W-:Y:S02]  /*1490*/  CS2R R2, SRZ ;  /* 0x0000000000027805 */ /* 0x001fe4000001ff00 */
[----:B-1----:R-:W-:-:S13]  /*14a0*/  ISETP.NE.AND P0, PT, R8, RZ, PT ;  /* 0x000000ff0800720c */ /* 0x002fda0003f05270 */
[----:B------:R-:W-:Y:S05]  /*14b0*/  @!P0 BRA `(.L_x_561) ;  /* 0x0000001000a88947 */ /* 0x000fea0003800000 */
[----:B------:R-:W-:Y:S01]  /*14c0*/  MOV R2, RZ ;  /* 0x000000ff00027202 */ /* 0x000fe20000000f00 */
[----:B------:R-:W-:Y:S01]  /*14d0*/  ULDC.64 UR8, c[0x0][0x220] ;  /* 0x0000880000087ab9 */ /* 0x000fe20000000a00 */
[----:B------:R-:W-:Y:S01]  /*14e0*/  MOV R3, R0 ;  /* 0x0000000000037202 */ /* 0x000fe20000000f00 */
[----:B------:R-:W-:Y:S01]  /*14f0*/  ULDC UR7, c[0x0][0x21c] ;  /* 0x0000870000077ab9 */ /* 0x000fe20000000800 */
[----:B------:R-:W-:Y:S01]  /*1500*/  ISETP.NE.AND P0, PT, R8, 0x1, PT ;  /* 0x000000010800780c */ /* 0x000fe20003f05270 */
        /* <DEDUP_REMOVED lines=273> */
[----:B------:R-:W-:Y:S01]  /*2620*/  HFMA2.MMA R4, -RZ, RZ, 0, 0 ;  /* 0x00000000ff047435 */ /* 0x000fe200000001ff */
[----:B------:R-:W-:Y:S01]  /*2630*/  ULDC.64 UR8, c[0x0][0x330] ;  /* 0x0000cc0000087ab9 */ /* 0x000fe20000000a00 */
[----:B------:R-:W-:-:S08]  /*2640*/  ULDC UR7, c[0x0][0x338] ;  /* 0x0000ce0000077ab9 */ /* 0x000fd00000000800 */
[----:B------:R-:W-:Y:S02]  /*2650*/  IMAD.HI.U32 R8, R5, UR9, R4 ;  /* 0x0000000905087c27 */ /* 0x000fe4000f8e0004 */
[----:B------:R-:W0:Y:S03]  /*2660*/  @P0 LDC.64 R12, c[0x0][0x340] ;  /* 0x0000d000ff0c0b82 */ /* 0x000e260000000a00 */
[----:B------:R-:W-:Y:S02]  /*2670*/  SHF.R.U32.HI R9, RZ, UR7, R8 ;  /* 0x00000007ff097c19 */ /* 0x000fe40008011608 */
[----:B------:R-:W-:Y:S02]  /*2680*/  @P0 MOV R8, RZ ;  /* 0x000000ff00080202 */ /* 0x000fe40000000f00 */
[C---:B------:R-:W-:Y:S01]  /*2690*/  IADD3 R11, -R9.reuse, RZ, RZ ;  /* 0x000000ff090b7210 */ /* 0x040fe20007ffe1ff */
        /* <DEDUP_REMOVED lines=12> */
.L_x_561:
[----:B------:R-:W-:Y:S02]  /*2760*/  ULDC.64 UR8, c[0x0][0x418] ;  /* 0x0001060000087ab9 */ /* 0x000fe40000000a00 */
[----:B------:R-:W-:-:S04]  /*2770*/  IADD3 R4, P0, R2, UR8, RZ ;  /* 0x0000000802047c10 */ /* 0x000fc8000ff1e0ff */
[----:B------:R-:W-:Y:S01]  /*2780*/  IADD3.X R5, RZ, UR9, RZ, P0, !PT ;  /* 0x00000009ff057c10 */ /* 0x000fe200087fe4ff */
[----:B------:R-:W-:-:S04]  /*2790*/  ULDC.64 UR8, c[0x0][0x410] ;  /* 0x0001040000087ab9 */ /* 0x000fc80000000a00 */
[----:B------:R-:W2:Y:S01]  /*27a0*/  LDG.E.U16 R4, desc[UR4][R4.64] ;  /* 0x0000000404047981 */ /* 0x000ea2000c1e1500 */
[----:B------:R-:W-:Y:S02]  /*27b0*/  IADD3 R0, R0, 0x80, RZ ;  /* 0x0000008000007810 */ /* 0x000fe40007ffe0ff */
[----:B--2---:R-:W-:-:S05]  /*27c0*/  SHF.L.U32 R2, R4, 0x10, RZ ;  /* 0x0000001004027819 */ /* 0x004fca00000006ff */
[----:B------:R-:W-:Y:S01]  /*27d0*/  FMUL.RZ R7, R2, 0.15915493667125701904 ;  /* 0x3e22f98302077820 */ /* 0x000fe2000040c000 */
[----:B------:R-:W-:-:S03]  /*27e0*/  IADD3 R2, P0, R3, UR8, RZ ;  /* 0x0000000803027c10 */ /* 0x000fc6000ff1e0ff */
[----:B------:R-:W0:Y:S01]  /*27f0*/  MUFU.SIN R6, R7 ;  /* 0x0000000700067308 */ /* 0x000e220000000400 */
[----:B------:R-:W-:Y:S02]  /*2800*/  IADD3.X R3, RZ, UR9, RZ, P0, !PT ;  /* 0x00000009ff037c10 */ /* 0x000fe400087fe4ff */
[----:B------:R-:W-:Y:S02]  /*2810*/  ISETP.GE.AND P0, PT, R0, UR6, PT ;  /* 0x0000000600007c0c */ /* 0x000fe4000bf06270 */
[----:B0-----:R-:W-:-:S05]  /*2820*/  F2FP.BF16.F32.PACK_AB R6, RZ, R6 ;  /* 0x00000006ff06723e */ /* 0x001fca00000010ff */
[----:B------:R1:W-:Y:S06]  /*2830*/  STG.E.U16 desc[UR4][R2.64], R6 ;  /* 0x0000000602007986 */ /* 0x0003ec000c101504 */
[----:B------:R-:W-:Y:S05]  /*2840*/  @P0 BRA `(.L_x_560) ;  /* 0x0000001000ec0947 */ /* 0x000fea0003800000 */
[----:B------:R-:W0:Y:S01]  /*2850*/  LDC R8, c[0x0][0x218] ;  /* 0x00008600ff087b82 */ /* 0x000e220000000800 */
[----:B-1----:R-:W-:Y:S02]  /*2860*/  CS2R R2, SRZ ;  /* 0x0000000000027805 */ /* 0x002fe4000001ff00 */
[----:B0-----:R-:W-:-:S13]  /*2870*/  ISETP.NE.AND P0, PT, R8, RZ, PT ;  /* 0x000000ff0800720c */ /* 0x001fda0003f05270 */
[----:B------:R-:W-:Y:S05]  /*2880*/  @!P0 BRA `(.L_x_562) ;  /* 0x0000001000a88947 */ /* 0x000fea0003800000 */
[----:B------:R-:W-:Y:S01]  /*2890*/  HFMA2.MMA R2, -RZ, RZ, 0, 0 ;  /* 0x00000000ff027435 */ /* 0x000fe200000001ff */
[----:B------:R-:W-:Y:S01]  /*28a0*/  IMAD.MOV.U32 R3, RZ, RZ, R0 ;  /* 0x000000ffff037224 */ /* 0x000fe200078e0000 */
        /* <DEDUP_REMOVED lines=282> */
[----:B------:R-:W-:-:S03]  /*3a50*/  @P0 MOV R8, RZ ;  /* 0x000000ff00080202 */ /* 0x000fc60000000f00 */
[----:B------:R-:W1:Y:S01]  /*3a60*/  @P0 LDC R15, c[0x0][0x33c] ;  /* 0x0000cf00ff0f0b82 */ /* 0x000e620000000800 */
[----:B------:R-:W-:-:S07]  /*3a70*/  IMAD.MOV R11, RZ, RZ, -R9 ;  /* 0x000000ffff0b7224 */ /* 0x000fce00078e0a09 */
        /* <DEDUP_REMOVED lines=11> */
.L_x_562:
        /* <DEDUP_REMOVED lines=11> */
[----:B0-----:R-:W-:-:S05]  /*3be0*/  F2FP.BF16.F32.PACK_AB R6, RZ, R6 ;  /* 0x00000006ff06723e */ /* 0x001fca00000010ff */
[----:B------:R2:W-:Y:S02]  /*3bf0*/  STG.E.U16 desc[UR4][R2.64], R6 ;  /* 0x0000000602007986 */ /* 0x0005e4000c101504 */
.L_x_560:
[----:B------:R-:W-:Y:S05]  /*3c00*/  BSYNC B0 ;  /* 0x0000000000007941 */ /* 0x000fea0003800000 */
.L_x_559:
[----:B------:R-:W-:-:S13]  /*3c10*/  ISETP.GE.AND P0, PT, R0, UR6, PT ;  /* 0x0000000600007c0c */ /* 0x000fda000bf06270 */
[----:B------:R-:W-:Y:S05]  /*3c20*/  @P0 EXIT ;  /* 0x000000000000094d */ /* 0x000fea0003800000 */
[----:B------:R-:W3:Y:S01]  /*3c30*/  LDC R8, c[0x0][0x218] ;  /* 0x00008600ff087b82 */ /* 0x000ee20000000800 */
[----:B012---:R-:W-:Y:S02]  /*3c40*/  CS2R R2, SRZ ;  /* 0x0000000000027805 */ /* 0x007fe4000001ff00 */
[----:B---3--:R-:W-:-:S13]  /*3c50*/  ISETP.NE.AND P0, PT, R8, RZ, PT ;  /* 0x000000ff0800720c */ /* 0x008fda0003f05270 */
[----:B------:R-:W-:Y:S05]  /*3c60*/  @!P0 BRA `(.L_x_563) ;  /* 0x0000001000a88947 */ /* 0x000fea0003800000 */
[----:B------:R-:W-:Y:S01]  /*3c70*/  HFMA2.MMA R2, -RZ, RZ, 0, 0 ;  /* 0x00000000ff027435 */ /* 0x000fe200000001ff */
[----:B------:R-:W-:Y:S01]  /*3c80*/  MOV R3, R0 ;  /* 0x0000000000037202 */ /* 0x000fe20000000f00 */
[----:B------:R-:W-:Y:S01]  /*3c90*/  ULDC.64 UR6, c[0x0][0x220] ;  /* 0x0000880000067ab9 */ /* 0x000fe20000000a00 */
[----:B------:R-:W-:-:S07]  /*3ca0*/  ISETP.NE.AND P0, PT, R8, 0x1, PT ;  /* 0x000000010800780c */ /* 0x000fce0003f05270 */
[----:B------:R-:W-:Y:S01]  /*3cb0*/  IMAD.HI.U32 R4, R0, UR6, R2 ;  /* 0x0000000600047c27 */ /* 0x000fe2000f8e0002 */
[----:B------:R-:W-:-:S04]  /*3cc0*/  ULDC UR6, c[0x0][0x21c] ;  /* 0x0000870000067ab9 */ /* 0x000fc80000000800 */
[----:B------:R-:W-:-:S04]  /*3cd0*/  SHF.R.U32.HI R5, RZ, UR7, R4 ;  /* 0x00000007ff057c19 */ /* 0x000fc80008011604 */
[----:B------:R-:W-:-:S05]  /*3ce0*/  IADD3 R3, -R5, RZ, RZ ;  /* 0x000000ff05037210 */ /* 0x000fca0007ffe1ff */
[----:B------:R-:W-:Y:S01]  /*3cf0*/  IMAD R0, R3, UR6, R0 ;  /* 0x0000000603007c24 */ /* 0x000fe2000f8e0200 */
[----:B------:R-:W-:-:S03]  /*3d00*/  ULDC.64 UR6, c[0x0][0x348] ;  /* 0x0000d20000067ab9 */ /* 0x000fc60000000a00 */
        /* <DEDUP_REMOVED lines=17> */
[----:B------:R-:W-:-:S08]  /*3e20*/  ISETP.NE.AND P0, PT, R8, 0x3, PT ;  /* 0x000000030800780c */ /* 0x000fd00003f05270 */
        /* <DEDUP_REMOVED lines=23> */
[----:B------:R-:W-:-:S03]  /*3fa0*/  ISETP.NE.AND P0, PT, R8, 0x5, PT ;  /* 0x000000050800780c */ /* 0x000fc60003f05270 */
[----:B------:R-:W-:Y:S01]  /*3fb0*/  IMAD.HI.U32 R4, R7, UR6, R6 ;  /* 0x0000000607047c27 */ /* 0x000fe2000f8e0006 */
[----:B------:R-:W-:-:S04]  /*3fc0*/  ULDC UR6, c[0x0][0x24c] ;  /* 0x0000930000067ab9 */ /* 0x000fc80000000800 */
        /* <DEDUP_REMOVED lines=229> */
[----:B------:R-:W-:Y:S01]  /*4e20*/  SHF.R.U32.HI R7, RZ, UR6, R6 ;  /* 0x00000006ff077c19 */ /* 0x000fe20008011606 */
[----:B------:R-:W-:Y:S01]  /*4e30*/  ULDC.64 UR6, c[0x0][0x400] ;  /* 0x0001000000067ab9 */ /* 0x000fe20000000a00 */
[----:B------:R-:W-:Y:S02]  /*4e40*/  @P0 MOV R6, RZ ;  /* 0x000000ff00060202 */ /* 0x000fe40000000f00 */
[----:B------:R-:W-:Y:S01]  /*4e50*/  IADD3 R4, -R7, RZ, RZ ;  /* 0x000000ff07047210 */ /* 0x000fe20007ffe1ff */
[----:B------:R-:W1:Y:S04]  /*4e60*/  @P0 LDC R11, c[0x0][0x33c] ;  /* 0x0000cf00ff0b0b82 */ /* 0x000e680000000800 */
[----:B------:R-:W-:-:S04]  /*4e70*/  IMAD R4, R4, UR8, R5 ;  /* 0x0000000804047c24 */ /* 0x000fc8000f8e0205 */
[----:B------:R-:W2:Y:S01]  /*4e80*/  @P0 LDC.64 R12, c[0x0][0x408] ;  /* 0x00010200ff0c0b82 */ /* 0x000ea20000000a00 */
[C---:B------:R-:W-:Y:S02]  /*4e90*/  IMAD R3, R4.reuse, UR6, R3 ;  /* 0x0000000604037c24 */ /* 0x040fe4000f8e0203 */
[----:B------:R-:W-:Y:S02]  /*4ea0*/  IMAD R2, R4, UR7, R2 ;  /* 0x0000000704027c24 */ /* 0x000fe4000f8e0202 */
[----:B0-----:R-:W-:-:S05]  /*4eb0*/  @P0 IMAD.HI.U32 R0, R7, R8, R6 ;  /* 0x0000000807000227 */ /* 0x001fca00078e0006 */
[----:B------:R-:W-:-:S04]  /*4ec0*/  @P0 SHF.R.U32.HI R0, RZ, R9, R0 ;  /* 0x00000009ff000219 */ /* 0x000fc80000011600 */
[----:B------:R-:W-:-:S05]  /*4ed0*/  @P0 IADD3 R6, -R0, RZ, RZ ;  /* 0x000000ff00060210 */ /* 0x000fca0007ffe1ff */
[----:B-1----:R-:W-:-:S04]  /*4ee0*/  @P0 IMAD R6, R11, R6, R7 ;  /* 0x000000060b060224 */ /* 0x002fc800078e0207 */
[C---:B--2---:R-:W-:Y:S02]  /*4ef0*/  @P0 IMAD R3, R6.reuse, R12, R3 ;  /* 0x0000000c06030224 */ /* 0x044fe400078e0203 */
[----:B------:R-:W-:-:S07]  /*4f00*/  @P0 IMAD R2, R6, R13, R2 ;  /* 0x0000000d06020224 */ /* 0x000fce00078e0202 */
.L_x_563:
[----:B------:R-:W-:Y:S02]  /*4f10*/  ULDC.64 UR6, c[0x0][0x418] ;  /* 0x0001060000067ab9 */ /* 0x000fe40000000a00 */
[----:B------:R-:W-:-:S04]  /*4f20*/  IADD3 R4, P0, R2, UR6, RZ ;  /* 0x0000000602047c10 */ /* 0x000fc8000ff1e0ff */
[----:B------:R-:W-:Y:S01]  /*4f30*/  IADD3.X R5, RZ, UR7, RZ, P0, !PT ;  /* 0x00000007ff057c10 */ /* 0x000fe200087fe4ff */
[----:B------:R-:W-:-:S04]  /*4f40*/  ULDC.64 UR6, c[0x0][0x410] ;  /* 0x0001040000067ab9 */ /* 0x000fc80000000a00 */
[----:B------:R-:W2:Y:S01]  /*4f50*/  LDG.E.U16 R4, desc[UR4][R4.64] ;  /* 0x0000000404047981 */ /* 0x000ea2000c1e1500 */
[----:B------:R-:W-:-:S04]  /*4f60*/  IADD3 R2, P0, R3, UR6, RZ ;  /* 0x0000000603027c10 */ /* 0x000fc8000ff1e0ff */
[----:B------:R-:W-:Y:S02]  /*4f70*/  IADD3.X R3, RZ, UR7, RZ, P0, !PT ;  /* 0x00000007ff037c10 */ /* 0x000fe400087fe4ff */
[----:B--2---:R-:W-:-:S05]  /*4f80*/  SHF.L.U32 R0, R4, 0x10, RZ ;  /* 0x0000001004007819 */ /* 0x004fca00000006ff */
[----:B------:R-:W-:-:S04]  /*4f90*/  FMUL.RZ R6, R0, 0.15915493667125701904 ;  /* 0x3e22f98300067820 */ /* 0x000fc8000040c000 */
[----:B------:R-:W0:Y:S02]  /*4fa0*/  MUFU.SIN R0, R6 ;  /* 0x0000000600007308 */ /* 0x000e240000000400 */
[----:B0-----:R-:W-:-:S05]  /*4fb0*/  F2FP.BF16.F32.PACK_AB R0, RZ, R0 ;  /* 0x00000000ff00723e */ /* 0x001fca00000010ff */
[----:B------:R-:W-:Y:S01]  /*4fc0*/  STG.E.U16 desc[UR4][R2.64], R0 ;  /* 0x0000000002007986 */ /* 0x000fe2000c101504 */
[----:B------:R-:W-:Y:S05]  /*4fd0*/  EXIT ;  /* 0x000000000000794d */ /* 0x000fea0003800000 */
.L_x_564:
        /* <DEDUP_REMOVED lines=10> */
.L_x_2618:


//--------------------- .text._ZN2at6native27unrolled_elementwise_kernelIZZZNS0_15sin_kernel_cudaERNS_18TensorIteratorBaseEENKUlvE0_clEvENKUlvE2_clEvEUlN3c108BFloat16EE_St5arrayIPcLm2EELi4E23TrivialOffsetCalculatorILi1EjESD_NS0_6memory15LoadWithoutCastENSE_16StoreWithoutCastEEEviT_T0_T2_T3_T4_T5_ --------------------------
	.section	.text._ZN2at6native27unrolled_elementwise_kernelIZZZNS0_15sin_kernel_cudaERNS_18TensorIteratorBaseEENKUlvE0_clEvENKUlvE2_clEvEUlN3c108BFloat16EE_St5arrayIPcLm2EELi4E23TrivialOffsetCalculatorILi1EjESD_NS0_6memory15LoadWithoutCastENSE_16StoreWithoutCastEEEviT_T0_T2_T3_T4_T5_,"ax",@progbits
	.align	128
        .global         _ZN2at6native27unrolled_elementwise_kernelIZZZNS0_15sin_kernel_cudaERNS_18TensorIteratorBaseEENKUlvE0_clEvENKUlvE2_clEvEUlN3c108BFloat16EE_St5arrayIPcLm2EELi4E23TrivialOffsetCalculatorILi1EjESD_NS0_6memory15LoadWithoutCastENSE_16StoreWithoutCastEEEviT_T0_T2_T3_T4_T5_
        .type           _ZN2at6native27unrolled_elementwise_kernelIZZZNS0_15sin_kernel_cudaERNS_18TensorIteratorBaseEENKUlvE0_clEvENKUlvE2_clEvEUlN3c108BFloat16EE_St5arrayIPcLm2EELi4E23TrivialOffsetCalculatorILi1EjESD_NS0_6memory15LoadWithoutCastENSE_16StoreWithoutCastEEEviT_T0_T2_T3_T4_T5_,@function
        .size           _ZN2at6native27unrolled_elementwise_kernelIZZZNS0_15sin_kernel_cudaERNS_18TensorIteratorBaseEENKUlvE0_clEvENKUlvE2_clEvEUlN3c108BFloat16EE_St5arrayIPcLm2EELi4E23TrivialOffsetCalculatorILi1EjESD_NS0_6memory15LoadWithoutCastENSE_16StoreWithoutCastEEEviT_T0_T2_T3_T4_T5_,(.L_x_2619 - _ZN2at6native27unrolled_elementwise_kernelIZZZNS0_15sin_kernel_cudaERNS_18TensorIteratorBaseEENKUlvE0_clEvENKUlvE2_clEvEUlN3c108BFloat16EE_St5arrayIPcLm2EELi4E23TrivialOffsetCalculatorILi1EjESD_NS0_6memory15LoadWithoutCastENSE_16StoreWithoutCastEEEviT_T0_T2_T3_T4_T5_)
        .other          _ZN2at6native27unrolled_elementwise_kernelIZZZNS0_15sin_kernel_cudaERNS_18TensorIteratorBaseEENKUlvE0_clEvENKUlvE2_clEvEUlN3c108BFloat16EE_St5arrayIPcLm2EELi4E23TrivialOffsetCalculatorILi1EjESD_NS0_6memory15LoadWithoutCastENSE_16StoreWithoutCastEEEviT_T0_T2_T3_T4_T5_,@"STO_CUDA_ENTRY STV_DEFAULT"
_ZN2at6native27unrolled_elementwise_kernelIZZZNS0_15sin_kernel_cudaERNS_18TensorIteratorBaseEENKUlvE0_clEvENKUlvE2_clEvEUlN3c108BFloat16EE_St5arrayIPcLm2EELi4E23TrivialOffsetCalculatorILi1EjESD_NS0_6memory15LoadWithoutCastENSE_16StoreWithoutCastEEEviT_T0_T2_T3_T4_T5_:
.text._ZN2at6native27unrolled_elementwise_kernelIZZZNS0_15sin_kernel_cudaERNS_18TensorIteratorBaseEENKUlvE0_clEvENKUlvE2_clEvEUlN3c108BFloat16EE_St5arrayIPcLm2EELi4E23TrivialOffsetCalculatorILi1EjESD_NS0_6memory15LoadWithoutCastENSE_16StoreWithoutCastEEEviT_T0_T2_T3_T4_T5_:
[----:B------:R-:W-:Y:S01]  /*0000*/  LDC R1, c[0x0][0x28] ;  /* 0x00000a00ff017b82 */ /* 0x000fe20000000800 */
[----:B------:R-:W0:Y:S07]  /*0010*/  S2R R0, SR_CTAID.X ;  /* 0x0000000000007919 */ /* 0x000e2e0000002500 */
[----:B------:R-:W0:Y:S01]  /*0020*/  LDC R7, c[0x0][0x210] ;  /* 0x00008400ff077b82 */ /* 0x000e220000000800 */
[----:B------:R-:W-:Y:S01]  /*0030*/  PRMT R10, RZ, 0x7610, R10 ;  /* 0x00007610ff0a7816 */ /* 0x000fe2000000000a */
[----:B------:R-:W-:Y:S01]  /*0040*/  ULDC.64 UR4, c[0x0][0x208] ;  /* 0x0000820000047ab9 */ /* 0x000fe20000000a00 */
[----:B------:R-:W1:Y:S01]  /*0050*/  S2R R9, SR_TID.X ;  /* 0x0000000000097919 */ /* 0x000e620000002100 */
[----:B0-----:R-:W-:-:S02]  /*0060*/  IMAD R2, R0, -0x200, R7 ;  /* 0xfffffe0000027824 */ /* 0x001fc400078e0207 */
[----:B-1----:R-:W-:-:S03]  /*0070*/  IMAD.MOV.U32 R19, RZ, RZ, R9 ;  /* 0x000000ffff137224 */ /* 0x002fc600078e0009 */
[----:B------:R-:W-:-:S13]  /*0080*/  ISETP.GE.AND P0, PT, R9, R2, PT ;  /* 0x000000020900720c */ /* 0x000fda0003f06270 */
[----:B------:R-:W-:Y:S01]  /*0090*/  @!P0 VIADD R19, R9, 0x80 ;  /* 0x0000008009138836 */ /* 0x000fe20000000000 */
[----:B------:R-:W0:Y:S01]  /*00a0*/  @!P0 LDC.64 R12, c[0x0][0x220] ;  /* 0x00008800ff0c8b82 */ /* 0x000e220000000a00 */
[----:B------:R-:W-:-:S03]  /*00b0*/  @!P0 IMAD R11, R0, 0x200, R9 ;  /* 0x00000200000b8824 */ /* 0x000fc600078e0209 */
[----:B------:R-:W-:-:S13]  /*00c0*/  ISETP.GE.AND P1, PT, R19, R2, PT ;  /* 0x000000021300720c */ /* 0x000fda0003f26270 */
[----:B------:R-:W-:Y:S01]  /*00d0*/  @!P1 LEA R17, R0, R19, 0x9 ;  /* 0x0000001300119211 */ /* 0x000fe200078e48ff */
[----:B------:R-:W-:Y:S01]  /*00e0*/  @!P1 VIADD R19, R19, 0x80 ;  /* 0x0000008013139836 */ /* 0x000fe20000000000 */
[----:B------:R-:W1:Y:S04]  /*00f0*/  @!P1 LDC.64 R14, c[0x0][0x220] ;  /* 0x00008800ff0e9b82 */ /* 0x000e680000000a00 */
[----:B------:R-:W-:Y:S01]  /*0100*/  ISETP.GE.AND P3, PT, R19, R2, PT ;  /* 0x000000021300720c */ /* 0x000fe20003f66270 */
[----:B0-----:R-:W-:-:S05]  /*0110*/  @!P0 IMAD.WIDE.U32 R12, R11, 0x2, R12 ;  /* 0x000000020b0c8825 */ /* 0x001fca00078e000c */
[----:B------:R-:W2:Y:S07]  /*0120*/  @!P0 LDG.E.U16 R10, desc[UR4][R12.64] ;  /* 0x000000040c0a8981 */ /* 0x000eae000c1e1500 */
[----:B------:R-:W0:Y:S01]  /*0130*/  @!P3 LDC.64 R6, c[0x0][0x220] ;  /* 0x00008800ff06bb82 */ /* 0x000e220000000a00 */
[----:B------:R-:W-:Y:S01]  /*0140*/  PRMT R11, RZ, 0x7610, R11 ;  /* 0x00007610ff0b7816 */ /* 0x000fe2000000000b */
[----:B-1----:R-:W-:Y:S01]  /*0150*/  @!P1 IMAD.WIDE.U32 R14, R17, 0x2, R14 ;  /* 0x00000002110e9825 */ /* 0x002fe200078e000e */
[----:B------:R-:W-:-:S02]  /*0160*/  @!P3 LEA R17, R0, R19, 0x9 ;  /* 0x000000130011b211 */ /* 0x000fc400078e48ff */
[----:B------:R-:W-:Y:S02]  /*0170*/  PRMT R18, RZ, 0x7610, R18 ;  /* 0x00007610ff127816 */ /* 0x000fe40000000012 */
[----:B------:R-:W3:Y:S01]  /*0180*/  @!P1 LDG.E.U16 R11, desc[UR4][R14.64] ;  /* 0x000000040e0b9981 */ /* 0x000ee2000c1e1500 */
[----:B0-----:R-:W-:-:S05]  /*0190*/  @!P3 IMAD.WIDE.U32 R6, R17, 0x2, R6 ;  /* 0x000000021106b825 */ /* 0x001fca00078e0006 */
[----:B------:R0:W4:Y:S01]  /*01a0*/  @!P3 LDG.E.U16 R18, desc[UR4][R6.64] ;  /* 0x000000040612b981 */ /* 0x000122000c1e1500 */
[----:B------:R-:W-:-:S05]  /*01b0*/  @!P3 VIADD R19, R19, 0x80 ;  /* 0x000000801313b836 */ /* 0x000fca0000000000 */
[----:B------:R-:W-:Y:S02]  /*01c0*/  ISETP.GE.AND P2, PT, R19, R2, PT ;  /* 0x000000021300720c */ /* 0x000fe40003f46270 */
[----:B------:R-:W-:Y:S01]  /*01d0*/  PRMT R8, RZ, 0x7610, R8 ;  /* 0x00007610ff087816 */ /* 0x000fe20000000008 */
[----:B0-----:R-:W0:Y:S10]  /*01e0*/  @!P0 LDC.64 R6, c[0x0][0x218] ;  /* 0x00008600ff068b82 */ /* 0x001e340000000a00 */
[----:B------:R-:W1:Y:S01]  /*01f0*/  @!P2 LDC.64 R16, c[0x0][0x220] ;  /* 0x00008800ff10ab82 */ /* 0x000e620000000a00 */
[----:B------:R-:W-:-:S02]  /*0200*/  @!P2 IMAD R13, R0, 0x200, R19 ;  /* 0x00000200000da824 */ /* 0x000fc400078e0213 */
[----:B------:R-:W-:-:S05]  /*0210*/  VIADD R15, R9, 0x100 ;  /* 0x00000100090f7836 */ /* 0x000fca0000000000 */
[----:B------:R-:W-:Y:S01]  /*0220*/  ISETP.GE.AND P3, PT, R15, R2, PT ;  /* 0x000000020f00720c */ /* 0x000fe20003f66270 */
[----:B-1----:R-:W-:Y:S01]  /*0230*/  @!P2 IMAD.WIDE.U32 R12, R13, 0x2, R16 ;  /* 0x000000020d0ca825 */ /* 0x002fe200078e0010 */
[----:B------:R-:W-:-:S04]  /*0240*/  IADD3 R17, R9, 0x80, RZ ;  /* 0x0000008009117810 */ /* 0x000fc80007ffe0ff */
[----:B------:R1:W5:Y:S01]  /*0250*/  @!P2 LDG.E.U16 R8, desc[UR4][R12.64] ;  /* 0x000000040c08a981 */ /* 0x000362000c1e1500 */
[----:B------:R-:W-:Y:S01]  /*0260*/  ISETP.GE.AND P2, PT, R17, R2, PT ;  /* 0x000000021100720c */ /* 0x000fe20003f46270 */
[----:B------:R-:W-:-:S04]  /*0270*/  @!P0 IMAD R15, R0, 0x200, R9 ;  /* 0x00000200000f8824 */ /* 0x000fc800078e0209 */
[----:B0-----:R-:W-:Y:S01]  /*0280*/  @!P0 IMAD.WIDE.U32 R6, R15, 0x2, R6 ;  /* 0x000000020f068825 */ /* 0x001fe200078e0006 */
[----:B-1----:R-:W-:Y:S02]  /*0290*/  IADD3 R13, R9, 0x180, RZ ;  /* 0x00000180090d7810 */ /* 0x002fe40007ffe0ff */
[----:B------:R-:W-:-:S04]  /*02a0*/  @!P0 MOV R9, R17 ;  /* 0x0000001100098202 */ /* 0x000fc80000000f00 */
[-C--:B------:R-:W-:Y:S01]  /*02b0*/  ISETP.GE.AND P4, PT, R9, R2.reuse, PT ;  /* 0x000000020900720c */ /* 0x080fe20003f86270 */
[----:B------:R-:W-:Y:S01]  /*02c0*/  BSSY B0, `(.L_x_565) ;  /* 0x000001b000007945 */ /* 0x000fe20003800000 */
[----:B------:R-:W-:Y:S01]  /*02d0*/  ISETP.GE.AND P1, PT, R13, R2, PT ;  /* 0x000000020d00720c */ /* 0x000fe20003f26270 */
[----:B--2---:R-:W-:-:S04]  /*02e0*/  @!P0 IMAD.U32 R10, R10, 0x10000, RZ ;  /* 0x000100000a0a8824 */ /* 0x004fc800078e00ff */
[----:B------:R-:W-:-:S06]  /*02f0*/  @!P0 FMUL.RZ R10, R10, 0.15915493667125701904 ;  /* 0x3e22f9830a0a8820 */ /* 0x000fcc000040c000 */
[----:B------:R-:W0:Y:S01]  /*0300*/  @!P0 MUFU.SIN R10, R10 ;  /* 0x0000000a000a8308 */ /* 0x000e220000000400 */
[----:B---3--:R-:W-:-:S05]  /*0310*/  @!P2 SHF.L.U32 R11, R11, 0x10, RZ ;  /* 0x000000100b0ba819 */ /* 0x008fca00000006ff */
[----:B------:R-:W-:Y:S01]  /*0320*/  @!P2 FMUL.RZ R11, R11, 0.15915493667125701904 ;  /* 0x3e22f9830b0ba820 */ /* 0x000fe2000040c000 */
[----:B0-----:R-:W-:Y:S01]  /*0330*/  @!P0 F2FP.BF16.F32.PACK_AB R5, RZ, R10 ;  /* 0x0000000aff05823e */ /* 0x001fe200000010ff */
[----:B----4-:R-:W-:-:S04]  /*0340*/  @!P3 IMAD.U32 R18, R18, 0x10000, RZ ;  /* 0x000100001212b824 */ /* 0x010fc800078e00ff */
[----:B------:R0:W-:Y:S01]  /*0350*/  @!P0 STG.E.U16 desc[UR4][R6.64], R5 ;  /* 0x0000000506008986 */ /* 0x0001e2000c101504 */
[----:B------:R-:W-:Y:S01]  /*0360*/  @!P3 FMUL.RZ R12, R18, 0.15915493667125701904 ;  /* 0x3e22f983120cb820 */ /* 0x000fe2000040c000 */
[----:B------:R-:W1:Y:S08]  /*0370*/  @!P2 MUFU.SIN R11, R11 ;  /* 0x0000000b000ba308 */ /* 0x000e700000000400 */
[----:B------:R-:W2:Y:S01]  /*0380*/  @!P3 MUFU.SIN R12, R12 ;  /* 0x0000000c000cb308 */ /* 0x000ea20000000400 */
[----:B-1----:R-:W-:-:S02]  /*0390*/  @!P2 F2FP.BF16.F32.PACK_AB R4, RZ, R11 ;  /* 0x0000000bff04a23e */ /* 0x002fc400000010ff */
[----:B--2---:R-:W-:Y:S01]  /*03a0*/  @!P3 F2FP.BF16.F32.PACK_AB R3, RZ, R12 ;  /* 0x0000000cff03b23e */ /* 0x004fe200000010ff */
[----:B0-----:R-:W-:Y:S06]  /*03b0*/  @P4 BRA `(.L_x_566) ;  /* 0x00000000002c4947 */ /* 0x001fec0003800000 */
[----:B------:R-:W0:Y:S01]  /*03c0*/  LDC.64 R6, c[0x0][0x218] ;  /* 0x00008600ff067b82 */ /* 0x000e220000000a00 */
[----:B------:R-:W-:Y:S01]  /*03d0*/  IMAD R5, R0, 0x200, R9 ;  /* 0x0000020000057824 */ /* 0x000fe200078e0209 */
[----:B------:R-:W-:Y:S02]  /*03e0*/  IADD3 R9, R9, 0x80, RZ ;  /* 0x0000008009097810 */ /* 0x000fe40007ffe0ff */
[----:B------:R-:W-:Y:S02]  /*03f0*/  PRMT R10, R4, 0x7610, R10 ;  /* 0x00007610040a7816 */ /* 0x000fe4000000000a */
[----:B------:R-:W-:-:S13]  /*0400*/  ISETP.GE.AND P0, PT, R9, R2, PT ;  /* 0x000000020900720c */ /* 0x000fda0003f06270 */
[----:B------:R-:W-:Y:S01]  /*0410*/  @!P0 IMAD R11, R0, 0x200, R9 ;  /* 0x00000200000b8824 */ /* 0x000fe200078e0209 */
[----:B------:R-:W-:Y:S01]  /*0420*/  @!P0 IADD3 R9, R9, 0x80, RZ ;  /* 0x0000008009098810 */ /* 0x000fe20007ffe0ff */
[----:B0-----:R-:W-:-:S04]  /*0430*/  IMAD.WIDE.U32 R4, R5, 0x2, R6 ;  /* 0x0000000205047825 */ /* 0x001fc800078e0006 */
[----:B------:R-:W-:Y:S01]  /*0440*/  @!P0 IMAD.WIDE.U32 R6, R11, 0x2, R6 ;  /* 0x000000020b068825 */ /* 0x000fe200078e0006 */
[----:B------:R0:W-:Y:S04]  /*0450*/  STG.E.U16 desc[UR4][R4.64], R10 ;  /* 0x0000000a04007986 */ /* 0x0001e8000c101504 */
[----:B------:R0:W-:Y:S02]  /*0460*/  @!P0 STG.E.U16 desc[UR4][R6.64], R3 ;  /* 0x0000000306008986 */ /* 0x0001e4000c101504 */
.L_x_566:
[----:B------:R-:W-:Y:S05]  /*0470*/  BSYNC B0 ;  /* 0x0000000000007941 */ /* 0x000fea0003800000 */
.L_x_565:
[----:B------:R-:W-:Y:S01]  /*0480*/  ISETP.GE.AND P0, PT, R9, R2, PT ;  /* 0x000000020900720c */ /* 0x000fe20003f06270 */
[----:B-----5:R-:W-:-:S04]  /*0490*/  @!P1 IMAD.U32 R8, R8, 0x10000, RZ ;  /* 0x0001000008089824 */ /* 0x020fc800078e00ff */
[----:B0-----:R-:W-:-:S08]  /*04a0*/  @!P1 FMUL.RZ R4, R8, 0.15915493667125701904 ;  /* 0x3e22f98308049820 */ /* 0x001fd0000040c000 */
[----:B------:R-:W-:Y:S05]  /*04b0*/  @P0 EXIT ;  /* 0x000000000000094d */ /* 0x000fea0003800000 */
[----:B------:R-:W0:Y:S01]  /*04c0*/  LDC.64 R2, c[0x0][0x218] ;  /* 0x00008600ff027b82 */ /* 0x000e220000000a00 */
[----:B------:R-:W1:Y:S01]  /*04d0*/  @!P1 MUFU.SIN R4, R4 ;  /* 0x0000000400049308 */ /* 0x000e620000000400 */
[----:B------:R-:W-:Y:S02]  /*04e0*/  LEA R9, R0, R9, 0x9 ;  /* 0x0000000900097211 */ /* 0x000fe400078e48ff */
[----:B-1----:R-:W-:-:S03]  /*04f0*/  @!P1 F2FP.BF16.F32.PACK_AB R5, RZ, R4 ;  /* 0x00000004ff05923e */ /* 0x002fc600000010ff */
[----:B0-----:R-:W-:-:S05]  /*0500*/  IMAD.WIDE.U32 R2, R9, 0x2, R2 ;  /* 0x0000000209027825 */ /* 0x001fca00078e0002 */
[----:B------:R-:W-:Y:S01]  /*0510*/  STG.E.U16 desc[UR4][R2.64], R5 ;  /* 0x0000000502007986 */ /* 0x000fe2000c101504 */
[----:B------:R-:W-:Y:S05]  /*0520*/  EXIT ;  /* 0x000000000000794d */ /* 0x000fea0003800000 */
.L_x_567:
        /* <DEDUP_REMOVED lines=13> */
.L_x_2619:


//--------------------- .text._ZN2at6native29vectorized_elementwise_kernelILi2EZZZNS0_15sin_kernel_cudaERNS_18TensorIteratorBaseEENKUlvE0_clEvENKUlvE2_clEvEUlN3c108BFloat16EE_St5arrayIPcLm2EEEEviT0_T1_ --------------------------
	.section	.text._ZN2at6native29vectorized_elementwise_kernelILi2EZZZNS0_15sin_kernel_cudaERNS_18TensorIteratorBaseEENKUlvE0_clEvENKUlvE2_clEvEUlN3c108BFloat16EE_St5arrayIPcLm2EEEEviT0_T1_,"ax",@progbits
	.align	128
        .global         _ZN2at6native29vectorized_elementwise_kernelILi2EZZZNS0_15sin_kernel_cudaERNS_18TensorIteratorBaseEENKUlvE0_clEvENKUlvE2_clEvEUlN3c108BFloat16EE_St5arrayIPcLm2EEEEviT0_T1_
        .type           _ZN2at6native29vectorized_elementwise_kernelILi2EZZZNS0_15sin_kernel_cudaERNS_18TensorIteratorBaseEENKUlvE0_clEvENKUlvE2_clEvEUlN3c108BFloat16EE_St5arrayIPcLm2EEEEviT0_T1_,@function
        .size           _ZN2at6native29vectorized_elementwise_kernelILi2EZZZNS0_15sin_kernel_cudaERNS_18TensorIteratorBaseEENKUlvE0_clEvENKUlvE2_clEvEUlN3c108BFloat16EE_St5arrayIPcLm2EEEEviT0_T1_,(.L_x_2620 - _ZN2at6native29vectorized_elementwise_kernelILi2EZZZNS0_15sin_kernel_cudaERNS_18TensorIteratorBaseEENKUlvE0_clEvENKUlvE2_clEvEUlN3c108BFloat16EE_St5arrayIPcLm2EEEEviT0_T1_)
        .other          _ZN2at6native29vectorized_elementwise_kernelILi2EZZZNS0_15sin_kernel_cudaERNS_18TensorIteratorBaseEENKUlvE0_clEvENKUlvE2_clEvEUlN3c108BFloat16EE_St5arrayIPcLm2EEEEviT0_T1_,@"STO_CUDA_ENTRY STV_DEFAULT"
_ZN2at6native29vectorized_elementwise_kernelILi2EZZZNS0_15sin_kernel_cudaERNS_18TensorIteratorBaseEENKUlvE0_clEvENKUlvE2_clEvEUlN3c108BFloat16EE_St5arrayIPcLm2EEEEviT0_T1_:
.text._ZN2at6native29vectorized_elementwise_kernelILi2EZZZNS0_15sin_kernel_cudaERNS_18TensorIteratorBaseEENKUlvE0_clEvENKUlvE2_clEvEUlN3c108BFloat16EE_St5arrayIPcLm2EEEEviT0_T1_:
[----:B------:R-:W-:Y:S01]  /*0000*/  LDC R1, c[0x0][0x28] ;  /* 0x00000a00ff017b82 */ /* 0x000fe20000000800 */
[----:B------:R-:W0:Y:S01]  /*0010*/  S2R R3, SR_CTAID.X ;  /* 0x0000000000037919 */ /* 0x000e220000002500 */
[----:B------:R-:W-:Y:S01]  /*0020*/  ULDC UR4, c[0x0][0x210] ;  /* 0x0000840000047ab9 */ /* 0x000fe20000000800 */
[----:B0-----:R-:W-:-:S05]  /*0030*/  IMAD.SHL.U32 R3, R3, 0x400, RZ ;  /* 0x0000040003037824 */ /* 0x001fca00078e00ff */
[----:B------:R-:W-:Y:S01]  /*0040*/  IADD3 R5, -R3, UR4, RZ ;  /* 0x0000000403057c10 */ /* 0x000fe2000fffe1ff */
[----:B------:R-:W-:-:S03]  /*0050*/  ULDC.64 UR4, c[0x0][0x208] ;  /* 0x0000820000047ab9 */ /* 0x000fc60000000a00 */
[----:B------:R-:W-:-:S13]  /*0060*/  ISETP.GE.U32.AND P0, PT, R5, 0x400, PT ;  /* 0x000004000500780c */ /* 0x000fda0003f06070 */
[----:B------:R-:W-:Y:S05]  /*0070*/  @!P0 BRA `(.L_x_568) ;  /* 0x0000000000c08947 */ /* 0x000fea0003800000 */
[----:B------:R-:W0:Y:S01]  /*0080*/  S2R R0, SR_TID.X ;  /* 0x0000000000007919 */ /* 0x000e220000002100 */
[----:B------:R-:W1:Y:S02]  /*0090*/  LDC.64 R4, c[0x0][0x220] ;  /* 0x00008800ff047b82 */ /* 0x000e640000000a00 */
[----:B-1----:R-:W-:-:S04]  /*00a0*/  IMAD.WIDE R4, R3, 0x2, R4 ;  /* 0x0000000203047825 */ /* 0x002fc800078e0204 */
[----:B0-----:R-:W-:-:S05]  /*00b0*/  IMAD.WIDE.U32 R4, R0, 0x4, R4 ;  /* 0x0000000400047825 */ /* 0x001fca00078e0004 */
[----:B------:R-:W2:Y:S04]  /*00c0*/  LDG.E R9, desc[UR4][R4.64] ;  /* 0x0000000404097981 */ /* 0x000ea8000c1e1900 */
[----:B------:R-:W3:Y:S04]  /*00d0*/  LDG.E R10, desc[UR4][R4.64+0x200] ;  /* 0x00020004040a7981 */ /* 0x000ee8000c1e1900 */
[----:B------:R-:W4:Y:S04]  /*00e0*/  LDG.E R13, desc[UR4][R4.64+0x400] ;  /* 0x00040004040d7981 */ /* 0x000f28000c1e1900 */
[----:B------:R2:W5:Y:S02]  /*00f0*/  LDG.E R14, desc[UR4][R4.64+0x600] ;  /* 0x00060004040e7981 */ /* 0x000564000c1e1900 */
[C---:B--2---:R-:W-:Y:S01]  /*0100*/  PRMT R4, R9.reuse, 0x7632, R4 ;  /* 0x0000763209047816 */ /* 0x044fe20000000004 */
[----:B------:R-:W-:-:S03]  /*0110*/  IMAD.U32 R2, R9, 0x10000, RZ ;  /* 0x0001000009027824 */ /* 0x000fc600078e00ff */
[----:B------:R-:W-:Y:S01]  /*0120*/  SHF.L.U32 R5, R4, 0x10, RZ ;  /* 0x0000001004057819 */ /* 0x000fe200000006ff */
[----:B------:R-:W-:Y:S01]  /*0130*/  FMUL.RZ R2, R2, 0.15915493667125701904 ;  /* 0x3e22f98302027820 */ /* 0x000fe2000040c000 */
[C---:B---3--:R-:W-:Y:S02]  /*0140*/  PRMT R4, R10.reuse, 0x7632, R4 ;  /* 0x000076320a047816 */ /* 0x048fe40000000004 */
[----:B----4-:R-:W-:Y:S01]  /*0150*/  PRMT R9, R13, 0x7632, R9 ;  /* 0x000076320d097816 */ /* 0x010fe20000000009 */
[----:B------:R-:W-:Y:S01]  /*0160*/  FMUL.RZ R11, R5, 0.15915493667125701904 ;  /* 0x3e22f983050b7820 */ /* 0x000fe2000040c000 */
[----:B------:R-:W-:Y:S01]  /*0170*/  SHF.L.U32 R6, R10, 0x10, RZ ;  /* 0x000000100a067819 */ /* 0x000fe200000006ff */
[----:B------:R-:W-:Y:S01]  /*0180*/  IMAD.U32 R12, R4, 0x10000, RZ ;  /* 0x00010000040c7824 */ /* 0x000fe200078e00ff */
[C---:B-----5:R-:W-:Y:S01]  /*0190*/  PRMT R10, R14.reuse, 0x7632, R10 ;  /* 0x000076320e0a7816 */ /* 0x060fe2000000000a */
[----:B------:R-:W0:Y:S01]  /*01a0*/  LDC.64 R4, c[0x0][0x218] ;  /* 0x00008600ff047b82 */ /* 0x000e220000000a00 */
[----:B------:R-:W-:-:S02]  /*01b0*/  IMAD.U32 R8, R14, 0x10000, RZ ;  /* 0x000100000e087824 */ /* 0x000fc400078e00ff */
[----:B------:R-:W-:Y:S01]  /*01c0*/  FMUL.RZ R14, R12, 0.15915493667125701904 ;  /* 0x3e22f9830c0e7820 */ /* 0x000fe2000040c000 */
[----:B------:R-:W-:Y:S01]  /*01d0*/  IMAD.U32 R7, R13, 0x10000, RZ ;  /* 0x000100000d077824 */ /* 0x000fe200078e00ff */
[----:B------:R-:W-:Y:S01]  /*01e0*/  SHF.L.U32 R13, R10, 0x10, RZ ;  /* 0x000000100a0d7819 */ /* 0x000fe200000006ff */
[----:B------:R-:W-:Y:S02]  /*01f0*/  IMAD.U32 R12, R9, 0x10000, RZ ;  /* 0x00010000090c7824 */ /* 0x000fe400078e00ff */
[----:B------:R-:W-:Y:S01]  /*0200*/  FMUL.RZ R6, R6, 0.15915493667125701904 ;  /* 0x3e22f98306067820 */ /* 0x000fe2000040c000 */
[----:B------:R-:W-:Y:S01]  /*0210*/  FMUL.RZ R7, R7, 0.15915493667125701904 ;  /* 0x3e22f98307077820 */ /* 0x000fe2000040c000 */
[----:B------:R-:W-:Y:S01]  /*0220*/  FMUL.RZ R8, R8, 0.15915493667125701904 ;  /* 0x3e22f98308087820 */ /* 0x000fe2000040c000 */
[----:B------:R-:W-:Y:S01]  /*0230*/  FMUL.RZ R10, R12, 0.15915493667125701904 ;  /* 0x3e22f9830c0a7820 */ /* 0x000fe2000040c000 */
[----:B------:R-:W-:Y:S01]  /*0240*/  FMUL.RZ R12, R13, 0.15915493667125701904 ;  /* 0x3e22f9830d0c7820 */ /* 0x000fe2000040c000 */
[----:B------:R-:W-:Y:S08]  /*0250*/  MUFU.SIN R2, R2 ;  /* 0x0000000200027308 */ /* 0x000ff00000000400 */
[----:B------:R-:W-:Y:S01]  /*0260*/  MUFU.SIN R6, R6 ;  /* 0x0000000600067308 */ /* 0x000fe20000000400 */
[----:B0-----:R-:W-:-:S07]  /*0270*/  IMAD.WIDE.U32 R4, R3, 0x2, R4 ;  /* 0x0000000203047825 */ /* 0x001fce00078e0004 */
[----:B------:R-:W-:Y:S01]  /*0280*/  MUFU.SIN R7, R7 ;  /* 0x0000000700077308 */ /* 0x000fe20000000400 */
[----:B------:R-:W-:-:S07]  /*0290*/  IMAD.WIDE R4, R0, 0x4, R4 ;  /* 0x0000000400047825 */ /* 0x000fce00078e0204 */
[----:B------:R-:W-:Y:S08]  /*02a0*/  MUFU.SIN R8, R8 ;  /* 0x0000000800087308 */ /* 0x000ff00000000400 */
[----:B------:R-:W0:Y:S08]  /*02b0*/  MUFU.SIN R11, R11 ;  /* 0x0000000b000b7308 */ /* 0x000e300000000400 */
[----:B------:R-:W1:Y:S08]  /*02c0*/  MUFU.SIN R9, R14 ;  /* 0x0000000e00097308 */ /* 0x000e700000000400 */
[----:B------:R-:W2:Y:S01]  /*02d0*/  MUFU.SIN R10, R10 ;  /* 0x0000000a000a7308 */ /* 0x000ea20000000400 */
[----:B0-----:R-:W-:-:S05]  /*02e0*/  F2FP.BF16.F32.PACK_AB R11, R11, R2 ;  /* 0x000000020b0b723e */ /* 0x001fca00000010ff */
[----:B------:R-:W-:Y:S02]  /*02f0*/  STG.E desc[UR4][R4.64], R11 ;  /* 0x0000000b04007986 */ /* 0x000fe4000c101904 */
[----:B------:R-:W0:Y:S01]  /*0300*/  MUFU.SIN R13, R12 ;  /* 0x0000000c000d7308 */ /* 0x000e220000000400 */
[----:B-1----:R-:W-:-:S05]  /*0310*/  F2FP.BF16.F32.PACK_AB R9, R9, R6 ;  /* 0x000000060909723e */ /* 0x002fca00000010ff */
[----:B------:R-:W-:Y:S01]  /*0320*/  STG.E desc[UR4][R4.64+0x200], R9 ;  /* 0x0002000904007986 */ /* 0x000fe2000c101904 */
[----:B--2---:R-:W-:-:S05]  /*0330*/  F2FP.BF16.F32.PACK_AB R7, R10, R7 ;  /* 0x000000070a07723e */ /* 0x004fca00000010ff */
[----:B------:R-:W-:Y:S01]  /*0340*/  STG.E desc[UR4][R4.64+0x400], R7 ;  /* 0x0004000704007986 */ /* 0x000fe2000c101904 */
[----:B0-----:R-:W-:-:S05]  /*0350*/  F2FP.BF16.F32.PACK_AB R13, R13, R8 ;  /* 0x000000080d0d723e */ /* 0x001fca00000010ff */
[----:B------:R-:W-:Y:S01]  /*0360*/  STG.E desc[UR4][R4.64+0x600], R13 ;  /* 0x0006000d04007986 */ /* 0x000fe2000c101904 */
[----:B------:R-:W-:Y:S05]  /*0370*/  EXIT ;  /* 0x000000000000794d */ /* 0x000fea0003800000 */
.L_x_568:
[----:B------:R-:W0:Y:S01]  /*0380*/  S2R R22, SR_TID.X ;  /* 0x0000000000167919 */ /* 0x000e220000002100 */
[----:B------:R-:W-:Y:S02]  /*0390*/  PRMT R2, RZ, 0x7610, R2 ;  /* 0x00007610ff027816 */ /* 0x000fe40000000002 */
[----:B0-----:R-:W-:Y:S01]  /*03a0*/  ISETP.GE.AND P0, PT, R22, R5, PT ;  /* 0x000000051600720c */ /* 0x001fe20003f06270 */
[----:B------:R-:W-:-:S12]  /*03b0*/  IMAD.MOV.U32 R0, RZ, RZ, R22 ;  /* 0x000000ffff007224 */ /* 0x000fd800078e0016 */
[----:B------:R-:W-:Y:S01]  /*03c0*/  @!P0 VIADD R0, R22, 0x80 ;  /* 0x0000008016008836 */ /* 0x000fe20000000000 */
[----:B------:R-:W0:Y:S04]  /*03d0*/  @!P0 LDC.64 R18, c[0x0][0x220] ;  /* 0x00008800ff128b82 */ /* 0x000e280000000a00 */
[----:B------:R-:W-:-:S13]  /*03e0*/  ISETP.GE.AND P5, PT, R0, R5, PT ;  /* 0x000000050000720c */ /* 0x000fda0003fa6270 */
[----:B------:R-:W-:Y:S01]  /*03f0*/  @!P5 IADD3 R15, R3, R0, RZ ;  /* 0x00000000030fd210 */ /* 0x000fe20007ffe0ff */
[----:B------:R-:W-:Y:S01]  /*0400*/  @!P5 VIADD R0, R0, 0x80 ;  /* 0x000000800000d836 */ /* 0x000fe20000000000 */
[----:B------:R-:W1:Y:S04]  /*0410*/  @!P5 LDC.64 R12, c[0x0][0x220] ;  /* 0x00008800ff0cdb82 */ /* 0x000e680000000a00 */
[----:B------:R-:W-:-:S13]  /*0420*/  ISETP.GE.AND P6, PT, R0, R5, PT ;  /* 0x000000050000720c */ /* 0x000fda0003fc6270 */
[----:B------:R-:W-:Y:S01]  /*0430*/  @!P6 IMAD.IADD R29, R3, 0x1, R0 ;  /* 0x00000001031de824 */ /* 0x000fe200078e0200 */
[----:B------:R-:W-:Y:S01]  /*0440*/  @!P6 IADD3 R0, R0, 0x80, RZ ;  /* 0x000000800000e810 */ /* 0x000fe20007ffe0ff */
[----:B------:R-:W2:Y:S03]  /*0450*/  @!P6 LDC.64 R20, c[0x0][0x220] ;  /* 0x00008800ff14eb82 */ /* 0x000ea60000000a00 */
[----:B------:R-:W-:Y:S02]  /*0460*/  ISETP.GE.AND P1, PT, R0, R5, PT ;  /* 0x000000050000720c */ /* 0x000fe40003f26270 */
[----:B------:R-:W-:Y:S01]  /*0470*/  PRMT R26, RZ, 0x7610, R26 ;  /* 0x00007610ff1a7816 */ /* 0x000fe2000000001a */
[----:B-1----:R-:W-:-:S05]  /*0480*/  @!P5 IMAD.WIDE.U32 R12, R15, 0x2, R12 ;  /* 0x000000020f0cd825 */ /* 0x002fca00078e000c */
[----:B------:R1:W3:Y:S05]  /*0490*/  @!P5 LDG.E.U16 R26, desc[UR4][R12.64] ;  /* 0x000000040c1ad981 */ /* 0x0002ea000c1e1500 */
[----:B------:R-:W-:Y:S01]  /*04a0*/  @!P1 IMAD.IADD R25, R3, 0x1, R0 ;  /* 0x0000000103199824 */ /* 0x000fe200078e0200 */
[----:B------:R-:W4:Y:S01]  /*04b0*/  @!P1 LDC.64 R16, c[0x0][0x220] ;  /* 0x00008800ff109b82 */ /* 0x000f220000000a00 */
[----:B------:R-:W-:-:S05]  /*04c0*/  @!P1 VIADD R0, R0, 0x80 ;  /* 0x0000008000009836 */ /* 0x000fca0000000000 */
[----:B------:R-:W-:Y:S01]  /*04d0*/  ISETP.GE.AND P2, PT, R0, R5, PT ;  /* 0x000000050000720c */ /* 0x000fe20003f46270 */
[----:B--2---:R-:W-:-:S04]  /*04e0*/  @!P6 IMAD.WIDE.U32 R20, R29, 0x2, R20 ;  /* 0x000000021d14e825 */ /* 0x004fc800078e0014 */
[C---:B------:R-:W-:Y:S01]  /*04f0*/  @!P0 IMAD.IADD R29, R3.reuse, 0x1, R22 ;  /* 0x00000001031d8824 */ /* 0x040fe200078e0216 */
[----:B------:R2:W5:Y:S07]  /*0500*/  @!P6 LDG.E.U16 R2, desc[UR4][R20.64] ;  /* 0x000000041402e981 */ /* 0x00056e000c1e1500 */
[----:B------:R-:W-:Y:S01]  /*0510*/  @!P2 IADD3 R23, R3, R0, RZ ;  /* 0x000000000317a210 */ /* 0x000fe20007ffe0ff */
[----:B------:R-:W-:Y:S01]  /*0520*/  @!P2 VIADD R0, R0, 0x80 ;  /* 0x000000800000a836 */ /* 0x000fe20000000000 */
[----:B------:R-:W2:Y:S04]  /*0530*/  @!P2 LDC.64 R14, c[0x0][0x220] ;  /* 0x00008800ff0eab82 */ /* 0x000ea80000000a00 */
[----:B------:R-:W-:-:S13]  /*0540*/  ISETP.GE.AND P3, PT, R0, R5, PT ;  /* 0x000000050000720c */ /* 0x000fda0003f66270 */
[----:B------:R-:W-:Y:S01]  /*0550*/  @!P3 IMAD.IADD R27, R3, 0x1, R0 ;  /* 0x00000001031bb824 */ /* 0x000fe200078e0200 */
[----:B------:R-:W-:Y:S01]  /*0560*/  @!P3 IADD3 R0, R0, 0x80, RZ ;  /* 0x000000800000b810 */ /* 0x000fe20007ffe0ff */
[----:B0-----:R-:W-:Y:S01]  /*0570*/  @!P0 IMAD.WIDE.U32 R18, R29, 0x2, R18 ;  /* 0x000000021d128825 */ /* 0x001fe200078e0012 */
[----:B-1----:R-:W0:Y:S02]  /*0580*/  @!P3 LDC.64 R12, c[0x0][0x220] ;  /* 0x00008800ff0cbb82 */ /* 0x002e240000000a00 */
[----:B------:R-:W-:Y:S01]  /*0590*/  ISETP.GE.AND P4, PT, R0, R5, PT ;  /* 0x000000050000720c */ /* 0x000fe20003f86270 */
[----:B----4-:R-:W-:Y:S01]  /*05a0*/  @!P1 IMAD.WIDE.U32 R16, R25, 0x2, R16 ;  /* 0x0000000219109825 */ /* 0x010fe200078e0010 */
[----:B------:R-:W-:-:S06]  /*05b0*/  PRMT R25, RZ, 0x7610, R25 ;  /* 0x00007610ff197816 */ /* 0x000fcc0000000019 */
[----:B------:R1:W4:Y:S05]  /*05c0*/  @!P1 LDG.E.U16 R25, desc[UR4][R16.64] ;  /* 0x0000000410199981 */ /* 0x00032a000c1e1500 */
[----:B------:R-:W-:Y:S01]  /*05d0*/  @!P4 IMAD.IADD R29, R3, 0x1, R0 ;  /* 0x00000001031dc824 */ /* 0x000fe200078e0200 */
[----:B------:R-:W-:Y:S01]  /*05e0*/  @!P4 IADD3 R0, R0, 0x80, RZ ;  /* 0x000000800000c810 */ /* 0x000fe20007ffe0ff */
[----:B--2---:R-:W2:Y:S03]  /*05f0*/  @!P4 LDC.64 R20, c[0x0][0x220] ;  /* 0x00008800ff14cb82 */ /* 0x004ea60000000a00 */
[----:B------:R-:W-:-:S02]  /*0600*/  ISETP.GE.AND P5, PT, R0, R5, PT ;  /* 0x000000050000720c */ /* 0x000fc40003fa6270 */
[----:B------:R-:W-:-:S06]  /*0610*/  PRMT R28, RZ, 0x7610, R28 ;  /* 0x00007610ff1c7816 */ /* 0x000fcc000000001c */
[----:B------:R0:W4:Y:S05]  /*0620*/  @!P0 LDG.E.U16 R28, desc[UR4][R18.64] ;  /* 0x00000004121c8981 */ /* 0x00012a000c1e1500 */
[----:B-1----:R-:W1:Y:S01]  /*0630*/  @!P5 LDC.64 R16, c[0x0][0x220] ;  /* 0x00008800ff10db82 */ /* 0x002e620000000a00 */
[----:B0-----:R-:W-:-:S04]  /*0640*/  @!P3 IMAD.WIDE.U32 R12, R27, 0x2, R12 ;  /* 0x000000021b0cb825 */ /* 0x001fc800078e000c */
[----:B------:R-:W-:Y:S01]  /*0650*/  @!P5 IMAD.IADD R27, R3, 0x1, R0 ;  /* 0x00000001031bd824 */ /* 0x000fe200078e0200 */
[----:B------:R-:W-:Y:S01]  /*0660*/  PRMT R18, RZ, 0x7610, R18 ;  /* 0x00007610ff127816 */ /* 0x000fe20000000012 */
[----:B------:R-:W-:Y:S01]  /*0670*/  @!P2 IMAD.WIDE.U32 R14, R23, 0x2, R14 ;  /* 0x00000002170ea825 */ /* 0x000fe200078e000e */
[----:B------:R-:W-:Y:S02]  /*0680*/  PRMT R19, RZ, 0x7610, R19 ;  /* 0x00007610ff137816 */ /* 0x000fe40000000013 */
[----:B------:R-:W-:Y:S01]  /*0690*/  PRMT R23, RZ, 0x7610, R23 ;  /* 0x00007610ff177816 */ /* 0x000fe20000000017 */
[----:B--2---:R-:W-:Y:S01]  /*06a0*/  @!P4 IMAD.WIDE.U32 R20, R29, 0x2, R20 ;  /* 0x000000021d14c825 */ /* 0x004fe200078e0014 */
[----:B------:R-:W2:Y:S04]  /*06b0*/  @!P3 LDG.E.U16 R18, desc[UR4][R12.64] ;  /* 0x000000040c12b981 */ /* 0x000ea8000c1e1500 */
[----:B------:R-:W2:Y:S04]  /*06c0*/  @!P4 LDG.E.U16 R19, desc[UR4][R20.64] ;  /* 0x000000041413c981 */ /* 0x000ea8000c1e1500 */
[----:B------:R0:W2:Y:S01]  /*06d0*/  @!P2 LDG.E.U16 R23, desc[UR4][R14.64] ;  /* 0x000000040e17a981 */ /* 0x0000a2000c1e1500 */
[----:B-1----:R-:W-:Y:S01]  /*06e0*/  @!P5 IMAD.WIDE.U32 R16, R27, 0x2, R16 ;  /* 0x000000021b10d825 */ /* 0x002fe200078e0010 */
[----:B------:R-:W-:-:S06]  /*06f0*/  PRMT R27, RZ, 0x7610, R27 ;  /* 0x00007610ff1b7816 */ /* 0x000fcc000000001b */
[----:B------:R1:W2:Y:S01]  /*0700*/  @!P5 LDG.E.U16 R27, desc[UR4][R16.64] ;  /* 0x00000004101bd981 */ /* 0x0002a2000c1e1500 */
[----:B------:R-:W-:-:S05]  /*0710*/  VIADD R0, R22, 0x100 ;  /* 0x0000010016007836 */ /* 0x000fca0000000000 */
[-C--:B------:R-:W-:Y:S02]  /*0720*/  ISETP.GE.AND P5, PT, R0, R5.reuse, PT ;  /* 0x000000050000720c */ /* 0x080fe40003fa6270 */
[C---:B0-----:R-:W-:Y:S02]  /*0730*/  IADD3 R14, R22.reuse, 0x200, RZ ;  /* 0x00000200160e7810 */ /* 0x041fe40007ffe0ff */
[----:B-1----:R-:W-:Y:S02]  /*0740*/  IADD3 R16, R22, 0x300, RZ ;  /* 0x0000030016107810 */ /* 0x002fe40007ffe0ff */
[-C--:B------:R-:W-:Y:S02]  /*0750*/  ISETP.GE.AND P3, PT, R14, R5.reuse, PT ;  /* 0x000000050e00720c */ /* 0x080fe40003f66270 */
[----:B------:R-:W-:Y:S02]  /*0760*/  ISETP.GE.AND P6, PT, R16, R5, PT ;  /* 0x000000051000720c */ /* 0x000fe40003fc6270 */
[----:B------:R-:W-:-:S02]  /*0770*/  IADD3 R14, R22, 0x280, RZ ;  /* 0x00000280160e7810 */ /* 0x000fc40007ffe0ff */
[C---:B------:R-:W-:Y:S02]  /*0780*/  IADD3 R16, R22.reuse, 0x380, RZ ;  /* 0x0000038016107810 */ /* 0x040fe40007ffe0ff */
[----:B------:R-:W-:Y:S02]  /*0790*/  IADD3 R0, R22, 0x80, RZ ;  /* 0x0000008016007810 */ /* 0x000fe40007ffe0ff */
[-C--:B------:R-:W-:Y:S02]  /*07a0*/  ISETP.GE.AND P4, PT, R14, R5.reuse, PT ;  /* 0x000000050e00720c */ /* 0x080fe40003f86270 */
[----:B------:R-:W-:Y:S01]  /*07b0*/  ISETP.GE.AND P1, PT, R0, R5, PT ;  /* 0x000000050000720c */ /* 0x000fe20003f26270 */
[----:B------:R-:W-:Y:S01]  /*07c0*/  @!P0 IMAD.IADD R21, R3, 0x1, R22 ;  /* 0x0000000103158824 */ /* 0x000fe200078e0216 */
[----:B------:R-:W-:Y:S04]  /*07d0*/  BSSY B0, `(.L_x_569) ;  /* 0x0000054000007945 */ /* 0x000fe80003800000 */
[----:B------:R-:W-:Y:S01]  /*07e0*/  BSSY B1, `(.L_x_570) ;  /* 0x000004c000017945 */ /* 0x000fe20003800000 */
[----:B-----5:R-:W-:-:S04]  /*07f0*/  @!P5 IMAD.U32 R2, R2, 0x10000, RZ ;  /* 0x000100000202d824 */ /* 0x020fc800078e00ff */
[----:B------:R-:W-:-:S06]  /*0800*/  @!P5 FMUL.RZ R12, R2, 0.15915493667125701904 ;  /* 0x3e22f983020cd820 */ /* 0x000fcc000040c000 */
[----:B------:R-:W0:Y:S01]  /*0810*/  @!P5 MUFU.SIN R12, R12 ;  /* 0x0000000c000cd308 */ /* 0x000e220000000400 */
[----:B------:R-:W-:-:S04]  /*0820*/  IADD3 R2, R22, 0x180, RZ ;  /* 0x0000018016027810 */ /* 0x000fc80007ffe0ff */
[-C--:B------:R-:W-:Y:S02]  /*0830*/  ISETP.GE.AND P2, PT, R2, R5.reuse, PT ;  /* 0x000000050200720c */ /* 0x080fe40003f46270 */
[----:B0-----:R-:W-:Y:S02]  /*0840*/  @!P5 F2FP.BF16.F32.PACK_AB R4, RZ, R12 ;  /* 0x0000000cff04d23e */ /* 0x001fe400000010ff */
[----:B------:R-:W0:Y:S01]  /*0850*/  @!P0 LDC.64 R12, c[0x0][0x218] ;  /* 0x00008600ff0c8b82 */ /* 0x000e220000000a00 */
[----:B------:R-:W-:Y:S01]  /*0860*/  ISETP.GE.AND P5, PT, R16, R5, PT ;  /* 0x000000051000720c */ /* 0x000fe20003fa6270 */
[----:B---3--:R-:W-:Y:S02]  /*0870*/  @!P1 IMAD.U32 R26, R26, 0x10000, RZ ;  /* 0x000100001a1a9824 */ /* 0x008fe400078e00ff */
[----:B----4-:R-:W-:-:S04]  /*0880*/  @!P0 IMAD.U32 R28, R28, 0x10000, RZ ;  /* 0x000100001c1c8824 */ /* 0x010fc800078e00ff */
[----:B------:R-:W-:-:S06]  /*0890*/  @!P0 FMUL.RZ R2, R28, 0.15915493667125701904 ;  /* 0x3e22f9831c028820 */ /* 0x000fcc000040c000 */
[----:B------:R-:W1:Y:S01]  /*08a0*/  @!P0 MUFU.SIN R2, R2 ;  /* 0x0000000200028308 */ /* 0x000e620000000400 */
[----:B------:R-:W-:Y:S02]  /*08b0*/  @!P2 IMAD.U32 R25, R25, 0x10000, RZ ;  /* 0x000100001919a824 */ /* 0x000fe400078e00ff */
[----:B--2---:R-:W-:Y:S02]  /*08c0*/  @!P4 IMAD.U32 R18, R18, 0x10000, RZ ;  /* 0x000100001212c824 */ /* 0x004fe400078e00ff */
[----:B------:R-:W-:Y:S01]  /*08d0*/  @!P2 FMUL.RZ R15, R25, 0.15915493667125701904 ;  /* 0x3e22f983190fa820 */ /* 0x000fe2000040c000 */
[----:B------:R-:W-:Y:S01]  /*08e0*/  @!P6 SHF.L.U32 R19, R19, 0x10, RZ ;  /* 0x000000101313e819 */ /* 0x000fe200000006ff */
[----:B------:R-:W-:Y:S01]  /*08f0*/  @!P4 FMUL.RZ R17, R18, 0.15915493667125701904 ;  /* 0x3e22f9831211c820 */ /* 0x000fe2000040c000 */
[----:B------:R-:W-:Y:S02]  /*0900*/  @!P3 IMAD.U32 R23, R23, 0x10000, RZ ;  /* 0x000100001717b824 */ /* 0x000fe400078e00ff */
[----:B------:R-:W-:Y:S01]  /*0910*/  @!P1 FMUL.RZ R26, R26, 0.15915493667125701904 ;  /* 0x3e22f9831a1a9820 */ /* 0x000fe2000040c000 */
[----:B------:R-:W-:Y:S01]  /*0920*/  @!P6 FMUL.RZ R19, R19, 0.15915493667125701904 ;  /* 0x3e22f9831313e820 */ /* 0x000fe2000040c000 */
[----:B-1----:R-:W-:Y:S01]  /*0930*/  @!P0 F2FP.BF16.F32.PACK_AB R24, RZ, R2 ;  /* 0x00000002ff18823e */ /* 0x002fe200000010ff */
[----:B------:R-:W-:Y:S01]  /*0940*/  @!P3 FMUL.RZ R23, R23, 0.15915493667125701904 ;  /* 0x3e22f9831717b820 */ /* 0x000fe2000040c000 */
[----:B------:R-:W-:Y:S01]  /*0950*/  @!P5 SHF.L.U32 R27, R27, 0x10, RZ ;  /* 0x000000101b1bd819 */ /* 0x000fe200000006ff */
[----:B0-----:R-:W-:-:S04]  /*0960*/  @!P0 IMAD.WIDE.U32 R12, R21, 0x2, R12 ;  /* 0x00000002150c8825 */ /* 0x001fc800078e000c */
[----:B------:R-:W-:Y:S01]  /*0970*/  @!P5 FMUL.RZ R18, R27, 0.15915493667125701904 ;  /* 0x3e22f9831b12d820 */ /* 0x000fe2000040c000 */
[----:B------:R-:W-:Y:S01]  /*0980*/  @!P0 IMAD.MOV.U32 R22, RZ, RZ, R0 ;  /* 0x000000ffff168224 */ /* 0x000fe200078e0000 */
[----:B------:R-:W0:Y:S01]  /*0990*/  @!P1 MUFU.SIN R14, R26 ;  /* 0x0000001a000e9308 */ /* 0x000e220000000400 */
[----:B------:R1:W-:Y:S03]  /*09a0*/  @!P0 STG.E.U16 desc[UR4][R12.64], R24 ;  /* 0x000000180c008986 */ /* 0x0003e6000c101504 */
[----:B------:R-:W-:-:S04]  /*09b0*/  ISETP.GE.AND P0, PT, R22, R5, PT ;  /* 0x000000051600720c */ /* 0x000fc80003f06270 */
[----:B------:R-:W2:Y:S08]  /*09c0*/  @!P2 MUFU.SIN R15, R15 ;  /* 0x0000000f000fa308 */ /* 0x000eb00000000400 */
[----:B------:R-:W3:Y:S08]  /*09d0*/  @!P3 MUFU.SIN R16, R23 ;  /* 0x000000170010b308 */ /* 0x000ef00000000400 */
[----:B------:R-:W4:Y:S08]  /*09e0*/  @!P4 MUFU.SIN R17, R17 ;  /* 0x000000110011c308 */ /* 0x000f300000000400 */
[----:B------:R-:W5:Y:S08]  /*09f0*/  @!P6 MUFU.SIN R2, R19 ;  /* 0x000000130002e308 */ /* 0x000f700000000400 */
[----:B------:R-:W1:Y:S01]  /*0a00*/  @!P5 MUFU.SIN R18, R18 ;  /* 0x000000120012d308 */ /* 0x000e620000000400 */
[----:B0-----:R-:W-:-:S02]  /*0a10*/  @!P1 F2FP.BF16.F32.PACK_AB R6, RZ, R14 ;  /* 0x0000000eff06923e */ /* 0x001fc400000010ff */
[----:B--2---:R-:W-:Y:S02]  /*0a20*/  @!P2 F2FP.BF16.F32.PACK_AB R7, RZ, R15 ;  /* 0x0000000fff07a23e */ /* 0x004fe400000010ff */
[----:B---3--:R-:W-:Y:S02]  /*0a30*/  @!P3 F2FP.BF16.F32.PACK_AB R8, RZ, R16 ;  /* 0x00000010ff08b23e */ /* 0x008fe400000010ff */
[----:B----4-:R-:W-:Y:S02]  /*0a40*/  @!P4 F2FP.BF16.F32.PACK_AB R9, RZ, R17 ;  /* 0x00000011ff09c23e */ /* 0x010fe400000010ff */
[----:B-----5:R-:W-:Y:S02]  /*0a50*/  @!P6 F2FP.BF16.F32.PACK_AB R10, RZ, R2 ;  /* 0x00000002ff0ae23e */ /* 0x020fe400000010ff */
[----:B-1----:R-:W-:Y:S01]  /*0a60*/  @!P5 F2FP.BF16.F32.PACK_AB R11, RZ, R18 ;  /* 0x00000012ff0bd23e */ /* 0x002fe200000010ff */
[----:B------:R-:W-:Y:S06]  /*0a70*/  @P0 BRA `(.L_x_571) ;  /* 0x0000000000300947 */ /* 0x000fec0003800000 */
[----:B------:R-:W0:Y:S01]  /*0a80*/  LDC.64 R12, c[0x0][0x218] ;  /* 0x00008600ff0c7b82 */ /* 0x000e220000000a00 */
[----:B------:R-:W-:Y:S01]  /*0a90*/  IADD3 R15, R3, R22, RZ ;  /* 0x00000016030f7210 */ /* 0x000fe20007ffe0ff */
[----:B------:R-:W-:-:S05]  /*0aa0*/  VIADD R22, R22, 0x80 ;  /* 0x0000008016167836 */ /* 0x000fca0000000000 */
[----:B------:R-:W-:Y:S01]  /*0ab0*/  ISETP.GE.AND P0, PT, R22, R5, PT ;  /* 0x000000051600720c */ /* 0x000fe20003f06270 */
[----:B0-----:R-:W-:-:S05]  /*0ac0*/  IMAD.WIDE.U32 R12, R15, 0x2, R12 ;  /* 0x000000020f0c7825 */ /* 0x001fca00078e000c */
[----:B------:R0:W-:Y:S07]  /*0ad0*/  STG.E.U16 desc[UR4][R12.64], R6 ;  /* 0x000000060c007986 */ /* 0x0001ee000c101504 */
[----:B------:R-:W-:Y:S05]  /*0ae0*/  @P0 BRA `(.L_x_572) ;  /* 0x0000000000300947 */ /* 0x000fea0003800000 */
[----:B0-----:R-:W0:Y:S01]  /*0af0*/  LDC.64 R12, c[0x0][0x218] ;  /* 0x00008600ff0c7b82 */ /* 0x001e220000000a00 */
[----:B------:R-:W-:Y:S01]  /*0b00*/  IADD3 R15, R3, R22, RZ ;  /* 0x00000016030f7210 */ /* 0x000fe20007ffe0ff */
[----:B------:R-:W-:-:S04]  /*0b10*/  VIADD R22, R22, 0x80 ;  /* 0x0000008016167836 */ /* 0x000fc80000000000 */
[----:B0-----:R-:W-:-:S05]  /*0b20*/  IMAD.WIDE.U32 R12, R15, 0x2, R12 ;  /* 0x000000020f0c7825 */ /* 0x001fca00078e000c */
[----:B------:R0:W-:Y:S02]  /*0b30*/  STG.E.U16 desc[UR4][R12.64], R4 ;  /* 0x000000040c007986 */ /* 0x0001e4000c101504 */
.L_x_571:
[----:B------:R-:W-:-:S13]  /*0b40*/  ISETP.GE.AND P0, PT, R22, R5, PT ;  /* 0x000000051600720c */ /* 0x000fda0003f06270 */
[----:B------:R-:W-:Y:S05]  /*0b50*/  @P0 BRA `(.L_x_573) ;  /* 0x0000000000300947 */ /* 0x000fea0003800000 */
[----:B0-----:R-:W0:Y:S01]  /*0b60*/  LDC.64 R12, c[0x0][0x218] ;  /* 0x00008600ff0c7b82 */ /* 0x001e220000000a00 */
[----:B------:R-:W-:Y:S01]  /*0b70*/  IADD3 R15, R3, R22, RZ ;  /* 0x00000016030f7210 */ /* 0x000fe20007ffe0ff */
[----:B------:R-:W-:-:S04]  /*0b80*/  VIADD R22, R22, 0x80 ;  /* 0x0000008016167836 */ /* 0x000fc80000000000 */
[----:B0-----:R-:W-:-:S05]  /*0b90*/  IMAD.WIDE.U32 R12, R15, 0x2, R12 ;  /* 0x000000020f0c7825 */ /* 0x001fca00078e000c */
[----:B------:R1:W-:Y:S02]  /*0ba0*/  STG.E.U16 desc[UR4][R12.64], R7 ;  /* 0x000000070c007986 */ /* 0x0003e4000c101504 */
.L_x_572:
[----:B------:R-:W-:-:S13]  /*0bb0*/  ISETP.GE.AND P0, PT, R22, R5, PT ;  /* 0x000000051600720c */ /* 0x000fda0003f06270 */
[----:B------:R-:W-:Y:S05]  /*0bc0*/  @P0 BRA `(.L_x_574) ;  /* 0x0000000000340947 */ /* 0x000fea0003800000 */
[----:B01----:R-:W0:Y:S01]  /*0bd0*/  LDC.64 R6, c[0x0][0x218] ;  /* 0x00008600ff067b82 */ /* 0x003e220000000a00 */
[----:B------:R-:W-:Y:S01]  /*0be0*/  IADD3 R13, R3, R22, RZ ;  /* 0x00000016030d7210 */ /* 0x000fe20007ffe0ff */
[----:B------:R-:W-:-:S04]  /*0bf0*/  VIADD R22, R22, 0x80 ;  /* 0x0000008016167836 */ /* 0x000fc80000000000 */
[----:B0-----:R-:W-:-:S05]  /*0c00*/  IMAD.WIDE.U32 R6, R13, 0x2, R6 ;  /* 0x000000020d067825 */ /* 0x001fca00078e0006 */
[----:B------:R1:W-:Y:S02]  /*0c10*/  STG.E.U16 desc[UR4][R6.64], R8 ;  /* 0x0000000806007986 */ /* 0x0003e4000c101504 */
.L_x_573:
[----:B------:R-:W-:-:S13]  /*0c20*/  ISETP.GE.AND P0, PT, R22, R5, PT ;  /* 0x000000051600720c */ /* 0x000fda0003f06270 */
[----:B------:R-:W-:Y:S05]  /*0c30*/  @P0 BREAK B1 ;  /* 0x0000000000010942 */ /* 0x000fea0003800000 */
[----:B------:R-:W-:Y:S05]  /*0c40*/  @P0 BRA `(.L_x_575) ;  /* 0x0000000000300947 */ /* 0x000fea0003800000 */
[----:B-1----:R-:W1:Y:S01]  /*0c50*/  LDC.64 R6, c[0x0][0x218] ;  /* 0x00008600ff067b82 */ /* 0x002e620000000a00 */
[----:B0-----:R-:W-:Y:S01]  /*0c60*/  IADD3 R13, R3, R22, RZ ;  /* 0x00000016030d7210 */ /* 0x001fe20007ffe0ff */
[----:B------:R-:W-:-:S04]  /*0c70*/  VIADD R22, R22, 0x80 ;  /* 0x0000008016167836 */ /* 0x000fc80000000000 */
[----:B-1----:R-:W-:-:S05]  /*0c80*/  IMAD.WIDE.U32 R6, R13, 0x2, R6 ;  /* 0x000000020d067825 */ /* 0x002fca00078e0006 */
[----:B------:R2:W-:Y:S02]  /*0c90*/  STG.E.U16 desc[UR4][R6.64], R9 ;  /* 0x0000000906007986 */ /* 0x0005e4000c101504 */
.L_x_574:
[----:B------:R-:W-:Y:S05]  /*0ca0*/  BSYNC B1 ;  /* 0x0000000000017941 */ /* 0x000fea0003800000 */
.L_x_570:
[----:B------:R-:W-:-:S13]  /*0cb0*/  ISETP.GE.AND P0, PT, R22, R5, PT ;  /* 0x000000051600720c */ /* 0x000fda0003f06270 */
[----:B012---:R-:W0:Y:S01]  /*0cc0*/  @!P0 LDC.64 R6, c[0x0][0x218] ;  /* 0x00008600ff068b82 */ /* 0x007e220000000a00 */
[----:B------:R-:W-:Y:S01]  /*0cd0*/  @!P0 IADD3 R9, R3, R22, RZ ;  /* 0x0000001603098210 */ /* 0x000fe20007ffe0ff */
[----:B------:R-:W-:-:S04]  /*0ce0*/  @!P0 VIADD R22, R22, 0x80 ;  /* 0x0000008016168836 */ /* 0x000fc80000000000 */
[----:B0-----:R-:W-:-:S05]  /*0cf0*/  @!P0 IMAD.WIDE.U32 R6, R9, 0x2, R6 ;  /* 0x0000000209068825 */ /* 0x001fca00078e0006 */
[----:B------:R2:W-:Y:S02]  /*0d00*/  @!P0 STG.E.U16 desc[UR4][R6.64], R10 ;  /* 0x0000000a06008986 */ /* 0x0005e4000c101504 */
.L_x_575:
[----:B------:R-:W-:Y:S05]  /*0d10*/  BSYNC B0 ;  /* 0x0000000000007941 */ /* 0x000fea0003800000 */
.L_x_569:
[----:B------:R-:W-:Y:S05]  /*0d20*/  WARPSYNC.ALL ;  /* 0x0000000000007948 */ /* 0x000fea0003800000 */
[----:B------:R-:W-:-:S13]  /*0d30*/  ISETP.GE.AND P0, PT, R22, R5, PT ;  /* 0x000000051600720c */ /* 0x000fda0003f06270 */
[----:B------:R-:W-:Y:S05]  /*0d40*/  @P0 EXIT ;  /* 0x000000000000094d */ /* 0x000fea0003800000 */
[----:B0-----:R-:W0:Y:S01]  /*0d50*/  LDC.64 R4, c[0x0][0x218] ;  /* 0x00008600ff047b82 */ /* 0x001e220000000a00 */
[----:B------:R-:W-:-:S05]  /*0d60*/  IADD3 R3, R3, R22, RZ ;  /* 0x0000001603037210 */ /* 0x000fca0007ffe0ff */
[----:B0-----:R-:W-:-:S05]  /*0d70*/  IMAD.WIDE.U32 R2, R3, 0x2, R4 ;  /* 0x0000000203027825 */ /* 0x001fca00078e0004 */
[----:B------:R-:W-:Y:S01]  /*0d80*/  STG.E.U16 desc[UR4][R2.64], R11 ;  /* 0x0000000b02007986 */ /* 0x000fe2000c101504 */
[----:B------:R-:W-:Y:S05]  /*0d90*/  EXIT ;  /* 0x000000000000794d */ /* 0x000fea0003800000 */
.L_x_576:
        /* <DEDUP_REMOVED lines=14> */
.L_x_2620:


//--------------------- .text._ZN2at6native29vectorized_elementwise_kernelILi4EZZZNS0_15sin_kernel_cudaERNS_18TensorIteratorBaseEENKUlvE0_clEvENKUlvE2_clEvEUlN3c108BFloat16EE_St5arrayIPcLm2EEEEviT0_T1_ --------------------------
	.section	.text._ZN2at6native29vectorized_elementwise_kernelILi4EZZZNS0_15sin_kernel_cudaERNS_18TensorIteratorBaseEENKUlvE0_clEvENKUlvE2_clEvEUlN3c108BFloat16EE_St5arrayIPcLm2EEEEviT0_T1_,"ax",@progbits
	.align	128
        .global         _ZN2at6native29vectorized_elementwise_kernelILi4EZZZNS0_15sin_kernel_cudaERNS_18TensorIteratorBaseEENKUlvE0_clEvENKUlvE2_clEvEUlN3c108BFloat16EE_St5arrayIPcLm2EEEEviT0_T1_
        .type           _ZN2at6native29vectorized_elementwise_kernelILi4EZZZNS0_15sin_kernel_cudaERNS_18TensorIteratorBaseEENKUlvE0_clEvENKUlvE2_clEvEUlN3c108BFloat16EE_St5arrayIPcLm2EEEEviT0_T1_,@function
        .size           _ZN2at6native29vectorized_elementwise_kernelILi4EZZZNS0_15sin_kernel_cudaERNS_18TensorIteratorBaseEENKUlvE0_clEvENKUlvE2_clEvEUlN3c108BFloat16EE_St5arrayIPcLm2EEEEviT0_T1_,(.L_x_2621 - _ZN2at6native29vectorized_elementwise_kernelILi4EZZZNS0_15sin_kernel_cudaERNS_18TensorIteratorBaseEENKUlvE0_clEvENKUlvE2_clEvEUlN3c108BFloat16EE_St5arrayIPcLm2EEEEviT0_T1_)
        .other          _ZN2at6native29vectorized_elementwise_kernelILi4EZZZNS0_15sin_kernel_cudaERNS_18TensorIteratorBaseEENKUlvE0_clEvENKUlvE2_clEvEUlN3c108BFloat16EE_St5arrayIPcLm2EEEEviT0_T1_,@"STO_CUDA_ENTRY STV_DEFAULT"
_ZN2at6native29vectorized_elementwise_kernelILi4EZZZNS0_15sin_kernel_cudaERNS_18TensorIteratorBaseEENKUlvE0_clEvENKUlvE2_clEvEUlN3c108BFloat16EE_St5arrayIPcLm2EEEEviT0_T1_:
.text._ZN2at6native29vectorized_elementwise_kernelILi4EZZZNS0_15sin_kernel_cudaERNS_18TensorIteratorBaseEENKUlvE0_clEvENKUlvE2_clEvEUlN3c108BFloat16EE_St5arrayIPcLm2EEEEviT0_T1_:
        /* <DEDUP_REMOVED lines=12> */
[----:B------:R-:W2:Y:S04]  /*00c0*/  LDG.E.64 R6, desc[UR4][R10.64] ;  /* 0x000000040a067981 */ /* 0x000ea8000c1e1b00 */
[----:B------:R-:W3:Y:S01]  /*00d0*/  LDG.E.64 R4, desc[UR4][R10.64+0x400] ;  /* 0x000400040a047981 */ /* 0x000ee2000c1e1b00 */
[C---:B--2---:R-:W-:Y:S01]  /*00e0*/  IMAD.U32 R2, R6.reuse, 0x10000, RZ ;  /* 0x0001000006027824 */ /* 0x044fe200078e00ff */
[----:B------:R-:W-:Y:S02]  /*00f0*/  PRMT R6, R6, 0x7632, R6 ;  /* 0x0000763206067816 */ /* 0x000fe40000000006 */
[----:B------:R-:W-:Y:S01]  /*0100*/  SHF.L.U32 R8, R7, 0x10, RZ ;  /* 0x0000001007087819 */ /* 0x000fe200000006ff */
[----:B---3--:R-:W-:Y:S01]  /*0110*/  IMAD.U32 R12, R5, 0x10000, RZ ;  /* 0x00010000050c7824 */ /* 0x008fe200078e00ff */
[----:B------:R-:W-:Y:S01]  /*0120*/  SHF.L.U32 R6, R6, 0x10, RZ ;  /* 0x0000001006067819 */ /* 0x000fe200000006ff */
[----:B------:R-:W-:Y:S01]  /*0130*/  IMAD.U32 R9, R4, 0x10000, RZ ;  /* 0x0001000004097824 */ /* 0x000fe200078e00ff */
[----:B------:R-:W-:Y:S01]  /*0140*/  PRMT R7, R7, 0x7632, R7 ;  /* 0x0000763207077816 */ /* 0x000fe20000000007 */
[----:B------:R-:W-:Y:S01]  /*0150*/  FMUL.RZ R10, R12, 0.15915493667125701904 ;  /* 0x3e22f9830c0a7820 */ /* 0x000fe2000040c000 */
[----:B------:R-:W-:Y:S01]  /*0160*/  PRMT R4, R4, 0x7632, R4 ;  /* 0x0000763204047816 */ /* 0x000fe20000000004 */
[----:B------:R-:W-:Y:S01]  /*0170*/  FMUL.RZ R11, R6, 0.15915493667125701904 ;  /* 0x3e22f983060b7820 */ /* 0x000fe2000040c000 */
[----:B------:R-:W-:Y:S01]  /*0180*/  PRMT R5, R5, 0x7632, R5 ;  /* 0x0000763205057816 */ /* 0x000fe20000000005 */
[----:B------:R-:W-:-:S02]  /*0190*/  IMAD.U32 R12, R7, 0x10000, RZ ;  /* 0x00010000070c7824 */ /* 0x000fc400078e00ff */
[----:B------:R-:W-:Y:S01]  /*01a0*/  FMUL.RZ R2, R2, 0.15915493667125701904 ;  /* 0x3e22f98302027820 */ /* 0x000fe2000040c000 */
[----:B------:R-:W0:Y:S01]  /*01b0*/  LDC.64 R6, c[0x0][0x218] ;  /* 0x00008600ff067b82 */ /* 0x000e220000000a00 */
        /* <DEDUP_REMOVED lines=8> */
[----:B------:R-:W-:Y:S08]  /*0240*/  MUFU.SIN R8, R8 ;  /* 0x0000000800087308 */ /* 0x000ff00000000400 */
[----:B------:R-:W-:Y:S01]  /*0250*/  MUFU.SIN R9, R9 ;  /* 0x0000000900097308 */ /* 0x000fe20000000400 */
[----:B0-----:R-:W-:-:S04]  /*0260*/  IMAD.WIDE.U32 R6, R3, 0x2, R6 ;  /* 0x0000000203067825 */ /* 0x001fc800078e0006 */
[----:B------:R-:W-:-:S03]  /*0270*/  IMAD.WIDE R6, R0, 0x8, R6 ;  /* 0x0000000800067825 */ /* 0x000fc600078e0206 */
[----:B------:R-:W-:Y:S08]  /*0280*/  MUFU.SIN R10, R10 ;  /* 0x0000000a000a7308 */ /* 0x000ff00000000400 */
[----:B------:R-:W0:Y:S08]  /*0290*/  MUFU.SIN R11, R11 ;  /* 0x0000000b000b7308 */ /* 0x000e300000000400 */
[----:B------:R-:W1:Y:S08]  /*02a0*/  MUFU.SIN R13, R12 ;  /* 0x0000000c000d7308 */ /* 0x000e700000000400 */
[----:B------:R-:W2:Y:S01]  /*02b0*/  MUFU.SIN R4, R14 ;  /* 0x0000000e00047308 */ /* 0x000ea20000000400 */
[----:B0-----:R-:W-:-:S07]  /*02c0*/  F2FP.BF16.F32.PACK_AB R2, R11, R2 ;  /* 0x000000020b02723e */ /* 0x001fce00000010ff */
[----:B------:R-:W0:Y:S01]  /*02d0*/  MUFU.SIN R5, R15 ;  /* 0x0000000f00057308 */ /* 0x000e220000000400 */
[----:B-1----:R-:W-:-:S05]  /*02e0*/  F2FP.BF16.F32.PACK_AB R3, R13, R8 ;  /* 0x000000080d03723e */ /* 0x002fca00000010ff */
[----:B------:R-:W-:Y:S01]  /*02f0*/  STG.E.64 desc[UR4][R6.64], R2 ;  /* 0x0000000206007986 */ /* 0x000fe2000c101b04 */
[----:B--2---:R-:W-:Y:S02]  /*0300*/  F2FP.BF16.F32.PACK_AB R4, R4, R9 ;  /* 0x000000090404723e */ /* 0x004fe400000010ff */
[----:B0-----:R-:W-:-:S05]  /*0310*/  F2FP.BF16.F32.PACK_AB R5, R5, R10 ;  /* 0x0000000a0505723e */ /* 0x001fca00000010ff */
[----:B------:R-:W-:Y:S01]  /*0320*/  STG.E.64 desc[UR4][R6.64+0x400], R4 ;  /* 0x0004000406007986 */ /* 0x000fe2000c101b04 */
[----:B------:R-:W-:Y:S05]  /*0330*/  EXIT ;  /* 0x000000000000794d */ /* 0x000fea0003800000 */
.L_x_577:
        /* <DEDUP_REMOVED lines=124> */
.L_x_580:
[----:B------:R-:W-:-:S13]  /*0b00*/  ISETP.GE.AND P0, PT, R22, R5, PT ;  /* 0x000000051600720c */ /* 0x000fda0003f06270 */
[----:B------:R-:W-:Y:S05]  /*0b10*/  @P0 BRA `(.L_x_582) ;  /* 0x0000000000300947 */ /* 0x000fea0003800000 */
[----:B0-----:R-:W0:Y:S01]  /*0b20*/  LDC.64 R12, c[0x0][0x218] ;  /* 0x00008600ff0c7b82 */ /* 0x001e220000000a00 */
[----:B------:R-:W-:Y:S01]  /*0b30*/  IADD3 R15, R3, R22, RZ ;  /* 0x00000016030f7210 */ /* 0x000fe20007ffe0ff */
[----:B------:R-:W-:-:S04]  /*0b40*/  VIADD R22, R22, 0x80 ;  /* 0x0000008016167836 */ /* 0x000fc80000000000 */
[----:B0-----:R-:W-:-:S05]  /*0b50*/  IMAD.WIDE.U32 R12, R15, 0x2, R12 ;  /* 0x000000020f0c7825 */ /* 0x001fca00078e000c */
[----:B------:R1:W-:Y:S02]  /*0b60*/  STG.E.U16 desc[UR4][R12.64], R7 ;  /* 0x000000070c007986 */ /* 0x0003e4000c101504 */
.L_x_581:
[----:B------:R-:W-:-:S13]  /*0b70*/  ISETP.GE.AND P0, PT, R22, R5, PT ;  /* 0x000000051600720c */ /* 0x000fda0003f06270 */
[----:B------:R-:W-:Y:S05]  /*0b80*/  @P0 BRA `(.L_x_583) ;  /* 0x0000000000340947 */ /* 0x000fea0003800000 */
[----:B01----:R-:W0:Y:S01]  /*0b90*/  LDC.64 R6, c[0x0][0x218] ;  /* 0x00008600ff067b82 */ /* 0x003e220000000a00 */
[----:B------:R-:W-:Y:S01]  /*0ba0*/  IADD3 R13, R3, R22, RZ ;  /* 0x00000016030d7210 */ /* 0x000fe20007ffe0ff */
[----:B------:R-:W-:-:S04]  /*0bb0*/  VIADD R22, R22, 0x80 ;  /* 0x0000008016167836 */ /* 0x000fc80000000000 */
[----:B0-----:R-:W-:-:S05]  /*0bc0*/  IMAD.WIDE.U32 R6, R13, 0x2, R6 ;  /* 0x000000020d067825 */ /* 0x001fca00078e0006 */
[----:B------:R1:W-:Y:S02]  /*0bd0*/  STG.E.U16 desc[UR4][R6.64], R8 ;  /* 0x0000000806007986 */ /* 0x0003e4000c101504 */
.L_x_582:
        /* <DEDUP_REMOVED lines=8> */
.L_x_583:
[----:B------:R-:W-:Y:S05]  /*0c60*/  BSYNC B1 ;  /* 0x0000000000017941 */ /* 0x000fea0003800000 */
.L_x_579:
[----:B------:R-:W-:-:S13]  /*0c70*/  ISETP.GE.AND P0, PT, R22, R5, PT ;  /* 0x000000051600720c */ /* 0x000fda0003f06270 */
[----:B012---:R-:W0:Y:S01]  /*0c80*/  @!P0 LDC.64 R6, c[0x0][0x218] ;  /* 0x00008600ff068b82 */ /* 0x007e220000000a00 */
[----:B------:R-:W-:Y:S01]  /*0c90*/  @!P0 IADD3 R9, R3, R22, RZ ;  /* 0x0000001603098210 */ /* 0x000fe20007ffe0ff */
[----:B------:R-:W-:-:S04]  /*0ca0*/  @!P0 VIADD R22, R22, 0x80 ;  /* 0x0000008016168836 */ /* 0x000fc80000000000 */
[----:B0-----:R-:W-:-:S05]  /*0cb0*/  @!P0 IMAD.WIDE.U32 R6, R9, 0x2, R6 ;  /* 0x0000000209068825 */ /* 0x001fca00078e0006 */
[----:B------:R2:W-:Y:S02]  /*0cc0*/  @!P0 STG.E.U16 desc[UR4][R6.64], R10 ;  /* 0x0000000a06008986 */ /* 0x0005e4000c101504 */
.L_x_584:
[----:B------:R-:W-:Y:S05]  /*0cd0*/  BSYNC B0 ;  /* 0x0000000000007941 */ /* 0x000fea0003800000 */
.L_x_578:
        /* <DEDUP_REMOVED lines=8> */
.L_x_585:
        /* <DEDUP_REMOVED lines=10> */
.L_x_2621:


//--------------------- .text._ZN2at6native29vectorized_elementwise_kernelILi8EZZZNS0_15sin_kernel_cudaERNS_18TensorIteratorBaseEENKUlvE0_clEvENKUlvE2_clEvEUlN3c108BFloat16EE_St5arrayIPcLm2EEEEviT0_T1_ --------------------------
	.section	.text._ZN2at6native29vectorized_elementwise_kernelILi8EZZZNS0_15sin_kernel_cudaERNS_18TensorIteratorBaseEENKUlvE0_clEvENKUlvE2_clEvEUlN3c108BFloat16EE_St5arrayIPcLm2EEEEviT0_T1_,"ax",@progbits
	.align	128
        .global         _ZN2at6native29vectorized_elementwise_kernelILi8EZZZNS0_15sin_kernel_cudaERNS_18TensorIteratorBaseEENKUlvE0_clEvENKUlvE2_clEvEUlN3c108BFloat16EE_St5arrayIPcLm2EEEEviT0_T1_
        .type           _ZN2at6native29vectorized_elementwise_kernelILi8EZZZNS0_15sin_kernel_cudaERNS_18TensorIteratorBaseEENKUlvE0_clEvENKUlvE2_clEvEUlN3c108BFloat16EE_St5arrayIPcLm2EEEEviT0_T1_,@function
        .size           _ZN2at6native29vectorized_elementwise_kernelILi8EZZZNS0_15sin_kernel_cudaERNS_18TensorIteratorBaseEENKUlvE0_clEvENKUlvE2_clEvEUlN3c108BFloat16EE_St5arrayIPcLm2EEEEviT0_T1_,(.L_x_2622 - _ZN2at6native29vectorized_elementwise_kernelILi8EZZZNS0_15sin_kernel_cudaERNS_18TensorIteratorBaseEENKUlvE0_clEvENKUlvE2_clEvEUlN3c108BFloat16EE_St5arrayIPcLm2EEEEviT0_T1_)
        .other          _ZN2at6native29vectorized_elementwise_kernelILi8EZZZNS0_15sin_kernel_cudaERNS_18TensorIteratorBaseEENKUlvE0_clEvENKUlvE2_clEvEUlN3c108BFloat16EE_St5arrayIPcLm2EEEEviT0_T1_,@"STO_CUDA_ENTRY STV_DEFAULT"
_ZN2at6native29vectorized_elementwise_kernelILi8EZZZNS0_15sin_kernel_cudaERNS_18TensorIteratorBaseEENKUlvE0_clEvENKUlvE2_clEvEUlN3c108BFloat16EE_St5arrayIPcLm2EEEEviT0_T1_:
.text._ZN2at6native29vectorized_elementwise_kernelILi8EZZZNS0_15sin_kernel_cudaERNS_18TensorIteratorBaseEENKUlvE0_clEvENKUlvE2_clEvEUlN3c108BFloat16EE_St5arrayIPcLm2EEEEviT0_T1_:
        /* <DEDUP_REMOVED lines=11> */
[----:B0-----:R-:W-:-:S06]  /*00b0*/  IMAD.WIDE.U32 R4, R0, 0x10, R4 ;  /* 0x0000001000047825 */ /* 0x001fcc00078e0004 */
[----:B------:R-:W2:Y:S02]  /*00c0*/  LDG.E.128 R4, desc[UR4][R4.64] ;  /* 0x0000000404047981 */ /* 0x000ea4000c1e1d00 */
[C---:B--2---:R-:W-:Y:S01]  /*00d0*/  IMAD.U32 R2, R4.reuse, 0x10000, RZ ;  /* 0x0001000004027824 */ /* 0x044fe200078e00ff */
[----:B------:R-:W-:Y:S01]  /*00e0*/  PRMT R4, R4, 0x7632, R4 ;  /* 0x0000763204047816 */ /* 0x000fe20000000004 */
[C---:B------:R-:W-:Y:S01]  /*00f0*/  IMAD.U32 R10, R6.reuse, 0x10000, RZ ;  /* 0x00010000060a7824 */ /* 0x040fe200078e00ff */
[----:B------:R-:W-:Y:S01]  /*0100*/  PRMT R6, R6, 0x7632, R6 ;  /* 0x0000763206067816 */ /* 0x000fe20000000006 */
[----:B------:R-:W-:Y:S01]  /*0110*/  FMUL.RZ R9, R2, 0.15915493667125701904 ;  /* 0x3e22f98302097820 */ /* 0x000fe2000040c000 */
[C---:B------:R-:W-:Y:S02]  /*0120*/  SHF.L.U32 R2, R5.reuse, 0x10, RZ ;  /* 0x0000001005027819 */ /* 0x040fe400000006ff */
[----:B------:R-:W-:Y:S01]  /*0130*/  SHF.L.U32 R4, R4, 0x10, RZ ;  /* 0x0000001004047819 */ /* 0x000fe200000006ff */
[----:B------:R-:W-:Y:S01]  /*0140*/  IMAD.U32 R6, R6, 0x10000, RZ ;  /* 0x0001000006067824 */ /* 0x000fe200078e00ff */
[----:B------:R-:W-:Y:S01]  /*0150*/  PRMT R5, R5, 0x7632, R5 ;  /* 0x0000763205057816 */ /* 0x000fe20000000005 */
[----:B------:R-:W-:Y:S01]  /*0160*/  FMUL.RZ R8, R2, 0.15915493667125701904 ;  /* 0x3e22f98302087820 */ /* 0x000fe2000040c000 */
[----:B------:R-:W-:Y:S01]  /*0170*/  FMUL.RZ R2, R10, 0.15915493667125701904 ;  /* 0x3e22f9830a027820 */ /* 0x000fe2000040c000 */
[----:B------:R-:W-:-:S02]  /*0180*/  IMAD.U32 R10, R7, 0x10000, RZ ;  /* 0x00010000070a7824 */ /* 0x000fc400078e00ff */
[----:B------:R-:W-:Y:S01]  /*0190*/  FMUL.RZ R14, R4, 0.15915493667125701904 ;  /* 0x3e22f983040e7820 */ /* 0x000fe2000040c000 */
[----:B------:R-:W-:Y:S01]  /*01a0*/  IMAD.U32 R11, R5, 0x10000, RZ ;  /* 0x00010000050b7824 */ /* 0x000fe200078e00ff */
[----:B------:R-:W-:Y:S01]  /*01b0*/  PRMT R7, R7, 0x7632, R7 ;  /* 0x0000763207077816 */ /* 0x000fe20000000007 */
[----:B------:R-:W0:Y:S01]  /*01c0*/  LDC.64 R4, c[0x0][0x218] ;  /* 0x00008600ff047b82 */ /* 0x000e220000000a00 */
[----:B------:R-:W-:Y:S01]  /*01d0*/  FMUL.RZ R10, R10, 0.15915493667125701904 ;  /* 0x3e22f9830a0a7820 */ /* 0x000fe2000040c000 */
[----:B------:R-:W-:Y:S01]  /*01e0*/  FMUL.RZ R11, R11, 0.15915493667125701904 ;  /* 0x3e22f9830b0b7820 */ /* 0x000fe2000040c000 */
[----:B------:R-:W-:Y:S01]  /*01f0*/  SHF.L.U32 R12, R7, 0x10, RZ ;  /* 0x00000010070c7819 */ /* 0x000fe200000006ff */
[----:B------:R-:W-:Y:S01]  /*0200*/  FMUL.RZ R16, R6, 0.15915493667125701904 ;  /* 0x3e22f98306107820 */ /* 0x000fe2000040c000 */
[----:B------:R-:W-:Y:S03]  /*0210*/  MUFU.SIN R2, R2 ;  /* 0x0000000200027308 */ /* 0x000fe60000000400 */
[----:B------:R-:W-:-:S05]  /*0220*/  FMUL.RZ R15, R12, 0.15915493667125701904 ;  /* 0x3e22f9830c0f7820 */ /* 0x000fca000040c000 */
[----:B------:R-:W1:Y:S08]  /*0230*/  MUFU.SIN R7, R16 ;  /* 0x0000001000077308 */ /* 0x000e700000000400 */
[----:B------:R-:W-:Y:S01]  /*0240*/  MUFU.SIN R9, R9 ;  /* 0x0000000900097308 */ /* 0x000fe20000000400 */
[----:B0-----:R-:W-:-:S07]  /*0250*/  IMAD.WIDE.U32 R4, R3, 0x2, R4 ;  /* 0x0000000203047825 */ /* 0x001fce00078e0004 */
[----:B------:R-:W-:Y:S01]  /*0260*/  MUFU.SIN R8, R8 ;  /* 0x0000000800087308 */ /* 0x000fe20000000400 */
[----:B------:R-:W-:Y:S01]  /*0270*/  IMAD.WIDE R12, R0, 0x10, R4 ;  /* 0x00000010000c7825 */ /* 0x000fe200078e0204 */
[----:B-1----:R-:W-:-:S06]  /*0280*/  F2FP.BF16.F32.PACK_AB R6, R7, R2 ;  /* 0x000000020706723e */ /* 0x002fcc00000010ff */
[----:B------:R-:W-:Y:S08]  /*0290*/  MUFU.SIN R10, R10 ;  /* 0x0000000a000a7308 */ /* 0x000ff00000000400 */
[----:B------:R-:W0:Y:S08]  /*02a0*/  MUFU.SIN R14, R14 ;  /* 0x0000000e000e7308 */ /* 0x000e300000000400 */
[----:B------:R-:W1:Y:S08]  /*02b0*/  MUFU.SIN R11, R11 ;  /* 0x0000000b000b7308 */ /* 0x000e700000000400 */
[----:B------:R-:W2:Y:S01]  /*02c0*/  MUFU.SIN R15, R15 ;  /* 0x0000000f000f7308 */ /* 0x000ea20000000400 */
[----:B0-----:R-:W-:-:S02]  /*02d0*/  F2FP.BF16.F32.PACK_AB R4, R14, R9 ;  /* 0x000000090e04723e */ /* 0x001fc400000010ff */
[----:B-1----:R-:W-:Y:S02]  /*02e0*/  F2FP.BF16.F32.PACK_AB R5, R11, R8 ;  /* 0x000000080b05723e */ /* 0x002fe400000010ff */
[----:B--2---:R-:W-:-:S05]  /*02f0*/  F2FP.BF16.F32.PACK_AB R7, R15, R10 ;  /* 0x0000000a0f07723e */ /* 0x004fca00000010ff */
[----:B------:R-:W-:Y:S01]  /*0300*/  STG.E.128 desc[UR4][R12.64], R4 ;  /* 0x000000040c007986 */ /* 0x000fe2000c101d04 */
[----:B------:R-:W-:Y:S05]  /*0310*/  EXIT ;  /* 0x000000000000794d */ /* 0x000fea0003800000 */
.L_x_586:
        /* <DEDUP_REMOVED lines=124> */
.L_x_589:
[----:B------:R-:W-:-:S13]  /*0ae0*/  ISETP.GE.AND P0, PT, R22, R5, PT ;  /* 0x000000051600720c */ /* 0x000fda0003f06270 */
[----:B------:R-:W-:Y:S05]  /*0af0*/  @P0 BRA `(.L_x_591) ;  /* 0x0000000000300947 */ /* 0x000fea0003800000 */
[----:B0-----:R-:W0:Y:S01]  /*0b00*/  LDC.64 R12, c[0x0][0x218] ;  /* 0x00008600ff0c7b82 */ /* 0x001e220000000a00 */
[----:B------:R-:W-:Y:S01]  /*0b10*/  IADD3 R15, R3, R22, RZ ;  /* 0x00000016030f7210 */ /* 0x000fe20007ffe0ff */
[----:B------:R-:W-:-:S04]  /*0b20*/  VIADD R22, R22, 0x80 ;  /* 0x0000008016167836 */ /* 0x000fc80000000000 */
[----:B0-----:R-:W-:-:S05]  /*0b30*/  IMAD.WIDE.U32 R12, R15, 0x2, R12 ;  /* 0x000000020f0c7825 */ /* 0x001fca00078e000c */
[----:B------:R1:W-:Y:S02]  /*0b40*/  STG.E.U16 desc[UR4][R12.64], R7 ;  /* 0x000000070c007986 */ /* 0x0003e4000c101504 */
.L_x_590:
[----:B------:R-:W-:-:S13]  /*0b50*/  ISETP.GE.AND P0, PT, R22, R5, PT ;  /* 0x000000051600720c */ /* 0x000fda0003f06270 */
[----:B------:R-:W-:Y:S05]  /*0b60*/  @P0 BRA `(.L_x_592) ;  /* 0x0000000000340947 */ /* 0x000fea0003800000 */
[----:B01----:R-:W0:Y:S01]  /*0b70*/  LDC.64 R6, c[0x0][0x218] ;  /* 0x00008600ff067b82 */ /* 0x003e220000000a00 */
[----:B------:R-:W-:Y:S01]  /*0b80*/  IADD3 R13, R3, R22, RZ ;  /* 0x00000016030d7210 */ /* 0x000fe20007ffe0ff */
[----:B------:R-:W-:-:S04]  /*0b90*/  VIADD R22, R22, 0x80 ;  /* 0x0000008016167836 */ /* 0x000fc80000000000 */
[----:B0-----:R-:W-:-:S05]  /*0ba0*/  IMAD.WIDE.U32 R6, R13, 0x2, R6 ;  /* 0x000000020d067825 */ /* 0x001fca00078e0006 */
[----:B------:R1:W-:Y:S02]  /*0bb0*/  STG.E.U16 desc[UR4][R6.64], R8 ;  /* 0x0000000806007986 */ /* 0x0003e4000c101504 */
.L_x_591:
        /* <DEDUP_REMOVED lines=8> */
.L_x_592:
[----:B------:R-:W-:Y:S05]  /*0c40*/  BSYNC B1 ;  /* 0x0000000000017941 */ /* 0x000fea0003800000 */
.L_x_588:
[----:B------:R-:W-:-:S13]  /*0c50*/  ISETP.GE.AND P0, PT, R22, R5, PT ;  /* 0x000000051600720c */ /* 0x000fda0003f06270 */
[----:B012---:R-:W0:Y:S01]  /*0c60*/  @!P0 LDC.64 R6, c[0x0][0x218] ;  /* 0x00008600ff068b82 */ /* 0x007e220000000a00 */
[----:B------:R-:W-:Y:S01]  /*0c70*/  @!P0 IADD3 R9, R3, R22, RZ ;  /* 0x0000001603098210 */ /* 0x000fe20007ffe0ff */
[----:B------:R-:W-:-:S04]  /*0c80*/  @!P0 VIADD R22, R22, 0x80 ;  /* 0x0000008016168836 */ /* 0x000fc80000000000 */
[----:B0-----:R-:W-:-:S05]  /*0c90*/  @!P0 IMAD.WIDE.U32 R6, R9, 0x2, R6 ;  /* 0x0000000209068825 */ /* 0x001fca00078e0006 */
[----:B------:R2:W-:Y:S02]  /*0ca0*/  @!P0 STG.E.U16 desc[UR4][R6.64], R10 ;  /* 0x0000000a06008986 */ /* 0x0005e4000c101504 */
.L_x_593:
[----:B------:R-:W-:Y:S05]  /*0cb0*/  BSYNC B0 ;  /* 0x0000000000007941 */ /* 0x000fea0003800000 */
.L_x_587:
        /* <DEDUP_REMOVED lines=8> */
.L_x_594:
        /* <DEDUP_REMOVED lines=12> */
.L_x_2622:


//--------------------- .text._ZN2at6native18elementwise_kernelILi128ELi4EZNS0_15gpu_kernel_implIZZZNS0_15sin_kernel_cudaERNS_18TensorIteratorBaseEENKUlvE0_clEvENKUlvE1_clEvEUlN3c104HalfEE_EEvS4_RKT_EUliE_EEviT1_ --------------------------
	.section	.text._ZN2at6native18elementwise_kernelILi128ELi4EZNS0_15gpu_kernel_implIZZZNS0_15sin_kernel_cudaERNS_18TensorIteratorBaseEENKUlvE0_clEvENKUlvE1_clEvEUlN3c104HalfEE_EEvS4_RKT_EUliE_EEviT1_,"ax",@progbits
	.align	128
        .global         _ZN2at6native18elementwise_kernelILi128ELi4EZNS0_15gpu_kernel_implIZZZNS0_15sin_kernel_cudaERNS_18TensorIteratorBaseEENKUlvE0_clEvENKUlvE1_clEvEUlN3c104HalfEE_EEvS4_RKT_EUliE_EEviT1_
        .type           _ZN2at6native18elementwise_kernelILi128ELi4EZNS0_15gpu_kernel_implIZZZNS0_15sin_kernel_cudaERNS_18TensorIteratorBaseEENKUlvE0_clEvENKUlvE1_clEvEUlN3c104HalfEE_EEvS4_RKT_EUliE_EEviT1_,@function
        .size           _ZN2at6native18elementwise_kernelILi128ELi4EZNS0_15gpu_kernel_implIZZZNS0_15sin_kernel_cudaERNS_18TensorIteratorBaseEENKUlvE0_clEvENKUlvE1_clEvEUlN3c104HalfEE_EEvS4_RKT_EUliE_EEviT1_,(.L_x_2623 - _ZN2at6native18elementwise_kernelILi128ELi4EZNS0_15gpu_kernel_implIZZZNS0_15sin_kernel_cudaERNS_18TensorIteratorBaseEENKUlvE0_clEvENKUlvE1_clEvEUlN3c104HalfEE_EEvS4_RKT_EUliE_EEviT1_)
        .other          _ZN2at6native18elementwise_kernelILi128ELi4EZNS0_15gpu_kernel_implIZZZNS0_15sin_kernel_cudaERNS_18TensorIteratorBaseEENKUlvE0_clEvENKUlvE1_clEvEUlN3c104HalfEE_EEvS4_RKT_EUliE_EEviT1_,@"STO_CUDA_ENTRY STV_DEFAULT"
_ZN2at6native18elementwise_kernelILi128ELi4EZNS0_15gpu_kernel_implIZZZNS0_15sin_kernel_cudaERNS_18TensorIteratorBaseEENKUlvE0_clEvENKUlvE1_clEvEUlN3c104HalfEE_EEvS4_RKT_EUliE_EEviT1_:
.text._ZN2at6native18elementwise_kernelILi128ELi4EZNS0_15gpu_kernel_implIZZZNS0_15sin_kernel_cudaERNS_18TensorIteratorBaseEENKUlvE0_clEvENKUlvE1_clEvEUlN3c104HalfEE_EEvS4_RKT_EUliE_EEviT1_:
        /* <DEDUP_REMOVED lines=313> */
.L_x_597:
        /* <DEDUP_REMOVED lines=20> */
[----:B0-----:R-:W-:Y:S01]  /*14d0*/  F2FP.F16.F32.PACK_AB R0, RZ, R0 ;  /* 0x00000000ff00723e */ /* 0x001fe200000000ff */
[----:B------:R-:W-:Y:S06]  /*14e0*/  BRA `(.L_x_603) ;  /* 0x0000000c00987947 */ /* 0x000fec0003800000 */
.L_x_601:
[----:B------:R-:W2:Y:S02]  /*14f0*/  LDG.E.U8 R2, desc[UR36][R2.64] ;  /* 0x0000002402027981 */ /* 0x000ea4000c1e1100 */
[----:B--2---:R-:W-:-:S04]  /*1500*/  I2FP.F32.U32 R0, R2 ;  /* 0x0000000200007245 */ /* 0x004fc80000201000 */
[----:B------:R-:W-:Y:S01]  /*1510*/  F2FP.F16.F32.PACK_AB R0, RZ, R0 ;  /* 0x00000000ff00723e */ /* 0x000fe200000000ff */
[----:B------:R-:W-:Y:S06]  /*1520*/  BRA `(.L_x_603) ;  /* 0x0000000c00887947 */ /* 0x000fec0003800000 */
.L_x_600:
        /* <DEDUP_REMOVED lines=8> */
[----:B0-----:R-:W-:Y:S01]  /*15b0*/  F2FP.F16.F32.PACK_AB R0, RZ, R0 ;  /* 0x00000000ff00723e */ /* 0x001fe200000000ff */
[----:B------:R-:W-:Y:S06]  /*15c0*/  BRA `(.L_x_603) ;  /* 0x0000000c00607947 */ /* 0x000fec0003800000 */
.L_x_605:
[----:B------:R-:W2:Y:S02]  /*15d0*/  LDG.E R2, desc[UR36][R2.64] ;  /* 0x0000002402027981 */ /* 0x000ea4000c1e1900 */
[----:B--2---:R-:W-:-:S04]  /*15e0*/  I2FP.F32.S32 R0, R2 ;  /* 0x0000000200007245 */ /* 0x004fc80000201400 */
[----:B------:R-:W-:Y:S01]  /*15f0*/  F2FP.F16.F32.PACK_AB R0, RZ, R0 ;  /* 0x00000000ff00723e */ /* 0x000fe200000000ff */
[----:B------:R-:W-:Y:S06]  /*1600*/  BRA `(.L_x_603) ;  /* 0x0000000c00507947 */ /* 0x000fec0003800000 */
.L_x_604:
[----:B------:R-:W2:Y:S02]  /*1610*/  LDG.E.U16 R2, desc[UR36][R2.64] ;  /* 0x0000002402027981 */ /* 0x000ea4000c1e1500 */
[----:B--2---:R-:W0:Y:S02]  /*1620*/  I2F.S16 R0, R2 ;  /* 0x0000000200007306 */ /* 0x004e240000101400 */
[----:B0-----:R-:W-:Y:S01]  /*1630*/  F2FP.F16.F32.PACK_AB R0, RZ, R0 ;  /* 0x00000000ff00723e */ /* 0x001fe200000000ff */
[----:B------:R-:W-:Y:S06]  /*1640*/  BRA `(.L_x_603) ;  /* 0x0000000c00407947 */ /* 0x000fec0003800000 */
.L_x_599:
[----:B------:R-:W-:-:S13]  /*1650*/  ISETP.GT.AND P0, PT, R4, 0x6, PT ;  /* 0x000000060400780c */ /* 0x000fda0003f04270 */
[----:B------:R-:W-:Y:S05]  /*1660*/  @P0 BRA `(.L_x_606) ;  /* 0x0000000000240947 */ /* 0x000fea0003800000 */
[----:B------:R-:W-:-:S13]  /*1670*/  ISETP.NE.AND P0, PT, R4, 0x5, PT ;  /* 0x000000050400780c */ /* 0x000fda0003f05270 */
[----:B------:R-:W-:Y:S05]  /*1680*/  @!P0 BRA `(.L_x_607) ;  /* 0x0000000000148947 */ /* 0x000fea0003800000 */
[----:B------:R-:W-:-:S13]  /*1690*/  ISETP.NE.AND P0, PT, R4, 0x6, PT ;  /* 0x000000060400780c */ /* 0x000fda0003f05270 */
[----:B------:R-:W-:Y:S05]  /*16a0*/  @P0 BRA `(.L_x_602) ;  /* 0x0000000800c40947 */ /* 0x000fea0003800000 */
[----:B------:R-:W2:Y:S02]  /*16b0*/  LDG.E R2, desc[UR36][R2.64] ;  /* 0x0000002402027981 */ /* 0x000ea4000c1e1900 */
[----:B--2---:R-:W-:Y:S01]  /*16c0*/  F2FP.F16.F32.PACK_AB R0, RZ, R2 ;  /* 0x00000002ff00723e */ /* 0x004fe200000000ff */
[----:B------:R-:W-:Y:S06]  /*16d0*/  BRA `(.L_x_603) ;  /* 0x0000000c001c7947 */ /* 0x000fec0003800000 */
.L_x_607:
[----:B------:R0:W5:Y:S01]  /*16e0*/  LDG.E.U16 R0, desc[UR36][R2.64] ;  /* 0x0000002402007981 */ /* 0x000162000c1e1500 */
[----:B------:R-:W-:Y:S05]  /*16f0*/  BRA `(.L_x_603) ;  /* 0x0000000c00147947 */ /* 0x000fea0003800000 */
.L_x_606:
[----:B------:R-:W-:-:S13]  /*1700*/  ISETP.NE.AND P0, PT, R4, 0x7, PT ;  /* 0x000000070400780c */ /* 0x000fda0003f05270 */
[----:B------:R-:W-:Y:S05]  /*1710*/  @!P0 BRA `(.L_x_608) ;  /* 0x0000000000248947 */ /* 0x000fea0003800000 */
[----:B------:R-:W-:-:S13]  /*1720*/  ISETP.NE.AND P0, PT, R4, 0x8, PT ;  /* 0x000000080400780c */ /* 0x000fda0003f05270 */
[----:B------:R-:W-:Y:S05]  /*1730*/  @!P0 BRA `(.L_x_609) ;  /* 0x0000000000148947 */ /* 0x000fea0003800000 */
[----:B------:R-:W-:-:S13]  /*1740*/  ISETP.NE.AND P0, PT, R4, 0x9, PT ;  /* 0x000000090400780c */ /* 0x000fda0003f05270 */
[----:B------:R-:W-:Y:S05]  /*1750*/  @P0 BRA `(.L_x_602) ;  /* 0x0000000800980947 */ /* 0x000fea0003800000 */
[----:B------:R-:W2:Y:S02]  /*1760*/  LDG.E R2, desc[UR36][R2.64] ;  /* 0x0000002402027981 */ /* 0x000ea4000c1e1900 */
[----:B--2---:R-:W-:Y:S01]  /*1770*/  F2FP.F16.F32.PACK_AB R0, RZ, R2 ;  /* 0x00000002ff00723e */ /* 0x004fe200000000ff */
[----:B------:R-:W-:Y:S06]  /*1780*/  BRA `(.L_x_603) ;  /* 0x0000000800f07947 */ /* 0x000fec0003800000 */
.L_x_609:
[----:B------:R1:W5:Y:S01]  /*1790*/  LDG.E.U16 R0, desc[UR36][R2.64] ;  /* 0x0000002402007981 */ /* 0x000362000c1e1500 */
[----:B------:R-:W-:Y:S05]  /*17a0*/  BRA `(.L_x_603) ;  /* 0x0000000800e87947 */ /* 0x000fea0003800000 */
.L_x_608:
[----:B------:R-:W2:Y:S01]  /*17b0*/  LDG.E.64 R2, desc[UR36][R2.64] ;  /* 0x0000002402027981 */ /* 0x000ea2000c1e1b00 */
[----:B------:R-:W-:Y:S01]  /*17c0*/  UMOV UR4, 0xf0000000 ;  /* 0xf000000000047882 */ /* 0x000fe20000000000 */
[----:B------:R-:W-:Y:S01]  /*17d0*/  UMOV UR5, 0x380fffff ;  /* 0x380fffff00057882 */ /* 0x000fe20000000000 */
[----:B--2---:R-:W0:Y:S01]  /*17e0*/  F2F.F32.F64 R0, R2 ;  /* 0x0000000200007310 */ /* 0x004e220000301000 */
[----:B------:R-:W-:-:S14]  /*17f0*/  DSETP.GEU.AND P0, PT, |R2|, UR4, PT ;  /* 0x0000000402007e2a */ /* 0x000fdc000bf0e200 */
[----:B0-----:R-:W-:-:S05]  /*1800*/  @!P0 FMUL R0, R0, 1.175494350822287508e-38 ;  /* 0x0080000000008820 */ /* 0x001fca0000400000 */
[----:B------:R-:W-:Y:S01]  /*1810*/  F2FP.F16.F32.PACK_AB R0, RZ, R0 ;  /* 0x00000000ff00723e */ /* 0x000fe200000000ff */
[----:B------:R-:W-:Y:S06]  /*1820*/  BRA `(.L_x_603) ;  /* 0x0000000800c87947 */ /* 0x000fec0003800000 */
.L_x_598:
        /* <DEDUP_REMOVED lines=11> */
[----:B------:R-:W-:Y:S01]  /*18e0*/  F2FP.F16.F32.PACK_AB R0, RZ, R0 ;  /* 0x00000000ff00723e */ /* 0x000fe200000000ff */
[----:B------:R-:W-:Y:S06]  /*18f0*/  BRA `(.L_x_603) ;  /* 0x0000000800947947 */ /* 0x000fec0003800000 */
.L_x_612:
        /* <DEDUP_REMOVED lines=8> */
.L_x_611:
        /* <DEDUP_REMOVED lines=25> */
[----:B------:R-:W-:-:S04]  /*1b10*/  F2FP.F16.F32.PACK_AB R5, RZ, R5 ;  /* 0x00000005ff05723e */ /* 0x000fc800000000ff */
[----:B------:R-:W-:Y:S01]  /*1b20*/  PRMT R0, R5, 0x7610, R0 ;  /* 0x0000761005007816 */ /* 0x000fe20000000000 */
[----:B------:R-:W-:Y:S06]  /*1b30*/  BRA `(.L_x_603) ;  /* 0x0000000800047947 */ /* 0x000fec0003800000 */
.L_x_614:
        /* <DEDUP_REMOVED lines=12> */
[----:B------:R-:W-:-:S04]  /*1c00*/  F2FP.F16.F32.PACK_AB R4, RZ, R4 ;  /* 0x00000004ff04723e */ /* 0x000fc800000000ff */
[----:B------:R-:W-:Y:S01]  /*1c10*/  PRMT R0, R4, 0x7610, R0 ;  /* 0x0000761004007816 */ /* 0x000fe20000000000 */
[----:B------:R-:W-:Y:S06]  /*1c20*/  BRA `(.L_x_603) ;  /* 0x0000000400c87947 */ /* 0x000fec0003800000 */
.L_x_613:
[----:B------:R-:W2:Y:S02]  /*1c30*/  LDG.E.U16 R0, desc[UR36][R2.64] ;  /* 0x0000002402007981 */ /* 0x000ea4000c1e1500 */
[----:B--2---:R-:W-:-:S05]  /*1c40*/  IMAD.U32 R0, R0, 0x10000, RZ ;  /* 0x0001000000007824 */ /* 0x004fca00078e00ff */
[----:B------:R-:W-:Y:S01]  /*1c50*/  F2FP.F16.F32.PACK_AB R0, RZ, R0 ;  /* 0x00000000ff00723e */ /* 0x000fe200000000ff */
[----:B------:R-:W-:Y:S06]  /*1c60*/  BRA `(.L_x_603) ;  /* 0x0000000400b87947 */ /* 0x000fec0003800000 */
.L_x_610:
        /* <DEDUP_REMOVED lines=10> */
[----:B------:R-:W-:Y:S01]  /*1d10*/  F2FP.F16.F32.PACK_AB R0, RZ, R0 ;  /* 0x00000000ff00723e */ /* 0x000fe200000000ff */
[----:B------:R-:W-:Y:S06]  /*1d20*/  BRA `(.L_x_603) ;  /* 0x0000000400887947 */ /* 0x000fec0003800000 */
.L_x_617:
        /* <DEDUP_REMOVED lines=21> */
.L_x_621:
[----:B------:R-:W-:Y:S05]  /*1e80*/  BSYNC B1 ;  /* 0x0000000000017941 */ /* 0x000fea0003800000 */
.L_x_620:
[----:B------:R-:W-:Y:S01]  /*1e90*/  LEA R3, R0, 0x3b800000, 0x17 ;  /* 0x3b80000000037811 */ /* 0x000fe200078eb8ff */
[----:B------:R-:W-:-:S05]  /*1ea0*/  IMAD.SHL.U32 R0, R2, 0x100000, RZ ;  /* 0x0010000002007824 */ /* 0x000fca00078e00ff */
[----:B------:R-:W-:-:S07]  /*1eb0*/  LOP3.LUT R0, R3, R0, R4, 0xfe, !PT ;  /* 0x0000000003007212 */ /* 0x000fce00078efe04 */
.L_x_619:
[----:B------:R-:W-:Y:S05]  /*1ec0*/  BSYNC B0 ;  /* 0x0000000000007941 */ /* 0x000fea0003800000 */
.L_x_618:
[----:B------:R-:W-:Y:S01]  /*1ed0*/  F2FP.F16.F32.PACK_AB R0, RZ, R0 ;  /* 0x00000000ff00723e */ /* 0x000fe200000000ff */
[----:B------:R-:W-:Y:S06]  /*1ee0*/  BRA `(.L_x_603) ;  /* 0x0000000400187947 */ /* 0x000fec0003800000 */
.L_x_616:
        /* <DEDUP_REMOVED lines=21> */
.L_x_625:
[----:B------:R-:W-:Y:S05]  /*2040*/  BSYNC B1 ;  /* 0x0000000000017941 */ /* 0x000fea0003800000 */
.L_x_624:
[----:B------:R-:W-:Y:S01]  /*2050*/  LEA R3, R0, 0x37800000, 0x17 ;  /* 0x3780000000037811 */ /* 0x000fe200078eb8ff */
[----:B------:R-:W-:-:S05]  /*2060*/  IMAD.SHL.U32 R0, R2, 0x200000, RZ ;  /* 0x0020000002007824 */ /* 0x000fca00078e00ff */
[----:B------:R-:W-:-:S07]  /*2070*/  LOP3.LUT R0, R3, R0, R4, 0xfe, !PT ;  /* 0x0000000003007212 */ /* 0x000fce00078efe04 */
.L_x_623:
[----:B------:R-:W-:Y:S05]  /*2080*/  BSYNC B0 ;  /* 0x0000000000007941 */ /* 0x000fea0003800000 */
.L_x_622:
[----:B------:R-:W-:Y:S01]  /*2090*/  F2FP.F16.F32.PACK_AB R0, RZ, R0 ;  /* 0x00000000ff00723e */ /* 0x000fe200000000ff */
[----:B------:R-:W-:Y:S06]  /*20a0*/  BRA `(.L_x_603) ;  /* 0x0000000000a87947 */ /* 0x000fec0003800000 */
.L_x_615:
        /* <DEDUP_REMOVED lines=14> */
.L_x_629:
[----:B------:R-:W-:Y:S05]  /*2190*/  BSYNC B0 ;  /* 0x0000000000007941 */ /* 0x000fea0003800000 */
.L_x_628:
[----:B------:R-:W-:Y:S01]  /*21a0*/  F2FP.F16.F32.PACK_AB R0, RZ, R0 ;  /* 0x00000000ff00723e */ /* 0x000fe200000000ff */
[----:B------:R-:W-:Y:S06]  /*21b0*/  BRA `(.L_x_603) ;  /* 0x0000000000647947 */ /* 0x000fec0003800000 */
.L_x_602:
        /* <DEDUP_REMOVED lines=16> */
.L_x_630:
[----:B------:R-:W-:Y:S01]  /*22c0*/  PRMT R0, RZ, 0x7610, R0 ;  /* 0x00007610ff007816 */ /* 0x000fe20000000000 */
[----:B------:R-:W-:Y:S06]  /*22d0*/  BRA `(.L_x_603) ;  /* 0x00000000001c7947 */ /* 0x000fec0003800000 */
.L_x_627:
[----:B------:R-:W2:Y:S02]  /*22e0*/  LDG.E.64 R2, desc[UR36][R2.64] ;  /* 0x0000002402027981 */ /* 0x000ea4000c1e1b00 */
[----:B--2---:R-:W0:Y:S02]  /*22f0*/  I2F.U64 R0, R2 ;  /* 0x0000000200007312 */ /* 0x004e240000301000 */
[----:B0-----:R-:W-:Y:S01]  /*2300*/  F2FP.F16.F32.PACK_AB R0, RZ, R0 ;  /* 0x00000000ff00723e */ /* 0x001fe200000000ff */
[----:B------:R-:W-:Y:S06]  /*2310*/  BRA `(.L_x_603) ;  /* 0x00000000000c7947 */ /* 0x000fec0003800000 */
.L_x_626:
[----:B------:R-:W2:Y:S02]  /*2320*/  LDG.E R2, desc[UR36][R2.64] ;  /* 0x0000002402027981 */ /* 0x000ea4000c1e1900 */
[----:B--2---:R-:W-:-:S04]  /*2330*/  I2FP.F32.U32 R0, R2 ;  /* 0x0000000200007245 */ /* 0x004fc80000201000 */
[----:B------:R-:W-:-:S07]  /*2340*/  F2FP.F16.F32.PACK_AB R0, RZ, R0 ;  /* 0x00000000ff00723e */ /* 0x000fce00000000ff */
.L_x_603:
[----:B------:R-:W0:Y:S01]  /*2350*/  LDC.U8 R4, c[0x0][0x421] ;  /* 0x00010840ff047b82 */ /* 0x000e220000000000 */
[----:B-----5:R-:W-:-:S05]  /*2360*/  HADD2.F32 R0, -RZ, R0.H0_H0 ;  /* 0x20000000ff007230 */ /* 0x020fca0000004100 */
[----:B------:R-:W-:-:S06]  /*2370*/  FMUL.RZ R0, R0, 0.15915493667125701904 ;  /* 0x3e22f98300007820 */ /* 0x000fcc000040c000 */
[----:B------:R-:W2:Y:S01]  /*2380*/  MUFU.SIN R0, R0 ;  /* 0x0000000000007308 */ /* 0x000ea20000000400 */
[----:B01----:R-:W-:-:S04]  /*2390*/  PRMT R2, R4, 0x9910, RZ ;  /* 0x0000991004027816 */ /* 0x003fc800000000ff */
[----:B------:R-:W-:Y:S02]  /*23a0*/  ISETP.GT.AND P0, PT, R2, 0x9, PT ;  /* 0x000000090200780c */ /* 0x000fe40003f04270 */
[----:B--2---:R-:W-:-:S11]  /*23b0*/  F2FP.F16.F32.PACK_AB R3, RZ, R0 ;  /* 0x00000000ff03723e */ /* 0x004fd600000000ff */
        /* <DEDUP_REMOVED lines=9> */
[----:B------:R-:W-:-:S04]  /*2450*/  HADD2.F32 R0, -RZ, R3.H0_H0 ;  /* 0x20000003ff007230 */ /* 0x000fc80000004100 */
[----:B------:R-:W0:Y:S02]  /*2460*/  F2I.FTZ.TRUNC.NTZ R3, R0 ;  /* 0x0000000000037305 */ /* 0x000e24000021f100 */
[----:B0-----:R4:W-:Y:S01]  /*2470*/  STG.E.U8 desc[UR36][R16.64], R3 ;  /* 0x0000000310007986 */ /* 0x0019e2000c101124 */
[----:B------:R-:W-:Y:S05]  /*2480*/  BRA `(.L_x_636) ;  /* 0x0000000c00947947 */ /* 0x000fea0003800000 */
.L_x_634:
[----:B------:R-:W-:-:S06]  /*2490*/  HADD2.F32 R3, -RZ, R3.H0_H0 ;  /* 0x20000003ff037230 */ /* 0x000fcc0000004100 */
[----:B------:R-:W0:Y:S02]  /*24a0*/  F2I.S64.TRUNC R2, R3 ;  /* 0x0000000300027311 */ /* 0x000e24000020d900 */
[----:B0-----:R3:W-:Y:S01]  /*24b0*/  STG.E.U8 desc[UR36][R16.64], R2 ;  /* 0x0000000210007986 */ /* 0x0017e2000c101124 */
[----:B------:R-:W-:Y:S05]  /*24c0*/  BRA `(.L_x_636) ;  /* 0x0000000c00847947 */ /* 0x000fea0003800000 */
.L_x_633:
[----:B------:R-:W-:-:S13]  /*24d0*/  ISETP.NE.AND P0, PT, R2, 0x2, PT ;  /* 0x000000020200780c */ /* 0x000fda0003f05270 */
[----:B------:R-:W-:Y:S05]  /*24e0*/  @!P0 BRA `(.L_x_637) ;  /* 0x0000000000308947 */ /* 0x000fea0003800000 */
[----:B------:R-:W-:-:S13]  /*24f0*/  ISETP.NE.AND P0, PT, R2, 0x3, PT ;  /* 0x000000030200780c */ /* 0x000fda0003f05270 */
[----:B------:R-:W-:Y:S05]  /*2500*/  @!P0 BRA `(.L_x_638) ;  /* 0x0000000000188947 */ /* 0x000fea0003800000 */
[----:B------:R-:W-:-:S13]  /*2510*/  ISETP.NE.AND P0, PT, R2, 0x4, PT ;  /* 0x000000040200780c */ /* 0x000fda0003f05270 */
[----:B------:R-:W-:Y:S05]  /*2520*/  @P0 BRA `(.L_x_635) ;  /* 0x0000000c000c0947 */ /* 0x000fea0003800000 */
[----:B------:R-:W-:-:S06]  /*2530*/  HADD2.F32 R3, -RZ, R3.H0_H0 ;  /* 0x20000003ff037230 */ /* 0x000fcc0000004100 */
[----:B------:R-:W0:Y:S02]  /*2540*/  F2I.S64.TRUNC R2, R3 ;  /* 0x0000000300027311 */ /* 0x000e24000020d900 */
[----:B0-----:R0:W-:Y:S01]  /*2550*/  STG.E.64 desc[UR36][R16.64], R2 ;  /* 0x0000000210007986 */ /* 0x0011e2000c101b24 */
[----:B------:R-:W-:Y:S05]  /*2560*/  BRA `(.L_x_636) ;  /* 0x0000000c005c7947 */ /* 0x000fea0003800000 */
.L_x_638:
[----:B------:R-:W-:-:S06]  /*2570*/  HADD2.F32 R3, -RZ, R3.H0_H0 ;  /* 0x20000003ff037230 */ /* 0x000fcc0000004100 */
[----:B------:R-:W0:Y:S02]  /*2580*/  F2I.FTZ.TRUNC.NTZ R3, R3 ;  /* 0x0000000300037305 */ /* 0x000e24000021f100 */
[----:B0-----:R1:W-:Y:S01]  /*2590*/  STG.E desc[UR36][R16.64], R3 ;  /* 0x0000000310007986 */ /* 0x0013e2000c101924 */
[----:B------:R-:W-:Y:S05]  /*25a0*/  BRA `(.L_x_636) ;  /* 0x0000000c004c7947 */ /* 0x000fea0003800000 */
.L_x_637:
[----:B------:R-:W-:-:S06]  /*25b0*/  HADD2.F32 R3, -RZ, R3.H0_H0 ;  /* 0x20000003ff037230 */ /* 0x000fcc0000004100 */
[----:B------:R-:W0:Y:S02]  /*25c0*/  F2I.FTZ.TRUNC.NTZ R3, R3 ;  /* 0x0000000300037305 */ /* 0x000e24000021f100 */
[----:B0-----:R2:W-:Y:S01]  /*25d0*/  STG.E.U16 desc[UR36][R16.64], R3 ;  /* 0x0000000310007986 */ /* 0x0015e2000c101524 */
[----:B------:R-:W-:Y:S05]  /*25e0*/  BRA `(.L_x_636) ;  /* 0x0000000c003c7947 */ /* 0x000fea0003800000 */
.L_x_632:
[----:B------:R-:W-:-:S13]  /*25f0*/  ISETP.GT.AND P0, PT, R2, 0x6, PT ;  /* 0x000000060200780c */ /* 0x000fda0003f04270 */
[----:B------:R-:W-:Y:S05]  /*2600*/  @P0 BRA `(.L_x_639) ;  /* 0x0000000000240947 */ /* 0x000fea0003800000 */
[----:B------:R-:W-:-:S13]  /*2610*/  ISETP.NE.AND P0, PT, R2, 0x5, PT ;  /* 0x000000050200780c */ /* 0x000fda0003f05270 */
[----:B------:R-:W-:Y:S05]  /*2620*/  @!P0 BRA `(.L_x_640) ;  /* 0x0000000000148947 */ /* 0x000fea0003800000 */
[----:B------:R-:W-:-:S13]  /*2630*/  ISETP.NE.AND P0, PT, R2, 0x6, PT ;  /* 0x000000060200780c */ /* 0x000fda0003f05270 */
[----:B------:R-:W-:Y:S05]  /*2640*/  @P0 BRA `(.L_x_635) ;  /* 0x0000000800c40947 */ /* 0x000fea0003800000 */
[----:B------:R-:W-:-:S05]  /*2650*/  HADD2.F32 R3, -RZ, R3.H0_H0 ;  /* 0x20000003ff037230 */ /* 0x000fca0000004100 */
[----:B------:R0:W-:Y:S01]  /*2660*/  STG.E desc[UR36][R16.64], R3 ;  /* 0x0000000310007986 */ /* 0x0001e2000c101924 */
[----:B------:R-:W-:Y:S05]  /*2670*/  BRA `(.L_x_636) ;  /* 0x0000000c00187947 */ /* 0x000fea0003800000 */
.L_x_640:
[----:B------:R0:W-:Y:S01]  /*2680*/  STG.E.U16 desc[UR36][R16.64], R3 ;  /* 0x0000000310007986 */ /* 0x0001e2000c101524 */
[----:B------:R-:W-:Y:S05]  /*2690*/  BRA `(.L_x_636) ;  /* 0x0000000c00107947 */ /* 0x000fea0003800000 */
.L_x_639:
[----:B------:R-:W-:-:S13]  /*26a0*/  ISETP.NE.AND P0, PT, R2, 0x7, PT ;  /* 0x000000070200780c */ /* 0x000fda0003f05270 */
[----:B------:R-:W-:Y:S05]  /*26b0*/  @!P0 BRA `(.L_x_641) ;  /* 0x0000000000348947 */ /* 0x000fea0003800000 */
[----:B------:R-:W-:-:S13]  /*26c0*/  ISETP.NE.AND P0, PT, R2, 0x8, PT ;  /* 0x000000080200780c */ /* 0x000fda0003f05270 */
[----:B------:R-:W-:Y:S05]  /*26d0*/  @!P0 BRA `(.L_x_642) ;  /* 0x0000000000188947 */ /* 0x000fea0003800000 */
[----:B------:R-:W-:-:S13]  /*26e0*/  ISETP.NE.AND P0, PT, R2, 0x9, PT ;  /* 0x000000090200780c */ /* 0x000fda0003f05270 */
[----:B------:R-:W-:Y:S05]  /*26f0*/  @P0 BRA `(.L_x_635) ;  /* 0x0000000800980947 */ /* 0x000fea0003800000 */
[----:B------:R-:W-:Y:S02]  /*2700*/  HADD2.F32 R2, -RZ, R3.H0_H0 ;  /* 0x20000003ff027230 */ /* 0x000fe40000004100 */
[----:B------:R-:W-:-:S05]  /*2710*/  IMAD.MOV.U32 R3, RZ, RZ, RZ ;  /* 0x000000ffff037224 */ /* 0x000fca00078e00ff */
[----:B------:R0:W-:Y:S01]  /*2720*/  STG.E.64 desc[UR36][R16.64], R2 ;  /* 0x0000000210007986 */ /* 0x0001e2000c101b24 */
[----:B------:R-:W-:Y:S05]  /*2730*/  BRA `(.L_x_636) ;  /* 0x0000000800e87947 */ /* 0x000fea0003800000 */
.L_x_642:
[----:B------:R-:W-:-:S05]  /*2740*/  HADD2.F32 R0, -RZ, R3.H0_H0 ;  /* 0x20000003ff007230 */ /* 0x000fca0000004100 */
[----:B------:R-:W-:-:S04]  /*2750*/  F2FP.F16.F32.PACK_AB R0, RZ, R0 ;  /* 0x00000000ff00723e */ /* 0x000fc800000000ff */
[----:B------:R-:W-:-:S05]  /*2760*/  PRMT R0, R0, 0x5410, RZ ;  /* 0x0000541000007816 */ /* 0x000fca00000000ff */
[----:B------:R0:W-:Y:S01]  /*2770*/  STG.E desc[UR36][R16.64], R0 ;  /* 0x0000000010007986 */ /* 0x0001e2000c101924 */
[----:B------:R-:W-:Y:S05]  /*2780*/  BRA `(.L_x_636) ;  /* 0x0000000800d47947 */ /* 0x000fea0003800000 */
.L_x_641:
[----:B------:R-:W-:-:S05]  /*2790*/  HADD2.F32 R2, -RZ, R3.H0_H0 ;  /* 0x20000003ff027230 */ /* 0x000fca0000004100 */
[----:B------:R-:W-:-:S06]  /*27a0*/  FMUL.FTZ R2, R2, 1 ;  /* 0x3f80000002027820 */ /* 0x000fcc0000410000 */
[----:B------:R-:W0:Y:S02]  /*27b0*/  F2F.F64.F32 R2, R2 ;  /* 0x0000000200027310 */ /* 0x000e240000201800 */
[----:B0-----:R0:W-:Y:S01]  /*27c0*/  STG.E.64 desc[UR36][R16.64], R2 ;  /* 0x0000000210007986 */ /* 0x0011e2000c101b24 */
[----:B------:R-:W-:Y:S05]  /*27d0*/  BRA `(.L_x_636) ;  /* 0x0000000800c07947 */ /* 0x000fea0003800000 */
.L_x_631:
        /* <DEDUP_REMOVED lines=8> */
[----:B------:R-:W-:-:S05]  /*2860*/  HADD2.F32 R3, -RZ, R3.H0_H0 ;  /* 0x20000003ff037230 */ /* 0x000fca0000004100 */
[----:B------:R-:W-:-:S04]  /*2870*/  FSETP.NEU.FTZ.AND P0, PT, R3, RZ, PT ;  /* 0x000000ff0300720b */ /* 0x000fc80003f1d000 */
[----:B------:R-:W-:-:S05]  /*2880*/  SEL R3, RZ, 0x1, !P0 ;  /* 0x00000001ff037807 */ /* 0x000fca0004000000 */
[----:B------:R0:W-:Y:S01]  /*2890*/  STG.E.U8 desc[UR36][R16.64], R3 ;  /* 0x0000000310007986 */ /* 0x0001e2000c101124 */
[----:B------:R-:W-:Y:S05]  /*28a0*/  BRA `(.L_x_636) ;  /* 0x00000008008c7947 */ /* 0x000fea0003800000 */
.L_x_645:
[----:B------:R-:W-:Y:S01]  /*28b0*/  HADD2.F32 R3, -RZ, R3.H0_H0 ;  /* 0x20000003ff037230 */ /* 0x000fe20000004100 */
[----:B------:R-:W-:-:S04]  /*28c0*/  CS2R R6, SRZ ;  /* 0x0000000000067805 */ /* 0x000fc8000001ff00 */
[----:B------:R-:W-:-:S04]  /*28d0*/  FMUL.FTZ R3, R3, 1 ;  /* 0x3f80000003037820 */ /* 0x000fc80000410000 */
[----:B------:R-:W0:Y:S02]  /*28e0*/  F2F.F64.F32 R4, R3 ;  /* 0x0000000300047310 */ /* 0x000e240000201800 */
[----:B0-----:R0:W-:Y:S01]  /*28f0*/  STG.E.128 desc[UR36][R16.64], R4 ;  /* 0x0000000410007986 */ /* 0x0011e2000c101d24 */
[----:B------:R-:W-:Y:S05]  /*2900*/  BRA `(.L_x_636) ;  /* 0x0000000800747947 */ /* 0x000fea0003800000 */
.L_x_644:
[----:B------:R-:W-:-:S13]  /*2910*/  ISETP.NE.AND P0, PT, R2, 0xf, PT ;  /* 0x0000000f0200780c */ /* 0x000fda0003f05270 */
[----:B------:R-:W-:Y:S05]  /*2920*/  @!P0 BRA `(.L_x_646) ;  /* 0x0000000000b48947 */ /* 0x000fea0003800000 */
[----:B------:R-:W-:-:S13]  /*2930*/  ISETP.NE.AND P0, PT, R2, 0x17, PT ;  /* 0x000000170200780c */ /* 0x000fda0003f05270 */
[----:B------:R-:W-:Y:S05]  /*2940*/  @!P0 BRA `(.L_x_647) ;  /* 0x0000000000548947 */ /* 0x000fea0003800000 */
[----:B------:R-:W-:-:S13]  /*2950*/  ISETP.NE.AND P0, PT, R2, 0x18, PT ;  /* 0x000000180200780c */ /* 0x000fda0003f05270 */
[----:B------:R-:W-:Y:S05]  /*2960*/  @P0 BRA `(.L_x_635) ;  /* 0x0000000400fc0947 */ /* 0x000fea0003800000 */
[----:B------:R-:W-:Y:S01]  /*2970*/  HADD2.F32 R5, -RZ, R3.H0_H0 ;  /* 0x20000003ff057230 */ /* 0x000fe20000004100 */
        /* <DEDUP_REMOVED lines=14> */
.L_x_649:
[----:B------:R-:W-:Y:S05]  /*2a60*/  BSYNC B0 ;  /* 0x0000000000007941 */ /* 0x000fea0003800000 */
.L_x_648:
[----:B------:R-:W-:-:S05]  /*2a70*/  LOP3.LUT R3, R0, R3, RZ, 0xfc, !PT ;  /* 0x0000000300037212 */ /* 0x000fca00078efcff */
[----:B------:R0:W-:Y:S01]  /*2a80*/  STG.E.U8 desc[UR36][R16.64], R3 ;  /* 0x0000000310007986 */ /* 0x0001e2000c101124 */
[----:B------:R-:W-:Y:S05]  /*2a90*/  BRA `(.L_x_636) ;  /* 0x0000000800107947 */ /* 0x000fea0003800000 */
.L_x_647:
[----:B------:R-:W-:Y:S01]  /*2aa0*/  HADD2.F32 R3, -RZ, R3.H0_H0 ;  /* 0x20000003ff037230 */ /* 0x000fe20000004100 */
        /* <DEDUP_REMOVED lines=12> */
.L_x_651:
[----:B------:R-:W-:Y:S01]  /*2b70*/  IMAD.MOV.U32 R0, RZ, RZ, 0x7f ;  /* 0x0000007fff007424 */ /* 0x000fe200078e00ff */
[----:B------:R-:W-:-:S04]  /*2b80*/  ISETP.GT.U32.AND P0, PT, R2, 0x7f800000, PT ;  /* 0x7f8000000200780c */ /* 0x000fc80003f04070 */
[----:B------:R-:W-:-:S09]  /*2b90*/  SEL R0, R0, 0x7c, P0 ;  /* 0x0000007c00007807 */ /* 0x000fd20000000000 */
.L_x_652:
[----:B------:R-:W-:Y:S05]  /*2ba0*/  BSYNC B0 ;  /* 0x0000000000007941 */ /* 0x000fea0003800000 */
.L_x_650:
[----:B------:R-:W-:-:S04]  /*2bb0*/  LOP3.LUT R2, R3, 0x80000000, RZ, 0xc0, !PT ;  /* 0x8000000003027812 */ /* 0x000fc800078ec0ff */
[----:B------:R-:W-:-:S04]  /*2bc0*/  SHF.R.U32.HI R3, RZ, 0x18, R2 ;  /* 0x00000018ff037819 */ /* 0x000fc80000011602 */
[----:B------:R-:W-:-:S05]  /*2bd0*/  LOP3.LUT R3, R0, R3, RZ, 0xfc, !PT ;  /* 0x0000000300037212 */ /* 0x000fca00078efcff */
[----:B------:R0:W-:Y:S01]  /*2be0*/  STG.E.U8 desc[UR36][R16.64], R3 ;  /* 0x0000000310007986 */ /* 0x0001e2000c101124 */
[----:B------:R-:W-:Y:S05]  /*2bf0*/  BRA `(.L_x_636) ;  /* 0x0000000400b87947 */ /* 0x000fea0003800000 */
.L_x_646:
[----:B------:R-:W-:-:S05]  /*2c00*/  HADD2.F32 R0, -RZ, R3.H0_H0 ;  /* 0x20000003ff007230 */ /* 0x000fca0000004100 */
[----:B------:R-:W-:-:S05]  /*2c10*/  F2FP.BF16.F32.PACK_AB R0, RZ, R0 ;  /* 0x00000000ff00723e */ /* 0x000fca00000010ff */
[----:B------:R0:W-:Y:S01]  /*2c20*/  STG.E.U16 desc[UR36][R16.64], R0 ;  /* 0x0000000010007986 */ /* 0x0001e2000c101524 */
[----:B------:R-:W-:Y:S05]  /*2c30*/  BRA `(.L_x_636) ;  /* 0x0000000400a87947 */ /* 0x000fea0003800000 */
.L_x_643:
        /* <DEDUP_REMOVED lines=8> */
[----:B------:R-:W-:-:S06]  /*2cc0*/  HADD2.F32 R3, -RZ, R3.H0_H0 ;  /* 0x20000003ff037230 */ /* 0x000fcc0000004100 */
[----:B------:R-:W0:Y:S02]  /*2cd0*/  F2I.FTZ.U32.TRUNC.NTZ R3, R3 ;  /* 0x0000000300037305 */ /* 0x000e24000021f000 */
[----:B0-----:R0:W-:Y:S01]  /*2ce0*/  STG.E.U16 desc[UR36][R16.64], R3 ;  /* 0x0000000310007986 */ /* 0x0011e2000c101524 */
[----:B------:R-:W-:Y:S05]  /*2cf0*/  BRA `(.L_x_636) ;  /* 0x0000000400787947 */ /* 0x000fea0003800000 */
.L_x_655:
[----:B------:R-:W-:Y:S01]  /*2d00*/  HADD2.F32 R3, -RZ, R3.H0_H0 ;  /* 0x20000003ff037230 */ /* 0x000fe20000004100 */
        /* <DEDUP_REMOVED lines=16> */
.L_x_658:
[----:B------:R-:W-:-:S04]  /*2e10*/  LOP3.LUT R2, R3, 0x80000000, RZ, 0xc0, !PT ;  /* 0x8000000003027812 */ /* 0x000fc800078ec0ff */
[----:B------:R-:W-:-:S04]  /*2e20*/  SHF.R.U32.HI R3, RZ, 0x18, R2 ;  /* 0x00000018ff037819 */ /* 0x000fc80000011602 */
[----:B------:R-:W-:-:S04]  /*2e30*/  LOP3.LUT R0, R0, R3, RZ, 0xfc, !PT ;  /* 0x0000000300007212 */ /* 0x000fc800078efcff */
[----:B------:R-:W-:-:S07]  /*2e40*/  PRMT R8, R0, 0x7610, R8 ;  /* 0x0000761000087816 */ /* 0x000fce0000000008 */
.L_x_657:
[----:B------:R-:W-:Y:S05]  /*2e50*/  BSYNC B0 ;  /* 0x0000000000007941 */ /* 0x000fea0003800000 */
.L_x_656:
[----:B------:R0:W-:Y:S01]  /*2e60*/  STG.E.U8 desc[UR36][R16.64], R8 ;  /* 0x0000000810007986 */ /* 0x0001e2000c101124 */
[----:B------:R-:W-:Y:S05]  /*2e70*/  BRA `(.L_x_636) ;  /* 0x0000000400187947 */ /* 0x000fea0003800000 */
.L_x_654:
        /* <DEDUP_REMOVED lines=17> */
.L_x_661:
[----:B------:R-:W-:-:S04]  /*2f90*/  LOP3.LUT R2, R3, 0x80000000, RZ, 0xc0, !PT ;  /* 0x8000000003027812 */ /* 0x000fc800078ec0ff */
[----:B------:R-:W-:-:S04]  /*2fa0*/  SHF.R.U32.HI R3, RZ, 0x18, R2 ;  /* 0x00000018ff037819 */ /* 0x000fc80000011602 */
[----:B------:R-:W-:-:S04]  /*2fb0*/  LOP3.LUT R0, R0, R3, RZ, 0xfc, !PT ;  /* 0x0000000300007212 */ /* 0x000fc800078efcff */
[----:B------:R-:W-:-:S07]  /*2fc0*/  PRMT R8, R0, 0x7610, R8 ;  /* 0x0000761000087816 */ /* 0x000fce0000000008 */
.L_x_660:
[----:B------:R-:W-:Y:S05]  /*2fd0*/  BSYNC B0 ;  /* 0x0000000000007941 */ /* 0x000fea0003800000 */
.L_x_659:
[----:B------:R0:W-:Y:S01]  /*2fe0*/  STG.E.U8 desc[UR36][R16.64], R8 ;  /* 0x0000000810007986 */ /* 0x0001e2000c101124 */
[----:B------:R-:W-:Y:S05]  /*2ff0*/  BRA `(.L_x_636) ;  /* 0x0000000000b87947 */ /* 0x000fea0003800000 */
.L_x_653:
[----:B------:R-:W-:-:S13]  /*3000*/  ISETP.NE.AND P0, PT, R2, 0x1c, PT ;  /* 0x0000001c0200780c */ /* 0x000fda0003f05270 */
[----:B------:R-:W-:Y:S05]  /*3010*/  @!P0 BRA `(.L_x_662) ;  /* 0x0000000000a48947 */ /* 0x000fea0003800000 */
[----:B------:R-:W-:-:S13]  /*3020*/  ISETP.NE.AND P0, PT, R2, 0x1d, PT ;  /* 0x0000001d0200780c */ /* 0x000fda0003f05270 */
[----:B------:R-:W-:Y:S05]  /*3030*/  @!P0 BRA `(.L_x_663) ;  /* 0x00000000008c8947 */ /* 0x000fea0003800000 */
[----:B------:R-:W-:-:S13]  /*3040*/  ISETP.NE.AND P0, PT, R2, 0x2c, PT ;  /* 0x0000002c0200780c */ /* 0x000fda0003f05270 */
[----:B------:R-:W-:Y:S05]  /*3050*/  @P0 BRA `(.L_x_635) ;  /* 0x0000000000400947 */ /* 0x000fea0003800000 */
[----:B------:R-:W-:-:S05]  /*3060*/  HADD2.F32 R3, -RZ, R3.H0_H0 ;  /* 0x20000003ff037230 */ /* 0x000fca0000004100 */
        /* <DEDUP_REMOVED lines=15> */
.L_x_635:
        /* <DEDUP_REMOVED lines=16> */
.L_x_664:
[----:B------:R-:W-:Y:S05]  /*3260*/  BRA `(.L_x_636) ;  /* 0x00000000001c7947 */ /* 0x000fea0003800000 */
.L_x_663:
[----:B------:R-:W-:-:S06]  /*3270*/  HADD2.F32 R3, -RZ, R3.H0_H0 ;  /* 0x20000003ff037230 */ /* 0x000fcc0000004100 */
[----:B------:R-:W0:Y:S02]  /*3280*/  F2I.U64.TRUNC R2, R3 ;  /* 0x0000000300027311 */ /* 0x000e24000020d800 */
[----:B0-----:R0:W-:Y:S01]  /*3290*/  STG.E.64 desc[UR36][R16.64], R2 ;  /* 0x0000000210007986 */ /* 0x0011e2000c101b24 */
[----:B------:R-:W-:Y:S05]  /*32a0*/  BRA `(.L_x_636) ;  /* 0x00000000000c7947 */ /* 0x000fea0003800000 */
.L_x_662:
[----:B------:R-:W-:-:S06]  /*32b0*/  HADD2.F32 R3, -RZ, R3.H0_H0 ;  /* 0x20000003ff037230 */ /* 0x000fcc0000004100 */
[----:B------:R-:W0:Y:S02]  /*32c0*/  F2I.FTZ.U32.TRUNC.NTZ R3, R3 ;  /* 0x0000000300037305 */ /* 0x000e24000021f000 */
[----:B0-----:R0:W-:Y:S02]  /*32d0*/  STG.E desc[UR36][R16.64], R3 ;  /* 0x0000000310007986 */ /* 0x0011e4000c101924 */
.L_x_636:
[----:B------:R-:W-:-:S04]  /*32e0*/  IMAD R18, R23, 0x200, R18 ;  /* 0x0000020017127824 */ /* 0x000fc800078e0212 */
[----:B------:R-:W-:-:S07]  /*32f0*/  VIADD R19, R18, 0x80 ;  /* 0x0000008012137836 */ /* 0x000fce0000000000 */
.L_x_596:
[----:B------:R-:W-:Y:S05]  /*3300*/  BSYNC B6 ;  /* 0x0000000000067941 */ /* 0x000fea0003800000 */
.L_x_595:
        /* <DEDUP_REMOVED lines=307> */
.L_x_667:
        /* <DEDUP_REMOVED lines=22> */
.L_x_671:
[----:B------:R-:W2:Y:S02]  /*47a0*/  LDG.E.U8 R2, desc[UR36][R2.64] ;  /* 0x0000002402027981 */ /* 0x000ea4000c1e1100 */
[----:B--2---:R-:W-:-:S04]  /*47b0*/  I2FP.F32.U32 R0, R2 ;  /* 0x0000000200007245 */ /* 0x004fc80000201000 */
[----:B------:R-:W-:Y:S01]  /*47c0*/  F2FP.F16.F32.PACK_AB R0, RZ, R0 ;  /* 0x00000000ff00723e */ /* 0x000fe200000000ff */
[----:B------:R-:W-:Y:S06]  /*47d0*/  BRA `(.L_x_673) ;  /* 0x0000000c00887947 */ /* 0x000fec0003800000 */
.L_x_670:
        /* <DEDUP_REMOVED lines=10> */
.L_x_675:
[----:B------:R-:W2:Y:S02]  /*4880*/  LDG.E R2, desc[UR36][R2.64] ;  /* 0x0000002402027981 */ /* 0x000ea4000c1e1900 */
[----:B--2---:R-:W-:-:S04]  /*4890*/  I2FP.F32.S32 R0, R2 ;  /* 0x0000000200007245 */ /* 0x004fc80000201400 */
[----:B------:R-:W-:Y:S01]  /*48a0*/  F2FP.F16.F32.PACK_AB R0, RZ, R0 ;  /* 0x00000000ff00723e */ /* 0x000fe200000000ff */
[----:B------:R-:W-:Y:S06]  /*48b0*/  BRA `(.L_x_673) ;  /* 0x0000000c00507947 */ /* 0x000fec0003800000 */
.L_x_674:
[----:B------:R-:W2:Y:S02]  /*48c0*/  LDG.E.U16 R2, desc[UR36][R2.64] ;  /* 0x0000002402027981 */ /* 0x000ea4000c1e1500 */
[----:B--2---:R-:W0:Y:S02]  /*48d0*/  I2F.S16 R0, R2 ;  /* 0x0000000200007306 */ /* 0x004e240000101400 */
[----:B0-----:R-:W-:Y:S01]  /*48e0*/  F2FP.F16.F32.PACK_AB R0, RZ, R0 ;  /* 0x00000000ff00723e */ /* 0x001fe200000000ff */
[----:B------:R-:W-:Y:S06]  /*48f0*/  BRA `(.L_x_673) ;  /* 0x0000000c00407947 */ /* 0x000fec0003800000 */
.L_x_669:
        /* <DEDUP_REMOVED lines=9> */
.L_x_677:
[----:B------:R0:W5:Y:S01]  /*4990*/  LDG.E.U16 R0, desc[UR36][R2.64] ;  /* 0x0000002402007981 */ /* 0x000162000c1e1500 */
[----:B------:R-:W-:Y:S05]  /*49a0*/  BRA `(.L_x_673) ;  /* 0x0000000c00147947 */ /* 0x000fea0003800000 */
.L_x_676:
        /* <DEDUP_REMOVED lines=9> */
.L_x_679:
[----:B------:R1:W5:Y:S01]  /*4a40*/  LDG.E.U16 R0, desc[UR36][R2.64] ;  /* 0x0000002402007981 */ /* 0x000362000c1e1500 */
[----:B------:R-:W-:Y:S05]  /*4a50*/  BRA `(.L_x_673) ;  /* 0x0000000800e87947 */ /* 0x000fea0003800000 */
.L_x_678:
        /* <DEDUP_REMOVED lines=8> */
.L_x_668:
        /* <DEDUP_REMOVED lines=13> */
.L_x_682:
        /* <DEDUP_REMOVED lines=8> */
.L_x_681:
        /* <DEDUP_REMOVED lines=28> */
.L_x_684:
        /* <DEDUP_REMOVED lines=15> */
.L_x_683:
[----:B------:R-:W2:Y:S02]  /*4ee0*/  LDG.E.U16 R0, desc[UR36][R2.64] ;  /* 0x0000002402007981 */ /* 0x000ea4000c1e1500 */
[----:B--2---:R-:W-:-:S05]  /*4ef0*/  IMAD.U32 R0, R0, 0x10000, RZ ;  /* 0x0001000000007824 */ /* 0x004fca00078e00ff */
[----:B------:R-:W-:Y:S01]  /*4f00*/  F2FP.F16.F32.PACK_AB R0, RZ, R0 ;  /* 0x00000000ff00723e */ /* 0x000fe200000000ff */
[----:B------:R-:W-:Y:S06]  /*4f10*/  BRA `(.L_x_673) ;  /* 0x0000000400b87947 */ /* 0x000fec0003800000 */
.L_x_680:
        /* <DEDUP_REMOVED lines=12> */
.L_x_687:
        /* <DEDUP_REMOVED lines=21> */
.L_x_691:
[----:B------:R-:W-:Y:S05]  /*5130*/  BSYNC B1 ;  /* 0x0000000000017941 */ /* 0x000fea0003800000 */
.L_x_690:
[----:B------:R-:W-:Y:S01]  /*5140*/  LEA R3, R0, 0x3b800000, 0x17 ;  /* 0x3b80000000037811 */ /* 0x000fe200078eb8ff */
[----:B------:R-:W-:-:S05]  /*5150*/  IMAD.SHL.U32 R0, R2, 0x100000, RZ ;  /* 0x0010000002007824 */ /* 0x000fca00078e00ff */
[----:B------:R-:W-:-:S07]  /*5160*/  LOP3.LUT R0, R3, R0, R4, 0xfe, !PT ;  /* 0x0000000003007212 */ /* 0x000fce00078efe04 */
.L_x_689:
[----:B------:R-:W-:Y:S05]  /*5170*/  BSYNC B0 ;  /* 0x0000000000007941 */ /* 0x000fea0003800000 */
.L_x_688:
[----:B------:R-:W-:Y:S01]  /*5180*/  F2FP.F16.F32.PACK_AB R0, RZ, R0 ;  /* 0x00000000ff00723e */ /* 0x000fe200000000ff */
[----:B------:R-:W-:Y:S06]  /*5190*/  BRA `(.L_x_673) ;  /* 0x0000000400187947 */ /* 0x000fec0003800000 */
.L_x_686:
        /* <DEDUP_REMOVED lines=21> */
.L_x_695:
[----:B------:R-:W-:Y:S05]  /*52f0*/  BSYNC B1 ;  /* 0x0000000000017941 */ /* 0x000fea0003800000 */
.L_x_694:
[----:B------:R-:W-:Y:S01]  /*5300*/  LEA R3, R0, 0x37800000, 0x17 ;  /* 0x3780000000037811 */ /* 0x000fe200078eb8ff */
[----:B------:R-:W-:-:S05]  /*5310*/  IMAD.SHL.U32 R0, R2, 0x200000, RZ ;  /* 0x0020000002007824 */ /* 0x000fca00078e00ff */
[----:B------:R-:W-:-:S07]  /*5320*/  LOP3.LUT R0, R3, R0, R4, 0xfe, !PT ;  /* 0x0000000003007212 */ /* 0x000fce00078efe04 */
.L_x_693:
[----:B------:R-:W-:Y:S05]  /*5330*/  BSYNC B0 ;  /* 0x0000000000007941 */ /* 0x000fea0003800000 */
.L_x_692:
[----:B------:R-:W-:Y:S01]  /*5340*/  F2FP.F16.F32.PACK_AB R0, RZ, R0 ;  /* 0x00000000ff00723e */ /* 0x000fe200000000ff */
[----:B------:R-:W-:Y:S06]  /*5350*/  BRA `(.L_x_673) ;  /* 0x0000000000a87947 */ /* 0x000fec0003800000 */
.L_x_685:
        /* <DEDUP_REMOVED lines=14> */
.L_x_699:
[----:B------:R-:W-:Y:S05]  /*5440*/  BSYNC B0 ;  /* 0x0000000000007941 */ /* 0x000fea0003800000 */
.L_x_698:
[----:B------:R-:W-:Y:S01]  /*5450*/  F2FP.F16.F32.PACK_AB R0, RZ, R0 ;  /* 0x00000000ff00723e */ /* 0x000fe200000000ff */
[----:B------:R-:W-:Y:S06]  /*5460*/  BRA `(.L_x_673) ;  /* 0x0000000000647947 */ /* 0x000fec0003800000 */
.L_x_672:
        /* <DEDUP_REMOVED lines=16> */
.L_x_700:
[----:B------:R-:W-:Y:S01]  /*5570*/  PRMT R0, RZ, 0x7610, R0 ;  /* 0x00007610ff007816 */ /* 0x000fe20000000000 */
[----:B------:R-:W-:Y:S06]  /*5580*/  BRA `(.L_x_673) ;  /* 0x00000000001c7947 */ /* 0x000fec0003800000 */
.L_x_697:
[----:B------:R-:W2:Y:S02]  /*5590*/  LDG.E.64 R2, desc[UR36][R2.64] ;  /* 0x0000002402027981 */ /* 0x000ea4000c1e1b00 */
[----:B--2---:R-:W0:Y:S02]  /*55a0*/  I2F.U64 R0, R2 ;  /* 0x0000000200007312 */ /* 0x004e240000301000 */
[----:B0-----:R-:W-:Y:S01]  /*55b0*/  F2FP.F16.F32.PACK_AB R0, RZ, R0 ;  /* 0x00000000ff00723e */ /* 0x001fe200000000ff */
[----:B------:R-:W-:Y:S06]  /*55c0*/  BRA `(.L_x_673) ;  /* 0x00000000000c7947 */ /* 0x000fec0003800000 */
.L_x_696:
[----:B------:R-:W2:Y:S02]  /*55d0*/  LDG.E R2, desc[UR36][R2.64] ;  /* 0x0000002402027981 */ /* 0x000ea4000c1e1900 */
[----:B--2---:R-:W-:-:S04]  /*55e0*/  I2FP.F32.U32 R0, R2 ;  /* 0x0000000200007245 */ /* 0x004fc80000201000 */
[----:B------:R-:W-:-:S07]  /*55f0*/  F2FP.F16.F32.PACK_AB R0, RZ, R0 ;  /* 0x00000000ff00723e */ /* 0x000fce00000000ff */
.L_x_673:
        /* <DEDUP_REMOVED lines=20> */
.L_x_704:
[----:B------:R-:W-:-:S06]  /*5740*/  HADD2.F32 R3, -RZ, R2.H0_H0 ;  /* 0x20000002ff037230 */ /* 0x000fcc0000004100 */
[----:B------:R-:W0:Y:S02]  /*5750*/  F2I.S64.TRUNC R2, R3 ;  /* 0x0000000300027311 */ /* 0x000e24000020d900 */
[----:B0-----:R0:W-:Y:S01]  /*5760*/  STG.E.U8 desc[UR36][R16.64], R2 ;  /* 0x0000000210007986 */ /* 0x0011e2000c101124 */
[----:B------:R-:W-:Y:S05]  /*5770*/  BRA `(.L_x_706) ;  /* 0x0000000c00847947 */ /* 0x000fea0003800000 */
.L_x_703:
        /* <DEDUP_REMOVED lines=10> */
.L_x_708:
[----:B------:R-:W-:-:S04]  /*5820*/  HADD2.F32 R2, -RZ, R2.H0_H0 ;  /* 0x20000002ff027230 */ /* 0x000fc80000004100 */
[----:B------:R-:W0:Y:S02]  /*5830*/  F2I.FTZ.TRUNC.NTZ R3, R2 ;  /* 0x0000000200037305 */ /* 0x000e24000021f100 */
[----:B0-----:R0:W-:Y:S01]  /*5840*/  STG.E desc[UR36][R16.64], R3 ;  /* 0x0000000310007986 */ /* 0x0011e2000c101924 */
[----:B------:R-:W-:Y:S05]  /*5850*/  BRA `(.L_x_706) ;  /* 0x0000000c004c7947 */ /* 0x000fea0003800000 */
.L_x_707:
[----:B------:R-:W-:-:S04]  /*5860*/  HADD2.F32 R2, -RZ, R2.H0_H0 ;  /* 0x20000002ff027230 */ /* 0x000fc80000004100 */
[----:B------:R-:W0:Y:S02]  /*5870*/  F2I.FTZ.TRUNC.NTZ R3, R2 ;  /* 0x0000000200037305 */ /* 0x000e24000021f100 */
[----:B0-----:R0:W-:Y:S01]  /*5880*/  STG.E.U16 desc[UR36][R16.64], R3 ;  /* 0x0000000310007986 */ /* 0x0011e2000c101524 */
[----:B------:R-:W-:Y:S05]  /*5890*/  BRA `(.L_x_706) ;  /* 0x0000000c003c7947 */ /* 0x000fea0003800000 */
.L_x_702:
        /* <DEDUP_REMOVED lines=9> */
.L_x_710:
[----:B------:R0:W-:Y:S01]  /*5930*/  STG.E.U16 desc[UR36][R16.64], R2 ;  /* 0x0000000210007986 */ /* 0x0001e2000c101524 */
[----:B------:R-:W-:Y:S05]  /*5940*/  BRA `(.L_x_706) ;  /* 0x0000000c00107947 */ /* 0x000fea0003800000 */
.L_x_709:
        /* <DEDUP_REMOVED lines=10> */
.L_x_712:
[----:B------:R-:W-:-:S05]  /*59f0*/  HADD2.F32 R0, -RZ, R2.H0_H0 ;  /* 0x20000002ff007230 */ /* 0x000fca0000004100 */
[----:B------:R-:W-:-:S04]  /*5a00*/  F2FP.F16.F32.PACK_AB R0, RZ, R0 ;  /* 0x00000000ff00723e */ /* 0x000fc800000000ff */
[----:B------:R-:W-:-:S05]  /*5a10*/  PRMT R0, R0, 0x5410, RZ ;  /* 0x0000541000007816 */ /* 0x000fca00000000ff */
[----:B------:R0:W-:Y:S01]  /*5a20*/  STG.E desc[UR36][R16.64], R0 ;  /* 0x0000000010007986 */ /* 0x0001e2000c101924 */
[----:B------:R-:W-:Y:S05]  /*5a30*/  BRA `(.L_x_706) ;  /* 0x0000000800d47947 */ /* 0x000fea0003800000 */
.L_x_711:
[----:B------:R-:W-:-:S05]  /*5a40*/  HADD2.F32 R2, -RZ, R2.H0_H0 ;  /* 0x20000002ff027230 */ /* 0x000fca0000004100 */
[----:B------:R-:W-:-:S06]  /*5a50*/  FMUL.FTZ R2, R2, 1 ;  /* 0x3f80000002027820 */ /* 0x000fcc0000410000 */
[----:B------:R-:W0:Y:S02]  /*5a60*/  F2F.F64.F32 R2, R2 ;  /* 0x0000000200027310 */ /* 0x000e240000201800 */
[----:B0-----:R0:W-:Y:S01]  /*5a70*/  STG.E.64 desc[UR36][R16.64], R2 ;  /* 0x0000000210007986 */ /* 0x0011e2000c101b24 */
[----:B------:R-:W-:Y:S05]  /*5a80*/  BRA `(.L_x_706) ;  /* 0x0000000800c07947 */ /* 0x000fea0003800000 */
.L_x_701:
        /* <DEDUP_REMOVED lines=13> */
.L_x_715:
[----:B------:R-:W-:Y:S01]  /*5b60*/  HADD2.F32 R2, -RZ, R2.H0_H0 ;  /* 0x20000002ff027230 */ /* 0x000fe20000004100 */
[----:B------:R-:W-:-:S04]  /*5b70*/  CS2R R6, SRZ ;  /* 0x0000000000067805 */ /* 0x000fc8000001ff00 */
[----:B------:R-:W-:-:S04]  /*5b80*/  FMUL.FTZ R2, R2, 1 ;  /* 0x3f80000002027820 */ /* 0x000fc80000410000 */
[----:B------:R-:W0:Y:S02]  /*5b90*/  F2F.F64.F32 R4, R2 ;  /* 0x0000000200047310 */ /* 0x000e240000201800 */
[----:B0-----:R0:W-:Y:S01]  /*5ba0*/  STG.E.128 desc[UR36][R16.64], R4 ;  /* 0x0000000410007986 */ /* 0x0011e2000c101d24 */
[----:B------:R-:W-:Y:S05]  /*5bb0*/  BRA `(.L_x_706) ;  /* 0x0000000800747947 */ /* 0x000fea0003800000 */
.L_x_714:
        /* <DEDUP_REMOVED lines=21> */
.L_x_719:
[----:B------:R-:W-:Y:S05]  /*5d10*/  BSYNC B0 ;  /* 0x0000000000007941 */ /* 0x000fea0003800000 */
.L_x_718:
[----:B------:R-:W-:-:S05]  /*5d20*/  LOP3.LUT R3, R0, R3, RZ, 0xfc, !PT ;  /* 0x0000000300037212 */ /* 0x000fca00078efcff */
[----:B------:R0:W-:Y:S01]  /*5d30*/  STG.E.U8 desc[UR36][R16.64], R3 ;  /* 0x0000000310007986 */ /* 0x0001e2000c101124 */
[----:B------:R-:W-:Y:S05]  /*5d40*/  BRA `(.L_x_706) ;  /* 0x0000000800107947 */ /* 0x000fea0003800000 */
.L_x_717:
        /* <DEDUP_REMOVED lines=13> */
.L_x_721:
[----:B------:R-:W-:Y:S01]  /*5e20*/  IMAD.MOV.U32 R0, RZ, RZ, 0x7f ;  /* 0x0000007fff007424 */ /* 0x000fe200078e00ff */
[----:B------:R-:W-:-:S04]  /*5e30*/  ISETP.GT.U32.AND P0, PT, R2, 0x7f800000, PT ;  /* 0x7f8000000200780c */ /* 0x000fc80003f04070 */
[----:B------:R-:W-:-:S09]  /*5e40*/  SEL R0, R0, 0x7c, P0 ;  /* 0x0000007c00007807 */ /* 0x000fd20000000000 */
.L_x_722:
[----:B------:R-:W-:Y:S05]  /*5e50*/  BSYNC B0 ;  /* 0x0000000000007941 */ /* 0x000fea0003800000 */
.L_x_720:
[----:B------:R-:W-:-:S04]  /*5e60*/  LOP3.LUT R2, R3, 0x80000000, RZ, 0xc0, !PT ;  /* 0x8000000003027812 */ /* 0x000fc800078ec0ff */
[----:B------:R-:W-:-:S04]  /*5e70*/  SHF.R.U32.HI R3, RZ, 0x18, R2 ;  /* 0x00000018ff037819 */ /* 0x000fc80000011602 */
[----:B------:R-:W-:-:S05]  /*5e80*/  LOP3.LUT R3, R0, R3, RZ, 0xfc, !PT ;  /* 0x0000000300037212 */ /* 0x000fca00078efcff */
[----:B------:R0:W-:Y:S01]  /*5e90*/  STG.E.U8 desc[UR36][R16.64], R3 ;  /* 0x0000000310007986 */ /* 0x0001e2000c101124 */
[----:B------:R-:W-:Y:S05]  /*5ea0*/  BRA `(.L_x_706) ;  /* 0x0000000400b87947 */ /* 0x000fea0003800000 */
.L_x_716:
[----:B------:R-:W-:-:S05]  /*5eb0*/  HADD2.F32 R0, -RZ, R2.H0_H0 ;  /* 0x20000002ff007230 */ /* 0x000fca0000004100 */
[----:B------:R-:W-:-:S05]  /*5ec0*/  F2FP.BF16.F32.PACK_AB R0, RZ, R0 ;  /* 0x00000000ff00723e */ /* 0x000fca00000010ff */
[----:B------:R0:W-:Y:S01]  /*5ed0*/  STG.E.U16 desc[UR36][R16.64], R0 ;  /* 0x0000000010007986 */ /* 0x0001e2000c101524 */
[----:B------:R-:W-:Y:S05]  /*5ee0*/  BRA `(.L_x_706) ;  /* 0x0000000400a87947 */ /* 0x000fea0003800000 */
.L_x_713:
        /* <DEDUP_REMOVED lines=12> */
.L_x_725:
        /* <DEDUP_REMOVED lines=17> */
.L_x_728:
[----:B------:R-:W-:-:S04]  /*60c0*/  LOP3.LUT R2, R3, 0x80000000, RZ, 0xc0, !PT ;  /* 0x8000000003027812 */ /* 0x000fc800078ec0ff */
[----:B------:R-:W-:-:S04]  /*60d0*/  SHF.R.U32.HI R3, RZ, 0x18, R2 ;  /* 0x00000018ff037819 */ /* 0x000fc80000011602 */
[----:B------:R-:W-:-:S04]  /*60e0*/  LOP3.LUT R0, R0, R3, RZ, 0xfc, !PT ;  /* 0x0000000300007212 */ /* 0x000fc800078efcff */
[----:B------:R-:W-:-:S07]  /*60f0*/  PRMT R8, R0, 0x7610, R8 ;  /* 0x0000761000087816 */ /* 0x000fce0000000008 */
.L_x_727:
[----:B------:R-:W-:Y:S05]  /*6100*/  BSYNC B0 ;  /* 0x0000000000007941 */ /* 0x000fea0003800000 */
.L_x_726:
[----:B------:R3:W-:Y:S01]  /*6110*/  STG.E.U8 desc[UR36][R16.64], R8 ;  /* 0x0000000810007986 */ /* 0x0007e2000c101124 */
[----:B------:R-:W-:Y:S05]  /*6120*/  BRA `(.L_x_706) ;  /* 0x0000000400187947 */ /* 0x000fea0003800000 */
.L_x_724:
        /* <DEDUP_REMOVED lines=17> */
.L_x_731:
[----:B------:R-:W-:-:S04]  /*6240*/  LOP3.LUT R2, R3, 0x80000000, RZ, 0xc0, !PT ;  /* 0x8000000003027812 */ /* 0x000fc800078ec0ff */
[----:B------:R-:W-:-:S04]  /*6250*/  SHF.R.U32.HI R3, RZ, 0x18, R2 ;  /* 0x00000018ff037819 */ /* 0x000fc80000011602 */
[----:B------:R-:W-:-:S04]  /*6260*/  LOP3.LUT R0, R0, R3, RZ, 0xfc, !PT ;  /* 0x0000000300007212 */ /* 0x000fc800078efcff */
[----:B------:R-:W-:-:S07]  /*6270*/  PRMT R8, R0, 0x7610, R8 ;  /* 0x0000761000087816 */ /* 0x000fce0000000008 */
.L_x_730:
[----:B------:R-:W-:Y:S05]  /*6280*/  BSYNC B0 ;  /* 0x0000000000007941 */ /* 0x000fea0003800000 */
.L_x_729:
[----:B------:R0:W-:Y:S01]  /*6290*/  STG.E.U8 desc[UR36][R16.64], R8 ;  /* 0x0000000810007986 */ /* 0x0001e2000c101124 */
[----:B------:R-:W-:Y:S05]  /*62a0*/  BRA `(.L_x_706) ;  /* 0x0000000000b87947 */ /* 0x000fea0003800000 */
.L_x_723:
        /* <DEDUP_REMOVED lines=22> */
.L_x_705:
        /* <DEDUP_REMOVED lines=16> */
.L_x_734:
[----:B------:R-:W-:Y:S05]  /*6510*/  BRA `(.L_x_706) ;  /* 0x00000000001c7947 */ /* 0x000fea0003800000 */
.L_x_733:
[----:B------:R-:W-:-:S06]  /*6520*/  HADD2.F32 R2, -RZ, R2.H0_H0 ;  /* 0x20000002ff027230 */ /* 0x000fcc0000004100 */
[----:B------:R-:W0:Y:S02]  /*6530*/  F2I.U64.TRUNC R2, R2 ;  /* 0x0000000200027311 */ /* 0x000e24000020d800 */
[----:B0-----:R2:W-:Y:S01]  /*6540*/  STG.E.64 desc[UR36][R16.64], R2 ;  /* 0x0000000210007986 */ /* 0x0015e2000c101b24 */
[----:B------:R-:W-:Y:S05]  /*6550*/  BRA `(.L_x_706) ;  /* 0x00000000000c7947 */ /* 0x000fea0003800000 */
.L_x_732:
[----:B------:R-:W-:-:S04]  /*6560*/  HADD2.F32 R2, -RZ, R2.H0_H0 ;  /* 0x20000002ff027230 */ /* 0x000fc80000004100 */
[----:B------:R-:W0:Y:S02]  /*6570*/  F2I.FTZ.U32.TRUNC.NTZ R3, R2 ;  /* 0x0000000200037305 */ /* 0x000e24000021f000 */
[----:B0-----:R0:W-:Y:S02]  /*6580*/  STG.E desc[UR36][R16.64], R3 ;  /* 0x0000000310007986 */ /* 0x0011e4000c101924 */
.L_x_706:
[----:B------:R-:W-:-:S07]  /*6590*/  VIADD R19, R19, 0x80 ;  /* 0x0000008013137836 */ /* 0x000fce0000000000 */
.L_x_666:
[----:B------:R-:W-:Y:S05]  /*65a0*/  BSYNC B6 ;  /* 0x0000000000067941 */ /* 0x000fea0003800000 */
.L_x_665:
        /* <DEDUP_REMOVED lines=307> */
.L_x_737:
        /* <DEDUP_REMOVED lines=22> */
.L_x_741:
[----:B------:R-:W2:Y:S02]  /*7a40*/  LDG.E.U8 R2, desc[UR36][R2.64] ;  /* 0x0000002402027981 */ /* 0x000ea4000c1e1100 */
[----:B--2---:R-:W-:-:S04]  /*7a50*/  I2FP.F32.U32 R0, R2 ;  /* 0x0000000200007245 */ /* 0x004fc80000201000 */
[----:B------:R-:W-:Y:S01]  /*7a60*/  F2FP.F16.F32.PACK_AB R0, RZ, R0 ;  /* 0x00000000ff00723e */ /* 0x000fe200000000ff */
[----:B------:R-:W-:Y:S06]  /*7a70*/  BRA `(.L_x_743) ;  /* 0x0000000c00887947 */ /* 0x000fec0003800000 */
.L_x_740:
        /* <DEDUP_REMOVED lines=10> */
.L_x_745:
[----:B------:R-:W2:Y:S02]  /*7b20*/  LDG.E R2, desc[UR36][R2.64] ;  /* 0x0000002402027981 */ /* 0x000ea4000c1e1900 */
[----:B--2---:R-:W-:-:S04]  /*7b30*/  I2FP.F32.S32 R0, R2 ;  /* 0x0000000200007245 */ /* 0x004fc80000201400 */
[----:B------:R-:W-:Y:S01]  /*7b40*/  F2FP.F16.F32.PACK_AB R0, RZ, R0 ;  /* 0x00000000ff00723e */ /* 0x000fe200000000ff */
[----:B------:R-:W-:Y:S06]  /*7b50*/  BRA `(.L_x_743) ;  /* 0x0000000c00507947 */ /* 0x000fec0003800000 */
.L_x_744:
[----:B------:R-:W2:Y:S02]  /*7b60*/  LDG.E.U16 R2, desc[UR36][R2.64] ;  /* 0x0000002402027981 */ /* 0x000ea4000c1e1500 */
[----:B--2---:R-:W0:Y:S02]  /*7b70*/  I2F.S16 R0, R2 ;  /* 0x0000000200007306 */ /* 0x004e240000101400 */
[----:B0-----:R-:W-:Y:S01]  /*7b80*/  F2FP.F16.F32.PACK_AB R0, RZ, R0 ;  /* 0x00000000ff00723e */ /* 0x001fe200000000ff */
[----:B------:R-:W-:Y:S06]  /*7b90*/  BRA `(.L_x_743) ;  /* 0x0000000c00407947 */ /* 0x000fec0003800000 */
.L_x_739:
        /* <DEDUP_REMOVED lines=9> */
.L_x_747:
[----:B------:R1:W5:Y:S01]  /*7c30*/  LDG.E.U16 R0, desc[UR36][R2.64] ;  /* 0x0000002402007981 */ /* 0x000362000c1e1500 */
[----:B------:R-:W-:Y:S05]  /*7c40*/  BRA `(.L_x_743) ;  /* 0x0000000c00147947 */ /* 0x000fea0003800000 */
.L_x_746:
        /* <DEDUP_REMOVED lines=9> */
.L_x_749:
[----:B------:R0:W5:Y:S01]  /*7ce0*/  LDG.E.U16 R0, desc[UR36][R2.64] ;  /* 0x0000002402007981 */ /* 0x000162000c1e1500 */
[----:B------:R-:W-:Y:S05]  /*7cf0*/  BRA `(.L_x_743) ;  /* 0x0000000800e87947 */ /* 0x000fea0003800000 */
.L_x_748:
        /* <DEDUP_REMOVED lines=8> */
.L_x_738:
        /* <DEDUP_REMOVED lines=13> */
.L_x_752:
        /* <DEDUP_REMOVED lines=8> */
.L_x_751:
        /* <DEDUP_REMOVED lines=28> */
.L_x_754:
        /* <DEDUP_REMOVED lines=15> */
.L_x_753:
[----:B------:R-:W2:Y:S02]  /*8180*/  LDG.E.U16 R0, desc[UR36][R2.64] ;  /* 0x0000002402007981 */ /* 0x000ea4000c1e1500 */
[----:B--2---:R-:W-:-:S05]  /*8190*/  IMAD.U32 R0, R0, 0x10000, RZ ;  /* 0x0001000000007824 */ /* 0x004fca00078e00ff */
[----:B------:R-:W-:Y:S01]  /*81a0*/  F2FP.F16.F32.PACK_AB R0, RZ, R0 ;  /* 0x00000000ff00723e */ /* 0x000fe200000000ff */
[----:B------:R-:W-:Y:S06]  /*81b0*/  BRA `(.L_x_743) ;  /* 0x0000000400b87947 */ /* 0x000fec0003800000 */
.L_x_750:
        /* <DEDUP_REMOVED lines=12> */
.L_x_757:
        /* <DEDUP_REMOVED lines=21> */
.L_x_761:
[----:B------:R-:W-:Y:S05]  /*83d0*/  BSYNC B1 ;  /* 0x0000000000017941 */ /* 0x000fea0003800000 */
.L_x_760:
[----:B------:R-:W-:Y:S01]  /*83e0*/  LEA R3, R0, 0x3b800000, 0x17 ;  /* 0x3b80000000037811 */ /* 0x000fe200078eb8ff */
[----:B------:R-:W-:-:S05]  /*83f0*/  IMAD.SHL.U32 R0, R2, 0x100000, RZ ;  /* 0x0010000002007824 */ /* 0x000fca00078e00ff */
[----:B------:R-:W-:-:S07]  /*8400*/  LOP3.LUT R0, R3, R0, R4, 0xfe, !PT ;  /* 0x0000000003007212 */ /* 0x000fce00078efe04 */
.L_x_759:
[----:B------:R-:W-:Y:S05]  /*8410*/  BSYNC B0 ;  /* 0x0000000000007941 */ /* 0x000fea0003800000 */
.L_x_758:
[----:B------:R-:W-:Y:S01]  /*8420*/  F2FP.F16.F32.PACK_AB R0, RZ, R0 ;  /* 0x00000000ff00723e */ /* 0x000fe200000000ff */
[----:B------:R-:W-:Y:S06]  /*8430*/  BRA `(.L_x_743) ;  /* 0x0000000400187947 */ /* 0x000fec0003800000 */
.L_x_756:
        /* <DEDUP_REMOVED lines=21> */
.L_x_765:
[----:B------:R-:W-:Y:S05]  /*8590*/  BSYNC B1 ;  /* 0x0000000000017941 */ /* 0x000fea0003800000 */
.L_x_764:
[----:B------:R-:W-:Y:S01]  /*85a0*/  LEA R3, R0, 0x37800000, 0x17 ;  /* 0x3780000000037811 */ /* 0x000fe200078eb8ff */
[----:B------:R-:W-:-:S05]  /*85b0*/  IMAD.SHL.U32 R0, R2, 0x200000, RZ ;  /* 0x0020000002007824 */ /* 0x000fca00078e00ff */
[----:B------:R-:W-:-:S07]  /*85c0*/  LOP3.LUT R0, R3, R0, R4, 0xfe, !PT ;  /* 0x0000000003007212 */ /* 0x000fce00078efe04 */
.L_x_763:
[----:B------:R-:W-:Y:S05]  /*85d0*/  BSYNC B0 ;  /* 0x0000000000007941 */ /* 0x000fea0003800000 */
.L_x_762:
[----:B------:R-:W-:Y:S01]  /*85e0*/  F2FP.F16.F32.PACK_AB R0, RZ, R0 ;  /* 0x00000000ff00723e */ /* 0x000fe200000000ff */
[----:B------:R-:W-:Y:S06]  /*85f0*/  BRA `(.L_x_743) ;  /* 0x0000000000a87947 */ /* 0x000fec0003800000 */
.L_x_755:
        /* <DEDUP_REMOVED lines=14> */
.L_x_769:
[----:B------:R-:W-:Y:S05]  /*86e0*/  BSYNC B0 ;  /* 0x0000000000007941 */ /* 0x000fea0003800000 */
.L_x_768:
[----:B------:R-:W-:Y:S01]  /*86f0*/  F2FP.F16.F32.PACK_AB R0, RZ, R0 ;  /* 0x00000000ff00723e */ /* 0x000fe200000000ff */
[----:B------:R-:W-:Y:S06]  /*8700*/  BRA `(.L_x_743) ;  /* 0x0000000000647947 */ /* 0x000fec0003800000 */
.L_x_742:
        /* <DEDUP_REMOVED lines=16> */
.L_x_770:
[----:B------:R-:W-:Y:S01]  /*8810*/  PRMT R0, RZ, 0x7610, R0 ;  /* 0x00007610ff007816 */ /* 0x000fe20000000000 */
[----:B------:R-:W-:Y:S06]  /*8820*/  BRA `(.L_x_743) ;  /* 0x00000000001c7947 */ /* 0x000fec0003800000 */
.L_x_767:
[----:B------:R-:W2:Y:S02]  /*8830*/  LDG.E.64 R2, desc[UR36][R2.64] ;  /* 0x0000002402027981 */ /* 0x000ea4000c1e1b00 */
[----:B--2---:R-:W0:Y:S02]  /*8840*/  I2F.U64 R0, R2 ;  /* 0x0000000200007312 */ /* 0x004e240000301000 */
[----:B0-----:R-:W-:Y:S01]  /*8850*/  F2FP.F16.F32.PACK_AB R0, RZ, R0 ;  /* 0x00000000ff00723e */ /* 0x001fe200000000ff */
[----:B------:R-:W-:Y:S06]  /*8860*/  BRA `(.L_x_743) ;  /* 0x00000000000c7947 */ /* 0x000fec0003800000 */
.L_x_766:
[----:B------:R-:W2:Y:S02]  /*8870*/  LDG.E R2, desc[UR36][R2.64] ;  /* 0x0000002402027981 */ /* 0x000ea4000c1e1900 */
[----:B--2---:R-:W-:-:S04]  /*8880*/  I2FP.F32.U32 R0, R2 ;  /* 0x0000000200007245 */ /* 0x004fc80000201000 */
[----:B------:R-:W-:-:S07]  /*8890*/  F2FP.F16.F32.PACK_AB R0, RZ, R0 ;  /* 0x00000000ff00723e */ /* 0x000fce00000000ff */
.L_x_743:
        /* <DEDUP_REMOVED lines=20> */
.L_x_774:
[----:B------:R-:W-:-:S06]  /*89e0*/  HADD2.F32 R3, -RZ, R2.H0_H0 ;  /* 0x20000002ff037230 */ /* 0x000fcc0000004100 */
[----:B------:R-:W0:Y:S02]  /*89f0*/  F2I.S64.TRUNC R2, R3 ;  /* 0x0000000300027311 */ /* 0x000e24000020d900 */
[----:B0-----:R3:W-:Y:S01]  /*8a00*/  STG.E.U8 desc[UR36][R16.64], R2 ;  /* 0x0000000210007986 */ /* 0x0017e2000c101124 */
[----:B------:R-:W-:Y:S05]  /*8a10*/  BRA `(.L_x_776) ;  /* 0x0000000c00847947 */ /* 0x000fea0003800000 */
.L_x_773:
        /* <DEDUP_REMOVED lines=10> */
.L_x_778:
[----:B------:R-:W-:-:S04]  /*8ac0*/  HADD2.F32 R2, -RZ, R2.H0_H0 ;  /* 0x20000002ff027230 */ /* 0x000fc80000004100 */
[----:B------:R-:W0:Y:S02]  /*8ad0*/  F2I.FTZ.TRUNC.NTZ R3, R2 ;  /* 0x0000000200037305 */ /* 0x000e24000021f100 */
[----:B0-----:R2:W-:Y:S01]  /*8ae0*/  STG.E desc[UR36][R16.64], R3 ;  /* 0x0000000310007986 */ /* 0x0015e2000c101924 */
[----:B------:R-:W-:Y:S05]  /*8af0*/  BRA `(.L_x_776) ;  /* 0x0000000c004c7947 */ /* 0x000fea0003800000 */
.L_x_777:
[----:B------:R-:W-:-:S04]  /*8b00*/  HADD2.F32 R2, -RZ, R2.H0_H0 ;  /* 0x20000002ff027230 */ /* 0x000fc80000004100 */
[----:B------:R-:W0:Y:S02]  /*8b10*/  F2I.FTZ.TRUNC.NTZ R3, R2 ;  /* 0x0000000200037305 */ /* 0x000e24000021f100 */
[----:B0-----:R0:W-:Y:S01]  /*8b20*/  STG.E.U16 desc[UR36][R16.64], R3 ;  /* 0x0000000310007986 */ /* 0x0011e2000c101524 */
[----:B------:R-:W-:Y:S05]  /*8b30*/  BRA `(.L_x_776) ;  /* 0x0000000c003c7947 */ /* 0x000fea0003800000 */
.L_x_772:
        /* <DEDUP_REMOVED lines=9> */
.L_x_780:
[----:B------:R0:W-:Y:S01]  /*8bd0*/  STG.E.U16 desc[UR36][R16.64], R2 ;  /* 0x0000000210007986 */ /* 0x0001e2000c101524 */
[----:B------:R-:W-:Y:S05]  /*8be0*/  BRA `(.L_x_776) ;  /* 0x0000000c00107947 */ /* 0x000fea0003800000 */
.L_x_779:
        /* <DEDUP_REMOVED lines=10> */
.L_x_782:
[----:B------:R-:W-:-:S05]  /*8c90*/  HADD2.F32 R0, -RZ, R2.H0_H0 ;  /* 0x20000002ff007230 */ /* 0x000fca0000004100 */
[----:B------:R-:W-:-:S04]  /*8ca0*/  F2FP.F16.F32.PACK_AB R0, RZ, R0 ;  /* 0x00000000ff00723e */ /* 0x000fc800000000ff */
[----:B------:R-:W-:-:S05]  /*8cb0*/  PRMT R0, R0, 0x5410, RZ ;  /* 0x0000541000007816 */ /* 0x000fca00000000ff */
[----:B------:R0:W-:Y:S01]  /*8cc0*/  STG.E desc[UR36][R16.64], R0 ;  /* 0x0000000010007986 */ /* 0x0001e2000c101924 */
[----:B------:R-:W-:Y:S05]  /*8cd0*/  BRA `(.L_x_776) ;  /* 0x0000000800d47947 */ /* 0x000fea0003800000 */
.L_x_781:
[----:B------:R-:W-:-:S05]  /*8ce0*/  HADD2.F32 R2, -RZ, R2.H0_H0 ;  /* 0x20000002ff027230 */ /* 0x000fca0000004100 */
[----:B------:R-:W-:-:S06]  /*8cf0*/  FMUL.FTZ R2, R2, 1 ;  /* 0x3f80000002027820 */ /* 0x000fcc0000410000 */
[----:B------:R-:W0:Y:S02]  /*8d00*/  F2F.F64.F32 R2, R2 ;  /* 0x0000000200027310 */ /* 0x000e240000201800 */
[----:B0-----:R0:W-:Y:S01]  /*8d10*/  STG.E.64 desc[UR36][R16.64], R2 ;  /* 0x0000000210007986 */ /* 0x0011e2000c101b24 */
[----:B------:R-:W-:Y:S05]  /*8d20*/  BRA `(.L_x_776) ;  /* 0x0000000800c07947 */ /* 0x000fea0003800000 */
.L_x_771:
        /* <DEDUP_REMOVED lines=13> */
.L_x_785:
[----:B------:R-:W-:Y:S01]  /*8e00*/  HADD2.F32 R2, -RZ, R2.H0_H0 ;  /* 0x20000002ff027230 */ /* 0x000fe20000004100 */
[----:B------:R-:W-:-:S04]  /*8e10*/  CS2R R6, SRZ ;  /* 0x0000000000067805 */ /* 0x000fc8000001ff00 */
[----:B------:R-:W-:-:S04]  /*8e20*/  FMUL.FTZ R2, R2, 1 ;  /* 0x3f80000002027820 */ /* 0x000fc80000410000 */
[----:B------:R-:W0:Y:S02]  /*8e30*/  F2F.F64.F32 R4, R2 ;  /* 0x0000000200047310 */ /* 0x000e240000201800 */
[----:B0-----:R0:W-:Y:S01]  /*8e40*/  STG.E.128 desc[UR36][R16.64], R4 ;  /* 0x0000000410007986 */ /* 0x0011e2000c101d24 */
[----:B------:R-:W-:Y:S05]  /*8e50*/  BRA `(.L_x_776) ;  /* 0x0000000800747947 */ /* 0x000fea0003800000 */
.L_x_784:
        /* <DEDUP_REMOVED lines=21> */
.L_x_789:
[----:B------:R-:W-:Y:S05]  /*8fb0*/  BSYNC B0 ;  /* 0x0000000000007941 */ /* 0x000fea0003800000 */
.L_x_788:
[----:B------:R-:W-:-:S05]  /*8fc0*/  LOP3.LUT R3, R0, R3, RZ, 0xfc, !PT ;  /* 0x0000000300037212 */ /* 0x000fca00078efcff */
[----:B------:R0:W-:Y:S01]  /*8fd0*/  STG.E.U8 desc[UR36][R16.64], R3 ;  /* 0x0000000310007986 */ /* 0x0001e2000c101124 */
[----:B------:R-:W-:Y:S05]  /*8fe0*/  BRA `(.L_x_776) ;  /* 0x0000000800107947 */ /* 0x000fea0003800000 */
.L_x_787:
        /* <DEDUP_REMOVED lines=13> */
.L_x_791:
[----:B------:R-:W-:Y:S01]  /*90c0*/  IMAD.MOV.U32 R0, RZ, RZ, 0x7f ;  /* 0x0000007fff007424 */ /* 0x000fe200078e00ff */
[----:B------:R-:W-:-:S04]  /*90d0*/  ISETP.GT.U32.AND P0, PT, R2, 0x7f800000, PT ;  /* 0x7f8000000200780c */ /* 0x000fc80003f04070 */
[----:B------:R-:W-:-:S09]  /*90e0*/  SEL R0, R0, 0x7c, P0 ;  /* 0x0000007c00007807 */ /* 0x000fd20000000000 */
.L_x_792:
[----:B------:R-:W-:Y:S05]  /*90f0*/  BSYNC B0 ;  /* 0x0000000000007941 */ /* 0x000fea0003800000 */
.L_x_790:
[----:B------:R-:W-:-:S04]  /*9100*/  LOP3.LUT R2, R3, 0x80000000, RZ, 0xc0, !PT ;  /* 0x8000000003027812 */ /* 0x000fc800078ec0ff */
[----:B------:R-:W-:-:S04]  /*9110*/  SHF.R.U32.HI R3, RZ, 0x18, R2 ;  /* 0x00000018ff037819 */ /* 0x000fc80000011602 */
[----:B------:R-:W-:-:S05]  /*9120*/  LOP3.LUT R3, R0, R3, RZ, 0xfc, !PT ;  /* 0x0000000300037212 */ /* 0x000fca00078efcff */
[----:B------:R0:W-:Y:S01]  /*9130*/  STG.E.U8 desc[UR36][R16.64], R3 ;  /* 0x0000000310007986 */ /* 0x0001e2000c101124 */
[----:B------:R-:W-:Y:S05]  /*9140*/  BRA `(.L_x_776) ;  /* 0x0000000400b87947 */ /* 0x000fea0003800000 */
.L_x_786:
[----:B------:R-:W-:-:S05]  /*9150*/  HADD2.F32 R0, -RZ, R2.H0_H0 ;  /* 0x20000002ff007230 */ /* 0x000fca0000004100 */
[----:B------:R-:W-:-:S05]  /*9160*/  F2FP.BF16.F32.PACK_AB R0, RZ, R0 ;  /* 0x00000000ff00723e */ /* 0x000fca00000010ff */
[----:B------:R0:W-:Y:S01]  /*9170*/  STG.E.U16 desc[UR36][R16.64], R0 ;  /* 0x0000000010007986 */ /* 0x0001e2000c101524 */
[----:B------:R-:W-:Y:S05]  /*9180*/  BRA `(.L_x_776) ;  /* 0x0000000400a87947 */ /* 0x000fea0003800000 */
.L_x_783:
        /* <DEDUP_REMOVED lines=12> */
.L_x_795:
        /* <DEDUP_REMOVED lines=17> */
.L_x_798:
[----:B------:R-:W-:-:S04]  /*9360*/  LOP3.LUT R2, R3, 0x80000000, RZ, 0xc0, !PT ;  /* 0x8000000003027812 */ /* 0x000fc800078ec0ff */
[----:B------:R-:W-:-:S04]  /*9370*/  SHF.R.U32.HI R3, RZ, 0x18, R2 ;  /* 0x00000018ff037819 */ /* 0x000fc80000011602 */
[----:B------:R-:W-:-:S04]  /*9380*/  LOP3.LUT R0, R0, R3, RZ, 0xfc, !PT ;  /* 0x0000000300007212 */ /* 0x000fc800078efcff */
[----:B------:R-:W-:-:S07]  /*9390*/  PRMT R8, R0, 0x7610, R8 ;  /* 0x0000761000087816 */ /* 0x000fce0000000008 */
.L_x_797:
[----:B------:R-:W-:Y:S05]  /*93a0*/  BSYNC B0 ;  /* 0x0000000000007941 */ /* 0x000fea0003800000 */
.L_x_796:
[----:B------:R0:W-:Y:S01]  /*93b0*/  STG.E.U8 desc[UR36][R16.64], R8 ;  /* 0x0000000810007986 */ /* 0x0001e2000c101124 */
[----:B------:R-:W-:Y:S05]  /*93c0*/  BRA `(.L_x_776) ;  /* 0x0000000400187947 */ /* 0x000fea0003800000 */
.L_x_794:
        /* <DEDUP_REMOVED lines=17> */
.L_x_801:
[----:B------:R-:W-:-:S04]  /*94e0*/  LOP3.LUT R2, R3, 0x80000000, RZ, 0xc0, !PT ;  /* 0x8000000003027812 */ /* 0x000fc800078ec0ff */
[----:B------:R-:W-:-:S04]  /*94f0*/  SHF.R.U32.HI R3, RZ, 0x18, R2 ;  /* 0x00000018ff037819 */ /* 0x000fc80000011602 */
[----:B------:R-:W-:-:S04]  /*9500*/  LOP3.LUT R0, R0, R3, RZ, 0xfc, !PT ;  /* 0x0000000300007212 */ /* 0x000fc800078efcff */
[----:B------:R-:W-:-:S07]  /*9510*/  PRMT R8, R0, 0x7610, R8 ;  /* 0x0000761000087816 */ /* 0x000fce0000000008 */
.L_x_800:
[----:B------:R-:W-:Y:S05]  /*9520*/  BSYNC B0 ;  /* 0x0000000000007941 */ /* 0x000fea0003800000 */
.L_x_799:
[----:B------:R0:W-:Y:S01]  /*9530*/  STG.E.U8 desc[UR36][R16.64], R8 ;  /* 0x0000000810007986 */ /* 0x0001e2000c101124 */
[----:B------:R-:W-:Y:S05]  /*9540*/  BRA `(.L_x_776) ;  /* 0x0000000000b87947 */ /* 0x000fea0003800000 */
.L_x_793:
        /* <DEDUP_REMOVED lines=22> */
.L_x_775:
        /* <DEDUP_REMOVED lines=16> */
.L_x_804:
[----:B------:R-:W-:Y:S05]  /*97b0*/  BRA `(.L_x_776) ;  /* 0x00000000001c7947 */ /* 0x000fea0003800000 */
.L_x_803:
[----:B------:R-:W-:-:S06]  /*97c0*/  HADD2.F32 R2, -RZ, R2.H0_H0 ;  /* 0x20000002ff027230 */ /* 0x000fcc0000004100 */
[----:B------:R-:W0:Y:S02]  /*97d0*/  F2I.U64.TRUNC R2, R2 ;  /* 0x0000000200027311 */ /* 0x000e24000020d800 */
[----:B0-----:R0:W-:Y:S01]  /*97e0*/  STG.E.64 desc[UR36][R16.64], R2 ;  /* 0x0000000210007986 */ /* 0x0011e2000c101b24 */
[----:B------:R-:W-:Y:S05]  /*97f0*/  BRA `(.L_x_776) ;  /* 0x00000000000c7947 */ /* 0x000fea0003800000 */
.L_x_802:
[----:B------:R-:W-:-:S04]  /*9800*/  HADD2.F32 R2, -RZ, R2.H0_H0 ;  /* 0x20000002ff027230 */ /* 0x000fc80000004100 */
[----:B------:R-:W0:Y:S02]  /*9810*/  F2I.FTZ.U32.TRUNC.NTZ R3, R2 ;  /* 0x0000000200037305 */ /* 0x000e24000021f000 */
[----:B0-----:R0:W-:Y:S02]  /*9820*/  STG.E desc[UR36][R16.64], R3 ;  /* 0x0000000310007986 */ /* 0x0011e4000c101924 */
.L_x_776:
[----:B------:R-:W-:-:S07]  /*9830*/  VIADD R19, R19, 0x80 ;  /* 0x0000008013137836 */ /* 0x000fce0000000000 */
.L_x_736:
[----:B------:R-:W-:Y:S05]  /*9840*/  BSYNC B6 ;  /* 0x0000000000067941 */ /* 0x000fea0003800000 */
.L_x_735:
        /* <DEDUP_REMOVED lines=306> */
.L_x_805:
        /* <DEDUP_REMOVED lines=22> */
.L_x_809:
[----:B------:R-:W2:Y:S02]  /*acd0*/  LDG.E.U8 R2, desc[UR36][R2.64] ;  /* 0x0000002402027981 */ /* 0x000ea4000c1e1100 */
[----:B--2---:R-:W-:-:S04]  /*ace0*/  I2FP.F32.U32 R0, R2 ;  /* 0x0000000200007245 */ /* 0x004fc80000201000 */
[----:B------:R-:W-:Y:S01]  /*acf0*/  F2FP.F16.F32.PACK_AB R0, RZ, R0 ;  /* 0x00000000ff00723e */ /* 0x000fe200000000ff */
[----:B------:R-:W-:Y:S06]  /*ad00*/  BRA `(.L_x_811) ;  /* 0x0000000c00887947 */ /* 0x000fec0003800000 */
.L_x_808:
        /* <DEDUP_REMOVED lines=10> */
.L_x_813:
[----:B------:R-:W2:Y:S02]  /*adb0*/  LDG.E R2, desc[UR36][R2.64] ;  /* 0x0000002402027981 */ /* 0x000ea4000c1e1900 */
[----:B--2---:R-:W-:-:S04]  /*adc0*/  I2FP.F32.S32 R0, R2 ;  /* 0x0000000200007245 */ /* 0x004fc80000201400 */
[----:B------:R-:W-:Y:S01]  /*add0*/  F2FP.F16.F32.PACK_AB R0, RZ, R0 ;  /* 0x00000000ff00723e */ /* 0x000fe200000000ff */
[----:B------:R-:W-:Y:S06]  /*ade0*/  BRA `(.L_x_811) ;  /* 0x0000000c00507947 */ /* 0x000fec0003800000 */
.L_x_812:
[----:B------:R-:W2:Y:S02]  /*adf0*/  LDG.E.U16 R2, desc[UR36][R2.64] ;  /* 0x0000002402027981 */ /* 0x000ea4000c1e1500 */
[----:B--2---:R-:W0:Y:S02]  /*ae00*/  I2F.S16 R0, R2 ;  /* 0x0000000200007306 */ /* 0x004e240000101400 */
[----:B0-----:R-:W-:Y:S01]  /*ae10*/  F2FP.F16.F32.PACK_AB R0, RZ, R0 ;  /* 0x00000000ff00723e */ /* 0x001fe200000000ff */
[----:B------:R-:W-:Y:S06]  /*ae20*/  BRA `(.L_x_811) ;  /* 0x0000000c00407947 */ /* 0x000fec0003800000 */
.L_x_807:
        /* <DEDUP_REMOVED lines=9> */
.L_x_815:
[----:B------:R1:W5:Y:S01]  /*aec0*/  LDG.E.U16 R0, desc[UR36][R2.64] ;  /* 0x0000002402007981 */ /* 0x000362000c1e1500 */
[----:B------:R-:W-:Y:S05]  /*aed0*/  BRA `(.L_x_811) ;  /* 0x0000000c00147947 */ /* 0x000fea0003800000 */
.L_x_814:
        /* <DEDUP_REMOVED lines=9> */
.L_x_817:
[----:B------:R0:W5:Y:S01]  /*af70*/  LDG.E.U16 R0, desc[UR36][R2.64] ;  /* 0x0000002402007981 */ /* 0x000162000c1e1500 */
[----:B------:R-:W-:Y:S05]  /*af80*/  BRA `(.L_x_811) ;  /* 0x0000000800e87947 */ /* 0x000fea0003800000 */
.L_x_816:
        /* <DEDUP_REMOVED lines=8> */
.L_x_806:
        /* <DEDUP_REMOVED lines=13> */
.L_x_820:
        /* <DEDUP_REMOVED lines=8> */
.L_x_819:
        /* <DEDUP_REMOVED lines=28> */
.L_x_822:
        /* <DEDUP_REMOVED lines=15> */
.L_x_821:
[----:B------:R-:W2:Y:S02]  /*b410*/  LDG.E.U16 R0, desc[UR36][R2.64] ;  /* 0x0000002402007981 */ /* 0x000ea4000c1e1500 */
[----:B--2---:R-:W-:-:S05]  /*b420*/  IMAD.U32 R0, R0, 0x10000, RZ ;  /* 0x0001000000007824 */ /* 0x004fca00078e00ff */
[----:B------:R-:W-:Y:S01]  /*b430*/  F2FP.F16.F32.PACK_AB R0, RZ, R0 ;  /* 0x00000000ff00723e */ /* 0x000fe200000000ff */
[----:B------:R-:W-:Y:S06]  /*b440*/  BRA `(.L_x_811) ;  /* 0x0000000400b87947 */ /* 0x000fec0003800000 */
.L_x_818:
        /* <DEDUP_REMOVED lines=12> */
.L_x_825:
        /* <DEDUP_REMOVED lines=21> */
.L_x_829:
[----:B------:R-:W-:Y:S05]  /*b660*/  BSYNC B1 ;  /* 0x0000000000017941 */ /* 0x000fea0003800000 */
.L_x_828:
[----:B------:R-:W-:Y:S01]  /*b670*/  LEA R3, R0, 0x3b800000, 0x17 ;  /* 0x3b80000000037811 */ /* 0x000fe200078eb8ff */
[----:B------:R-:W-:-:S05]  /*b680*/  IMAD.SHL.U32 R0, R2, 0x100000, RZ ;  /* 0x0010000002007824 */ /* 0x000fca00078e00ff */
[----:B------:R-:W-:-:S07]  /*b690*/  LOP3.LUT R0, R3, R0, R4, 0xfe, !PT ;  /* 0x0000000003007212 */ /* 0x000fce00078efe04 */
.L_x_827:
[----:B------:R-:W-:Y:S05]  /*b6a0*/  BSYNC B0 ;  /* 0x0000000000007941 */ /* 0x000fea0003800000 */
.L_x_826:
[----:B------:R-:W-:Y:S01]  /*b6b0*/  F2FP.F16.F32.PACK_AB R0, RZ, R0 ;  /* 0x00000000ff00723e */ /* 0x000fe200000000ff */
[----:B------:R-:W-:Y:S06]  /*b6c0*/  BRA `(.L_x_811) ;  /* 0x0000000400187947 */ /* 0x000fec0003800000 */
.L_x_824:
        /* <DEDUP_REMOVED lines=21> */
.L_x_833:
[----:B------:R-:W-:Y:S05]  /*b820*/  BSYNC B1 ;  /* 0x0000000000017941 */ /* 0x000fea0003800000 */
.L_x_832:
[----:B------:R-:W-:Y:S01]  /*b830*/  LEA R3, R0, 0x37800000, 0x17 ;  /* 0x3780000000037811 */ /* 0x000fe200078eb8ff */
[----:B------:R-:W-:-:S05]  /*b840*/  IMAD.SHL.U32 R0, R2, 0x200000, RZ ;  /* 0x0020000002007824 */ /* 0x000fca00078e00ff */
[----:B------:R-:W-:-:S07]  /*b850*/  LOP3.LUT R0, R3, R0, R4, 0xfe, !PT ;  /* 0x0000000003007212 */ /* 0x000fce00078efe04 */
.L_x_831:
[----:B------:R-:W-:Y:S05]  /*b860*/  BSYNC B0 ;  /* 0x0000000000007941 */ /* 0x000fea0003800000 */
.L_x_830:
[----:B------:R-:W-:Y:S01]  /*b870*/  F2FP.F16.F32.PACK_AB R0, RZ, R0 ;  /* 0x00000000ff00723e */ /* 0x000fe200000000ff */
[----:B------:R-:W-:Y:S06]  /*b880*/  BRA `(.L_x_811) ;  /* 0x0000000000a87947 */ /* 0x000fec0003800000 */
.L_x_823:
        /* <DEDUP_REMOVED lines=14> */
.L_x_837:
[----:B------:R-:W-:Y:S05]  /*b970*/  BSYNC B0 ;  /* 0x0000000000007941 */ /* 0x000fea0003800000 */
.L_x_836:
[----:B------:R-:W-:Y:S01]  /*b980*/  F2FP.F16.F32.PACK_AB R0, RZ, R0 ;  /* 0x00000000ff00723e */ /* 0x000fe200000000ff */
[----:B------:R-:W-:Y:S06]  /*b990*/  BRA `(.L_x_811) ;  /* 0x0000000000647947 */ /* 0x000fec0003800000 */
.L_x_810:
        /* <DEDUP_REMOVED lines=16> */
.L_x_838:
[----:B------:R-:W-:Y:S01]  /*baa0*/  PRMT R0, RZ, 0x7610, R0 ;  /* 0x00007610ff007816 */ /* 0x000fe20000000000 */
[----:B------:R-:W-:Y:S06]  /*bab0*/  BRA `(.L_x_811) ;  /* 0x00000000001c7947 */ /* 0x000fec0003800000 */
.L_x_835:
[----:B------:R-:W2:Y:S02]  /*bac0*/  LDG.E.64 R2, desc[UR36][R2.64] ;  /* 0x0000002402027981 */ /* 0x000ea4000c1e1b00 */
[----:B--2---:R-:W0:Y:S02]  /*bad0*/  I2F.U64 R0, R2 ;  /* 0x0000000200007312 */ /* 0x004e240000301000 */
[----:B0-----:R-:W-:Y:S01]  /*bae0*/  F2FP.F16.F32.PACK_AB R0, RZ, R0 ;  /* 0x00000000ff00723e */ /* 0x001fe200000000ff */
[----:B------:R-:W-:Y:S06]  /*baf0*/  BRA `(.L_x_811) ;  /* 0x00000000000c7947 */ /* 0x000fec0003800000 */
.L_x_834:
[----:B------:R-:W2:Y:S02]  /*bb00*/  LDG.E R2, desc[UR36][R2.64] ;  /* 0x0000002402027981 */ /* 0x000ea4000c1e1900 */
[----:B--2---:R-:W-:-:S04]  /*bb10*/  I2FP.F32.U32 R0, R2 ;  /* 0x0000000200007245 */ /* 0x004fc80000201000 */
[----:B------:R-:W-:-:S07]  /*bb20*/  F2FP.F16.F32.PACK_AB R0, RZ, R0 ;  /* 0x00000000ff00723e */ /* 0x000fce00000000ff */
.L_x_811:
        /* <DEDUP_REMOVED lines=18> */
[----:B0-----:R-:W-:Y:S01]  /*bc50*/  STG.E.U8 desc[UR36][R16.64], R3 ;  /* 0x0000000310007986 */ /* 0x001fe2000c101124 */
[----:B------:R-:W-:Y:S05]  /*bc60*/  EXIT ;  /* 0x000000000000794d */ /* 0x000fea0003800000 */
.L_x_842:
[----:B------:R-:W-:-:S06]  /*bc70*/  HADD2.F32 R3, -RZ, R2.H0_H0 ;  /* 0x20000002ff037230 */ /* 0x000fcc0000004100 */
[----:B------:R-:W0:Y:S02]  /*bc80*/  F2I.S64.TRUNC R2, R3 ;  /* 0x0000000300027311 */ /* 0x000e24000020d900 */
[----:B0-----:R-:W-:Y:S01]  /*bc90*/  STG.E.U8 desc[UR36][R16.64], R2 ;  /* 0x0000000210007986 */ /* 0x001fe2000c101124 */
[----:B------:R-:W-:Y:S05]  /*bca0*/  EXIT ;  /* 0x000000000000794d */ /* 0x000fea0003800000 */
.L_x_841:
        /* <DEDUP_REMOVED lines=8> */
[----:B0-----:R-:W-:Y:S01]  /*bd30*/  STG.E.64 desc[UR36][R16.64], R2 ;  /* 0x0000000210007986 */ /* 0x001fe2000c101b24 */
[----:B------:R-:W-:Y:S05]  /*bd40*/  EXIT ;  /* 0x000000000000794d */ /* 0x000fea0003800000 */
.L_x_845:
[----:B------:R-:W-:-:S04]  /*bd50*/  HADD2.F32 R2, -RZ, R2.H0_H0 ;  /* 0x20000002ff027230 */ /* 0x000fc80000004100 */
[----:B------:R-:W0:Y:S02]  /*bd60*/  F2I.FTZ.TRUNC.NTZ R3, R2 ;  /* 0x0000000200037305 */ /* 0x000e24000021f100 */
[----:B0-----:R-:W-:Y:S01]  /*bd70*/  STG.E desc[UR36][R16.64], R3 ;  /* 0x0000000310007986 */ /* 0x001fe2000c101924 */
[----:B------:R-:W-:Y:S05]  /*bd80*/  EXIT ;  /* 0x000000000000794d */ /* 0x000fea0003800000 */
.L_x_844:
[----:B------:R-:W-:-:S04]  /*bd90*/  HADD2.F32 R2, -RZ, R2.H0_H0 ;  /* 0x20000002ff027230 */ /* 0x000fc80000004100 */
[----:B------:R-:W0:Y:S02]  /*bda0*/  F2I.FTZ.TRUNC.NTZ R3, R2 ;  /* 0x0000000200037305 */ /* 0x000e24000021f100 */
[----:B0-----:R-:W-:Y:S01]  /*bdb0*/  STG.E.U16 desc[UR36][R16.64], R3 ;  /* 0x0000000310007986 */ /* 0x001fe2000c101524 */
[----:B------:R-:W-:Y:S05]  /*bdc0*/  EXIT ;  /* 0x000000000000794d */ /* 0x000fea0003800000 */
.L_x_840:
[----:B------:R-:W-:-:S13]  /*bdd0*/  ISETP.GT.AND P0, PT, R3, 0x6, PT ;  /* 0x000000060300780c */ /* 0x000fda0003f04270 */
[----:B------:R-:W-:Y:S05]  /*bde0*/  @P0 BRA `(.L_x_846) ;  /* 0x0000000000240947 */ /* 0x000fea0003800000 */
[----:B------:R-:W-:-:S13]  /*bdf0*/  ISETP.NE.AND P0, PT, R3, 0x5, PT ;  /* 0x000000050300780c */ /* 0x000fda0003f05270 */
[----:B------:R-:W-:Y:S05]  /*be00*/  @!P0 BRA `(.L_x_847) ;  /* 0x0000000000148947 */ /* 0x000fea0003800000 */
[----:B------:R-:W-:-:S13]  /*be10*/  ISETP.NE.AND P0, PT, R3, 0x6, PT ;  /* 0x000000060300780c */ /* 0x000fda0003f05270 */
[----:B------:R-:W-:Y:S05]  /*be20*/  @P0 BRA `(.L_x_843) ;  /* 0x0000000800c40947 */ /* 0x000fea0003800000 */
[----:B------:R-:W-:-:S05]  /*be30*/  HADD2.F32 R3, -RZ, R2.H0_H0 ;  /* 0x20000002ff037230 */ /* 0x000fca0000004100 */
[----:B------:R-:W-:Y:S01]  /*be40*/  STG.E desc[UR36][R16.64], R3 ;  /* 0x0000000310007986 */ /* 0x000fe2000c101924 */
[----:B------:R-:W-:Y:S05]  /*be50*/  EXIT ;  /* 0x000000000000794d */ /* 0x000fea0003800000 */
.L_x_847:
[----:B------:R-:W-:Y:S01]  /*be60*/  STG.E.U16 desc[UR36][R16.64], R2 ;  /* 0x0000000210007986 */ /* 0x000fe2000c101524 */
[----:B------:R-:W-:Y:S05]  /*be70*/  EXIT ;  /* 0x000000000000794d */ /* 0x000fea0003800000 */
.L_x_846:
        /* <DEDUP_REMOVED lines=8> */
[----:B------:R-:W-:Y:S01]  /*bf00*/  STG.E.64 desc[UR36][R16.64], R2 ;  /* 0x0000000210007986 */ /* 0x000fe2000c101b24 */
[----:B------:R-:W-:Y:S05]  /*bf10*/  EXIT ;  /* 0x000000000000794d */ /* 0x000fea0003800000 */
.L_x_849:
[----:B------:R-:W-:-:S05]  /*bf20*/  HADD2.F32 R0, -RZ, R2.H0_H0 ;  /* 0x20000002ff007230 */ /* 0x000fca0000004100 */
[----:B------:R-:W-:-:S04]  /*bf30*/  F2FP.F16.F32.PACK_AB R0, RZ, R0 ;  /* 0x00000000ff00723e */ /* 0x000fc800000000ff */
[----:B------:R-:W-:-:S05]  /*bf40*/  PRMT R0, R0, 0x5410, RZ ;  /* 0x0000541000007816 */ /* 0x000fca00000000ff */
[----:B------:R-:W-:Y:S01]  /*bf50*/  STG.E desc[UR36][R16.64], R0 ;  /* 0x0000000010007986 */ /* 0x000fe2000c101924 */
[----:B------:R-:W-:Y:S05]  /*bf60*/  EXIT ;  /* 0x000000000000794d */ /* 0x000fea0003800000 */
.L_x_848:
[----:B------:R-:W-:-:S05]  /*bf70*/  HADD2.F32 R2, -RZ, R2.H0_H0 ;  /* 0x20000002ff027230 */ /* 0x000fca0000004100 */
[----:B------:R-:W-:-:S06]  /*bf80*/  FMUL.FTZ R2, R2, 1 ;  /* 0x3f80000002027820 */ /* 0x000fcc0000410000 */
[----:B------:R-:W0:Y:S02]  /*bf90*/  F2F.F64.F32 R2, R2 ;  /* 0x0000000200027310 */ /* 0x000e240000201800 */
[----:B0-----:R-:W-:Y:S01]  /*bfa0*/  STG.E.64 desc[UR36][R16.64], R2 ;  /* 0x0000000210007986 */ /* 0x001fe2000c101b24 */
[----:B------:R-:W-:Y:S05]  /*bfb0*/  EXIT ;  /* 0x000000000000794d */ /* 0x000fea0003800000 */
.L_x_839:
        /* <DEDUP_REMOVED lines=11> */
[----:B------:R-:W-:Y:S01]  /*c070*/  STG.E.U8 desc[UR36][R16.64], R3 ;  /* 0x0000000310007986 */ /* 0x000fe2000c101124 */
[----:B------:R-:W-:Y:S05]  /*c080*/  EXIT ;  /* 0x000000000000794d */ /* 0x000fea0003800000 */
.L_x_852:
[----:B------:R-:W-:Y:S01]  /*c090*/  HADD2.F32 R2, -RZ, R2.H0_H0 ;  /* 0x20000002ff027230 */ /* 0x000fe20000004100 */
[----:B------:R-:W-:-:S04]  /*c0a0*/  CS2R R6, SRZ ;  /* 0x0000000000067805 */ /* 0x000fc8000001ff00 */
[----:B------:R-:W-:-:S04]  /*c0b0*/  FMUL.FTZ R2, R2, 1 ;  /* 0x3f80000002027820 */ /* 0x000fc80000410000 */
[----:B------:R-:W0:Y:S02]  /*c0c0*/  F2F.F64.F32 R4, R2 ;  /* 0x0000000200047310 */ /* 0x000e240000201800 */
[----:B0-----:R-:W-:Y:S01]  /*c0d0*/  STG.E.128 desc[UR36][R16.64], R4 ;  /* 0x0000000410007986 */ /* 0x001fe2000c101d24 */
[----:B------:R-:W-:Y:S05]  /*c0e0*/  EXIT ;  /* 0x000000000000794d */ /* 0x000fea0003800000 */
.L_x_851:
        /* <DEDUP_REMOVED lines=21> */
.L_x_856:
[----:B------:R-:W-:Y:S05]  /*c240*/  BSYNC B0 ;  /* 0x0000000000007941 */ /* 0x000fea0003800000 */
.L_x_855:
[----:B------:R-:W-:-:S05]  /*c250*/  LOP3.LUT R3, R0, R3, RZ, 0xfc, !PT ;  /* 0x0000000300037212 */ /* 0x000fca00078efcff */
[----:B------:R-:W-:Y:S01]  /*c260*/  STG.E.U8 desc[UR36][R16.64], R3 ;  /* 0x0000000310007986 */ /* 0x000fe2000c101124 */
[----:B------:R-:W-:Y:S05]  /*c270*/  EXIT ;  /* 0x000000000000794d */ /* 0x000fea0003800000 */
.L_x_854:
        /* <DEDUP_REMOVED lines=13> */
.L_x_858:
[----:B------:R-:W-:Y:S01]  /*c350*/  IMAD.MOV.U32 R0, RZ, RZ, 0x7f ;  /* 0x0000007fff007424 */ /* 0x000fe200078e00ff */
[----:B------:R-:W-:-:S04]  /*c360*/  ISETP.GT.U32.AND P0, PT, R2, 0x7f800000, PT ;  /* 0x7f8000000200780c */ /* 0x000fc80003f04070 */
[----:B------:R-:W-:-:S09]  /*c370*/  SEL R0, R0, 0x7c, P0 ;  /* 0x0000007c00007807 */ /* 0x000fd20000000000 */
.L_x_859:
[----:B------:R-:W-:Y:S05]  /*c380*/  BSYNC B0 ;  /* 0x0000000000007941 */ /* 0x000fea0003800000 */
.L_x_857:
[----:B------:R-:W-:-:S04]  /*c390*/  LOP3.LUT R2, R3, 0x80000000, RZ, 0xc0, !PT ;  /* 0x8000000003027812 */ /* 0x000fc800078ec0ff */
[----:B------:R-:W-:-:S04]  /*c3a0*/  SHF.R.U32.HI R3, RZ, 0x18, R2 ;  /* 0x00000018ff037819 */ /* 0x000fc80000011602 */
[----:B------:R-:W-:-:S05]  /*c3b0*/  LOP3.LUT R3, R0, R3, RZ, 0xfc, !PT ;  /* 0x0000000300037212 */ /* 0x000fca00078efcff */
[----:B------:R-:W-:Y:S01]  /*c3c0*/  STG.E.U8 desc[UR36][R16.64], R3 ;  /* 0x0000000310007986 */ /* 0x000fe2000c101124 */
[----:B------:R-:W-:Y:S05]  /*c3d0*/  EXIT ;  /* 0x000000000000794d */ /* 0x000fea0003800000 */
.L_x_853:
[----:B------:R-:W-:-:S05]  /*c3e0*/  HADD2.F32 R0, -RZ, R2.H0_H0 ;  /* 0x20000002ff007230 */ /* 0x000fca0000004100 */
[----:B------:R-:W-:-:S05]  /*c3f0*/  F2FP.BF16.F32.PACK_AB R0, RZ, R0 ;  /* 0x00000000ff00723e */ /* 0x000fca00000010ff */
[----:B------:R-:W-:Y:S01]  /*c400*/  STG.E.U16 desc[UR36][R16.64], R0 ;  /* 0x0000000010007986 */ /* 0x000fe2000c101524 */
[----:B------:R-:W-:Y:S05]  /*c410*/  EXIT ;  /* 0x000000000000794d */ /* 0x000fea0003800000 */
.L_x_850:
        /* <DEDUP_REMOVED lines=10> */
[----:B0-----:R-:W-:Y:S01]  /*c4c0*/  STG.E.U16 desc[UR36][R16.64], R3 ;  /* 0x0000000310007986 */ /* 0x001fe2000c101524 */
[----:B------:R-:W-:Y:S05]  /*c4d0*/  EXIT ;  /* 0x000000000000794d */ /* 0x000fea0003800000 */
.L_x_862:
        /* <DEDUP_REMOVED lines=17> */
.L_x_865:
[----:B------:R-:W-:-:S04]  /*c5f0*/  LOP3.LUT R2, R3, 0x80000000, RZ, 0xc0, !PT ;  /* 0x8000000003027812 */ /* 0x000fc800078ec0ff */
[----:B------:R-:W-:-:S04]  /*c600*/  SHF.R.U32.HI R3, RZ, 0x18, R2 ;  /* 0x00000018ff037819 */ /* 0x000fc80000011602 */
[----:B------:R-:W-:-:S04]  /*c610*/  LOP3.LUT R0, R0, R3, RZ, 0xfc, !PT ;  /* 0x0000000300007212 */ /* 0x000fc800078efcff */
[----:B------:R-:W-:-:S07]  /*c620*/  PRMT R8, R0, 0x7610, R8 ;  /* 0x0000761000087816 */ /* 0x000fce0000000008 */
.L_x_864:
[----:B------:R-:W-:Y:S05]  /*c630*/  BSYNC B0 ;  /* 0x0000000000007941 */ /* 0x000fea0003800000 */
.L_x_863:
[----:B------:R-:W-:Y:S01]  /*c640*/  STG.E.U8 desc[UR36][R16.64], R8 ;  /* 0x0000000810007986 */ /* 0x000fe2000c101124 */
[----:B------:R-:W-:Y:S05]  /*c650*/  EXIT ;  /* 0x000000000000794d */ /* 0x000fea0003800000 */
.L_x_861:
        /* <DEDUP_REMOVED lines=17> */
.L_x_868:
[----:B------:R-:W-:-:S04]  /*c770*/  LOP3.LUT R2, R3, 0x80000000, RZ, 0xc0, !PT ;  /* 0x8000000003027812 */ /* 0x000fc800078ec0ff */
[----:B------:R-:W-:-:S04]  /*c780*/  SHF.R.U32.HI R3, RZ, 0x18, R2 ;  /* 0x00000018ff037819 */ /* 0x000fc80000011602 */
[----:B------:R-:W-:-:S04]  /*c790*/  LOP3.LUT R0, R0, R3, RZ, 0xfc, !PT ;  /* 0x0000000300007212 */ /* 0x000fc800078efcff */
[----:B------:R-:W-:-:S07]  /*c7a0*/  PRMT R8, R0, 0x7610, R8 ;  /* 0x0000761000087816 */ /* 0x000fce0000000008 */
.L_x_867:
[----:B------:R-:W-:Y:S05]  /*c7b0*/  BSYNC B0 ;  /* 0x0000000000007941 */ /* 0x000fea0003800000 */
.L_x_866:
[----:B------:R-:W-:Y:S01]  /*c7c0*/  STG.E.U8 desc[UR36][R16.64], R8 ;  /* 0x0000000810007986 */ /* 0x000fe2000c101124 */
[----:B------:R-:W-:Y:S05]  /*c7d0*/  EXIT ;  /* 0x000000000000794d */ /* 0x000fea0003800000 */
.L_x_860:
        /* <DEDUP_REMOVED lines=22> */
.L_x_843:
        /* <DEDUP_REMOVED lines=16> */
.L_x_871:
[----:B------:R-:W-:Y:S05]  /*ca40*/  EXIT ;  /* 0x000000000000794d */ /* 0x000fea0003800000 */
.L_x_870:
[----:B------:R-:W-:-:S06]  /*ca50*/  HADD2.F32 R2, -RZ, R2.H0_H0 ;  /* 0x20000002ff027230 */ /* 0x000fcc0000004100 */
[----:B------:R-:W0:Y:S02]  /*ca60*/  F2I.U64.TRUNC R2, R2 ;  /* 0x0000000200027311 */ /* 0x000e24000020d800 */
[----:B0-----:R-:W-:Y:S01]  /*ca70*/  STG.E.64 desc[UR36][R16.64], R2 ;  /* 0x0000000210007986 */ /* 0x001fe2000c101b24 */
[----:B------:R-:W-:Y:S05]  /*ca80*/  EXIT ;  /* 0x000000000000794d */ /* 0x000fea0003800000 */
.L_x_869:
[----:B------:R-:W-:-:S04]  /*ca90*/  HADD2.F32 R2, -RZ, R2.H0_H0 ;  /* 0x20000002ff027230 */ /* 0x000fc80000004100 */
[----:B------:R-:W0:Y:S02]  /*caa0*/  F2I.FTZ.U32.TRUNC.NTZ R3, R2 ;  /* 0x0000000200037305 */ /* 0x000e24000021f000 */
[----:B0-----:R-:W-:Y:S01]  /*cab0*/  STG.E desc[UR36][R16.64], R3 ;  /* 0x0000000310007986 */ /* 0x001fe2000c101924 */
[----:B------:R-:W-:Y:S05]  /*cac0*/  EXIT ;  /* 0x000000000000794d */ /* 0x000fea0003800000 */
.L_x_872:
        /* <DEDUP_REMOVED lines=11> */
.L_x_2623:


//--------------------- .text._ZN2at6native27unrolled_elementwise_kernelIZZZNS0_15sin_kernel_cudaERNS_18TensorIteratorBaseEENKUlvE0_clEvENKUlvE1_clEvEUlN3c104HalfEE_St5arrayIPcLm2EELi4E23TrivialOffsetCalculatorILi1EjESD_NS0_6memory12LoadWithCastILi1EEENSE_13StoreWithCastILi1EEEEEviT_T0_T2_T3_T4_T5_ --------------------------
	.section	.text._ZN2at6native27unrolled_elementwise_kernelIZZZNS0_15sin_kernel_cudaERNS_18TensorIteratorBaseEENKUlvE0_clEvENKUlvE1_clEvEUlN3c104HalfEE_St5arrayIPcLm2EELi4E23TrivialOffsetCalculatorILi1EjESD_NS0_6memory12LoadWithCastILi1EEENSE_13StoreWithCastILi1EEEEEviT_T0_T2_T3_T4_T5_,"ax",@progbits
	.align	128
        .global         _ZN2at6native27unrolled_elementwise_kernelIZZZNS0_15sin_kernel_cudaERNS_18TensorIteratorBaseEENKUlvE0_clEvENKUlvE1_clEvEUlN3c104HalfEE_St5arrayIPcLm2EELi4E23TrivialOffsetCalculatorILi1EjESD_NS0_6memory12LoadWithCastILi1EEENSE_13StoreWithCastILi1EEEEEviT_T0_T2_T3_T4_T5_
        .type           _ZN2at6native27unrolled_elementwise_kernelIZZZNS0_15sin_kernel_cudaERNS_18TensorIteratorBaseEENKUlvE0_clEvENKUlvE1_clEvEUlN3c104HalfEE_St5arrayIPcLm2EELi4E23TrivialOffsetCalculatorILi1EjESD_NS0_6memory12LoadWithCastILi1EEENSE_13StoreWithCastILi1EEEEEviT_T0_T2_T3_T4_T5_,@function
        .size           _ZN2at6native27unrolled_elementwise_kernelIZZZNS0_15sin_kernel_cudaERNS_18TensorIteratorBaseEENKUlvE0_clEvENKUlvE1_clEvEUlN3c104HalfEE_St5arrayIPcLm2EELi4E23TrivialOffsetCalculatorILi1EjESD_NS0_6memory12LoadWithCastILi1EEENSE_13StoreWithCastILi1EEEEEviT_T0_T2_T3_T4_T5_,(.L_x_2624 - _ZN2at6native27unrolled_elementwise_kernelIZZZNS0_15sin_kernel_cudaERNS_18TensorIteratorBaseEENKUlvE0_clEvENKUlvE1_clEvEUlN3c104HalfEE_St5arrayIPcLm2EELi4E23TrivialOffsetCalculatorILi1EjESD_NS0_6memory12LoadWithCastILi1EEENSE_13StoreWithCastILi1EEEEEviT_T0_T2_T3_T4_T5_)
        .other          _ZN2at6native27unrolled_elementwise_kernelIZZZNS0_15sin_kernel_cudaERNS_18TensorIteratorBaseEENKUlvE0_clEvENKUlvE1_clEvEUlN3c104HalfEE_St5arrayIPcLm2EELi4E23TrivialOffsetCalculatorILi1EjESD_NS0_6memory12LoadWithCastILi1EEENSE_13StoreWithCastILi1EEEEEviT_T0_T2_T3_T4_T5_,@"STO_CUDA_ENTRY STV_DEFAULT"
_ZN2at6native27unrolled_elementwise_kernelIZZZNS0_15sin_kernel_cudaERNS_18TensorIteratorBaseEENKUlvE0_clEvENKUlvE1_clEvEUlN3c104HalfEE_St5arrayIPcLm2EELi4E23TrivialOffsetCalculatorILi1EjESD_NS0_6memory12LoadWithCastILi1EEENSE_13StoreWithCastILi1EEEEEviT_T0_T2_T3_T4_T5_:
.text._ZN2at6native27unrolled_elementwise_kernelIZZZNS0_15sin_kernel_cudaERNS_18TensorIteratorBaseEENKUlvE0_clEvENKUlvE1_clEvEUlN3c104HalfEE_St5arrayIPcLm2EELi4E23TrivialOffsetCalculatorILi1EjESD_NS0_6memory12LoadWithCastILi1EEENSE_13StoreWithCastILi1EEEEEviT_T0_T2_T3_T4_T5_:
        /* <DEDUP_REMOVED lines=31> */
[----:B0-----:R-:W-:-:S04]  /*01f0*/  F2FP.F16.F32.PACK_AB R0, RZ, R0 ;  /* 0x00000000ff00723e */ /* 0x001fc800000000ff */
[----:B------:R-:W-:Y:S01]  /*0200*/  PRMT R22, R0, 0x7610, R22 ;  /* 0x0000761000167816 */ /* 0x000fe20000000016 */
[----:B------:R-:W-:Y:S06]  /*0210*/  BRA `(.L_x_880) ;  /* 0x0000000c00d47947 */ /* 0x000fec0003800000 */
.L_x_878:
[----:B------:R-:W2:Y:S02]  /*0220*/  LDG.E.U8 R2, desc[UR36][R2.64] ;  /* 0x0000002402027981 */ /* 0x000ea4000c1e1100 */
[----:B--2---:R-:W-:-:S04]  /*0230*/  I2FP.F32.U32 R0, R2 ;  /* 0x0000000200007245 */ /* 0x004fc80000201000 */
[----:B------:R-:W-:-:S04]  /*0240*/  F2FP.F16.F32.PACK_AB R0, RZ, R0 ;  /* 0x00000000ff00723e */ /* 0x000fc800000000ff */
[----:B------:R-:W-:Y:S01]  /*0250*/  PRMT R22, R0, 0x7610, R22 ;  /* 0x0000761000167816 */ /* 0x000fe20000000016 */
[----:B------:R-:W-:Y:S06]  /*0260*/  BRA `(.L_x_880) ;  /* 0x0000000c00c07947 */ /* 0x000fec0003800000 */
.L_x_877:
        /* <DEDUP_REMOVED lines=8> */
[----:B0-----:R-:W-:-:S04]  /*02f0*/  F2FP.F16.F32.PACK_AB R0, RZ, R0 ;  /* 0x00000000ff00723e */ /* 0x001fc800000000ff */
[----:B------:R-:W-:Y:S01]  /*0300*/  PRMT R22, R0, 0x7610, R22 ;  /* 0x0000761000167816 */ /* 0x000fe20000000016 */
[----:B------:R-:W-:Y:S06]  /*0310*/  BRA `(.L_x_880) ;  /* 0x0000000c00947947 */ /* 0x000fec0003800000 */
.L_x_882:
[----:B------:R-:W2:Y:S02]  /*0320*/  LDG.E R2, desc[UR36][R2.64] ;  /* 0x0000002402027981 */ /* 0x000ea4000c1e1900 */
[----:B--2---:R-:W-:-:S04]  /*0330*/  I2FP.F32.S32 R0, R2 ;  /* 0x0000000200007245 */ /* 0x004fc80000201400 */
[----:B------:R-:W-:-:S04]  /*0340*/  F2FP.F16.F32.PACK_AB R0, RZ, R0 ;  /* 0x00000000ff00723e */ /* 0x000fc800000000ff */
[----:B------:R-:W-:Y:S01]  /*0350*/  PRMT R22, R0, 0x7610, R22 ;  /* 0x0000761000167816 */ /* 0x000fe20000000016 */
[----:B------:R-:W-:Y:S06]  /*0360*/  BRA `(.L_x_880) ;  /* 0x0000000c00807947 */ /* 0x000fec0003800000 */
.L_x_881:
[----:B------:R-:W2:Y:S02]  /*0370*/  LDG.E.U16 R2, desc[UR36][R2.64] ;  /* 0x0000002402027981 */ /* 0x000ea4000c1e1500 */
[----:B--2---:R-:W0:Y:S02]  /*0380*/  I2F.S16 R0, R2 ;  /* 0x0000000200007306 */ /* 0x004e240000101400 */
[----:B0-----:R-:W-:-:S04]  /*0390*/  F2FP.F16.F32.PACK_AB R0, RZ, R0 ;  /* 0x00000000ff00723e */ /* 0x001fc800000000ff */
[----:B------:R-:W-:Y:S01]  /*03a0*/  PRMT R22, R0, 0x7610, R22 ;  /* 0x0000761000167816 */ /* 0x000fe20000000016 */
[----:B------:R-:W-:Y:S06]  /*03b0*/  BRA `(.L_x_880) ;  /* 0x0000000c006c7947 */ /* 0x000fec0003800000 */
.L_x_876:
        /* <DEDUP_REMOVED lines=9> */
.L_x_884:
[----:B------:R1:W5:Y:S01]  /*0450*/  LDG.E.U16 R22, desc[UR36][R2.64] ;  /* 0x0000002402167981 */ /* 0x000362000c1e1500 */
[----:B------:R-:W-:Y:S05]  /*0460*/  BRA `(.L_x_880) ;  /* 0x0000000c00407947 */ /* 0x000fea0003800000 */
.L_x_883:
        /* <DEDUP_REMOVED lines=9> */
.L_x_886:
[----:B------:R0:W5:Y:S01]  /*0500*/  LDG.E.U16 R22, desc[UR36][R2.64] ;  /* 0x0000002402167981 */ /* 0x000162000c1e1500 */
[----:B------:R-:W-:Y:S05]  /*0510*/  BRA `(.L_x_880) ;  /* 0x0000000c00147947 */ /* 0x000fea0003800000 */
.L_x_885:
[----:B------:R-:W2:Y:S01]  /*0520*/  LDG.E.64 R2, desc[UR36][R2.64] ;  /* 0x0000002402027981 */ /* 0x000ea2000c1e1b00 */
[----:B------:R-:W-:Y:S01]  /*0530*/  UMOV UR4, 0xf0000000 ;  /* 0xf000000000047882 */ /* 0x000fe20000000000 */
[----:B------:R-:W-:Y:S01]  /*0540*/  UMOV UR5, 0x380fffff ;  /* 0x380fffff00057882 */ /* 0x000fe20000000000 */
[----:B--2---:R-:W0:Y:S01]  /*0550*/  F2F.F32.F64 R0, R2 ;  /* 0x0000000200007310 */ /* 0x004e220000301000 */
[----:B------:R-:W-:-:S14]  /*0560*/  DSETP.GEU.AND P0, PT, |R2|, UR4, PT ;  /* 0x0000000402007e2a */ /* 0x000fdc000bf0e200 */
[----:B0-----:R-:W-:-:S05]  /*0570*/  @!P0 FMUL R0, R0, 1.175494350822287508e-38 ;  /* 0x0080000000008820 */ /* 0x001fca0000400000 */
[----:B------:R-:W-:-:S04]  /*0580*/  F2FP.F16.F32.PACK_AB R0, RZ, R0 ;  /* 0x00000000ff00723e */ /* 0x000fc800000000ff */
[----:B------:R-:W-:Y:S01]  /*0590*/  PRMT R22, R0, 0x7610, R22 ;  /* 0x0000761000167816 */ /* 0x000fe20000000016 */
[----:B------:R-:W-:Y:S06]  /*05a0*/  BRA `(.L_x_880) ;  /* 0x0000000800f07947 */ /* 0x000fec0003800000 */
.L_x_875:
        /* <DEDUP_REMOVED lines=11> */
[----:B------:R-:W-:-:S04]  /*0660*/  F2FP.F16.F32.PACK_AB R0, RZ, R0 ;  /* 0x00000000ff00723e */ /* 0x000fc800000000ff */
[----:B------:R-:W-:Y:S01]  /*0670*/  PRMT R22, R0, 0x7610, R22 ;  /* 0x0000761000167816 */ /* 0x000fe20000000016 */
[----:B------:R-:W-:Y:S06]  /*0680*/  BRA `(.L_x_880) ;  /* 0x0000000800b87947 */ /* 0x000fec0003800000 */
.L_x_889:
        /* <DEDUP_REMOVED lines=9> */
.L_x_888:
        /* <DEDUP_REMOVED lines=28> */
.L_x_891:
[----:B------:R-:W2:Y:S02]  /*08e0*/  LDG.E.U8 R3, desc[UR36][R2.64] ;  /* 0x0000002402037981 */ /* 0x000ea4000c1e1100 */
[----:B--2---:R-:W-:-:S05]  /*08f0*/  IMAD.SHL.U32 R0, R3, 0x2000000, RZ ;  /* 0x0200000003007824 */ /* 0x004fca00078e00ff */
[----:B------:R-:W-:-:S13]  /*0900*/  ISETP.GE.U32.AND P0, PT, R0, 0x8000000, PT ;  /* 0x080000000000780c */ /* 0x000fda0003f06070 */
[C---:B------:R-:W-:Y:S02]  /*0910*/  @P0 IMAD.SHL.U32 R4, R3.reuse, 0x200000, RZ ;  /* 0x0020000003040824 */ /* 0x040fe400078e00ff */
[C---:B------:R-:W-:Y:S02]  /*0920*/  @!P0 IMAD.SHL.U32 R0, R3.reuse, 0x100, RZ ;  /* 0x0000010003008824 */ /* 0x040fe400078e00ff */
[----:B------:R-:W-:Y:S01]  /*0930*/  IMAD.SHL.U32 R3, R3, 0x1000000, RZ ;  /* 0x0100000003037824 */ /* 0x000fe200078e00ff */
[----:B------:R-:W-:Y:S02]  /*0940*/  @P0 LOP3.LUT R4, R4, 0xfe00000, RZ, 0xc0, !PT ;  /* 0x0fe0000004040812 */ /* 0x000fe400078ec0ff */
        /* <DEDUP_REMOVED lines=9> */
.L_x_890:
[----:B------:R-:W2:Y:S02]  /*09e0*/  LDG.E.U16 R0, desc[UR36][R2.64] ;  /* 0x0000002402007981 */ /* 0x000ea4000c1e1500 */
[----:B--2---:R-:W-:-:S05]  /*09f0*/  IMAD.U32 R0, R0, 0x10000, RZ ;  /* 0x0001000000007824 */ /* 0x004fca00078e00ff */
[----:B------:R-:W-:-:S04]  /*0a00*/  F2FP.F16.F32.PACK_AB R0, RZ, R0 ;  /* 0x00000000ff00723e */ /* 0x000fc800000000ff */
[----:B------:R-:W-:Y:S01]  /*0a10*/  PRMT R22, R0, 0x7610, R22 ;  /* 0x0000761000167816 */ /* 0x000fe20000000016 */
[----:B------:R-:W-:Y:S06]  /*0a20*/  BRA `(.L_x_880) ;  /* 0x0000000400d07947 */ /* 0x000fec0003800000 */
.L_x_887:
        /* <DEDUP_REMOVED lines=10> */
[----:B------:R-:W-:-:S04]  /*0ad0*/  F2FP.F16.F32.PACK_AB R0, RZ, R0 ;  /* 0x00000000ff00723e */ /* 0x000fc800000000ff */
[----:B------:R-:W-:Y:S01]  /*0ae0*/  PRMT R22, R0, 0x7610, R22 ;  /* 0x0000761000167816 */ /* 0x000fe20000000016 */
[----:B------:R-:W-:Y:S06]  /*0af0*/  BRA `(.L_x_880) ;  /* 0x00000004009c7947 */ /* 0x000fec0003800000 */
.L_x_894:
        /* <DEDUP_REMOVED lines=21> */
.L_x_898:
[----:B------:R-:W-:Y:S05]  /*0c50*/  BSYNC B1 ;  /* 0x0000000000017941 */ /* 0x000fea0003800000 */
.L_x_897:
[----:B------:R-:W-:Y:S01]  /*0c60*/  LEA R3, R0, 0x3b800000, 0x17 ;  /* 0x3b80000000037811 */ /* 0x000fe200078eb8ff */
[----:B------:R-:W-:-:S05]  /*0c70*/  IMAD.SHL.U32 R0, R2, 0x100000, RZ ;  /* 0x0010000002007824 */ /* 0x000fca00078e00ff */
[----:B------:R-:W-:-:S07]  /*0c80*/  LOP3.LUT R0, R3, R0, R4, 0xfe, !PT ;  /* 0x0000000003007212 */ /* 0x000fce00078efe04 */
.L_x_896:
[----:B------:R-:W-:Y:S05]  /*0c90*/  BSYNC B0 ;  /* 0x0000000000007941 */ /* 0x000fea0003800000 */
.L_x_895:
[----:B------:R-:W-:-:S04]  /*0ca0*/  F2FP.F16.F32.PACK_AB R0, RZ, R0 ;  /* 0x00000000ff00723e */ /* 0x000fc800000000ff */
[----:B------:R-:W-:Y:S01]  /*0cb0*/  PRMT R22, R0, 0x7610, R22 ;  /* 0x0000761000167816 */ /* 0x000fe20000000016 */
[----:B------:R-:W-:Y:S06]  /*0cc0*/  BRA `(.L_x_880) ;  /* 0x0000000400287947 */ /* 0x000fec0003800000 */
.L_x_893:
        /* <DEDUP_REMOVED lines=21> */
.L_x_902:
[----:B------:R-:W-:Y:S05]  /*0e20*/  BSYNC B1 ;  /* 0x0000000000017941 */ /* 0x000fea0003800000 */
.L_x_901:
[----:B------:R-:W-:Y:S01]  /*0e30*/  LEA R3, R0, 0x37800000, 0x17 ;  /* 0x3780000000037811 */ /* 0x000fe200078eb8ff */
[----:B------:R-:W-:-:S05]  /*0e40*/  IMAD.SHL.U32 R0, R2, 0x200000, RZ ;  /* 0x0020000002007824 */ /* 0x000fca00078e00ff */
[----:B------:R-:W-:-:S07]  /*0e50*/  LOP3.LUT R0, R3, R0, R4, 0xfe, !PT ;  /* 0x0000000003007212 */ /* 0x000fce00078efe04 */
.L_x_900:
[----:B------:R-:W-:Y:S05]  /*0e60*/  BSYNC B0 ;  /* 0x0000000000007941 */ /* 0x000fea0003800000 */
.L_x_899:
[----:B------:R-:W-:-:S04]  /*0e70*/  F2FP.F16.F32.PACK_AB R0, RZ, R0 ;  /* 0x00000000ff00723e */ /* 0x000fc800000000ff */
[----:B------:R-:W-:Y:S01]  /*0e80*/  PRMT R22, R0, 0x7610, R22 ;  /* 0x0000761000167816 */ /* 0x000fe20000000016 */
[----:B------:R-:W-:Y:S06]  /*0e90*/  BRA `(.L_x_880) ;  /* 0x0000000000b47947 */ /* 0x000fec0003800000 */
.L_x_892:
        /* <DEDUP_REMOVED lines=14> */
.L_x_906:
[----:B------:R-:W-:Y:S05]  /*0f80*/  BSYNC B0 ;  /* 0x0000000000007941 */ /* 0x000fea0003800000 */
.L_x_905:
[----:B------:R-:W-:-:S04]  /*0f90*/  F2FP.F16.F32.PACK_AB R0, RZ, R0 ;  /* 0x00000000ff00723e */ /* 0x000fc800000000ff */
[----:B------:R-:W-:Y:S01]  /*0fa0*/  PRMT R22, R0, 0x7610, R22 ;  /* 0x0000761000167816 */ /* 0x000fe20000000016 */
[----:B------:R-:W-:Y:S06]  /*0fb0*/  BRA `(.L_x_880) ;  /* 0x00000000006c7947 */ /* 0x000fec0003800000 */
.L_x_879:
        /* <DEDUP_REMOVED lines=16> */
.L_x_907:
[----:B------:R-:W-:Y:S01]  /*10c0*/  PRMT R22, RZ, 0x7610, R22 ;  /* 0x00007610ff167816 */ /* 0x000fe20000000016 */
[----:B------:R-:W-:Y:S06]  /*10d0*/  BRA `(.L_x_880) ;  /* 0x0000000000247947 */ /* 0x000fec0003800000 */
.L_x_904:
[----:B------:R-:W2:Y:S02]  /*10e0*/  LDG.E.64 R2, desc[UR36][R2.64] ;  /* 0x0000002402027981 */ /* 0x000ea4000c1e1b00 */
[----:B--2---:R-:W0:Y:S02]  /*10f0*/  I2F.U64 R0, R2 ;  /* 0x0000000200007312 */ /* 0x004e240000301000 */
[----:B0-----:R-:W-:-:S04]  /*1100*/  F2FP.F16.F32.PACK_AB R0, RZ, R0 ;  /* 0x00000000ff00723e */ /* 0x001fc800000000ff */
[----:B------:R-:W-:Y:S01]  /*1110*/  PRMT R22, R0, 0x7610, R22 ;  /* 0x0000761000167816 */ /* 0x000fe20000000016 */
[----:B------:R-:W-:Y:S06]  /*1120*/  BRA `(.L_x_880) ;  /* 0x0000000000107947 */ /* 0x000fec0003800000 */
.L_x_903:
[----:B------:R-:W2:Y:S02]  /*1130*/  LDG.E R2, desc[UR36][R2.64] ;  /* 0x0000002402027981 */ /* 0x000ea4000c1e1900 */
[----:B--2---:R-:W-:-:S04]  /*1140*/  I2FP.F32.U32 R0, R2 ;  /* 0x0000000200007245 */ /* 0x004fc80000201000 */
[----:B------:R-:W-:-:S04]  /*1150*/  F2FP.F16.F32.PACK_AB R0, RZ, R0 ;  /* 0x00000000ff00723e */ /* 0x000fc800000000ff */
[----:B------:R-:W-:-:S07]  /*1160*/  PRMT R22, R0, 0x7610, R22 ;  /* 0x0000761000167816 */ /* 0x000fce0000000016 */
.L_x_880:
[----:B------:R-:W2:Y:S02]  /*1170*/  S2R R19, SR_TID.X ;  /* 0x0000000000137919 */ /* 0x000ea40000002100 */
[----:B--2---:R-:W-:-:S07]  /*1180*/  VIADD R19, R19, 0x80 ;  /* 0x0000008013137836 */ /* 0x004fce0000000000 */
.L_x_874:
[----:B------:R-:W-:Y:S05]  /*1190*/  BSYNC B6 ;  /* 0x0000000000067941 */ /* 0x000fea0003800000 */
.L_x_873:
[----:B------:R-:W-:Y:S01]  /*11a0*/  ISETP.GE.AND P0, PT, R19, R16, PT ;  /* 0x000000101300720c */ /* 0x000fe20003f06270 */
[----:B------:R-:W-:-:S12]  /*11b0*/  BSSY B6, `(.L_x_908) ;  /* 0x000010e000067945 */ /* 0x000fd80003800000 */
[----:B------:R-:W-:Y:S05]  /*11c0*/  @P0 BRA `(.L_x_909) ;  /* 0x0000001000300947 */ /* 0x000fea0003800000 */
[----:B01----:R-:W0:Y:S01]  /*11d0*/  LDC.64 R2, c[0x0][0x220] ;  /* 0x00008800ff027b82 */ /* 0x003e220000000a00 */
        /* <DEDUP_REMOVED lines=22> */
.L_x_913:
[----:B------:R-:W2:Y:S02]  /*1340*/  LDG.E.U8 R2, desc[UR36][R2.64] ;  /* 0x0000002402027981 */ /* 0x000ea4000c1e1100 */
[----:B--2---:R-:W-:-:S04]  /*1350*/  I2FP.F32.U32 R0, R2 ;  /* 0x0000000200007245 */ /* 0x004fc80000201000 */
[----:B------:R-:W-:-:S04]  /*1360*/  F2FP.F16.F32.PACK_AB R0, RZ, R0 ;  /* 0x00000000ff00723e */ /* 0x000fc800000000ff */
[----:B------:R-:W-:Y:S01]  /*1370*/  PRMT R23, R0, 0x7610, R23 ;  /* 0x0000761000177816 */ /* 0x000fe20000000017 */
[----:B------:R-:W-:Y:S06]  /*1380*/  BRA `(.L_x_915) ;  /* 0x0000000c00bc7947 */ /* 0x000fec0003800000 */
.L_x_912:
        /* <DEDUP_REMOVED lines=11> */
.L_x_917:
[----:B------:R-:W2:Y:S02]  /*1440*/  LDG.E R2, desc[UR36][R2.64] ;  /* 0x0000002402027981 */ /* 0x000ea4000c1e1900 */
[----:B--2---:R-:W-:-:S04]  /*1450*/  I2FP.F32.S32 R0, R2 ;  /* 0x0000000200007245 */ /* 0x004fc80000201400 */
[----:B------:R-:W-:-:S04]  /*1460*/  F2FP.F16.F32.PACK_AB R0, RZ, R0 ;  /* 0x00000000ff00723e */ /* 0x000fc800000000ff */
[----:B------:R-:W-:Y:S01]  /*1470*/  PRMT R23, R0, 0x7610, R23 ;  /* 0x0000761000177816 */ /* 0x000fe20000000017 */
[----:B------:R-:W-:Y:S06]  /*1480*/  BRA `(.L_x_915) ;  /* 0x0000000c007c7947 */ /* 0x000fec0003800000 */
.L_x_916:
[----:B------:R-:W2:Y:S02]  /*1490*/  LDG.E.U16 R2, desc[UR36][R2.64] ;  /* 0x0000002402027981 */ /* 0x000ea4000c1e1500 */
[----:B--2---:R-:W0:Y:S02]  /*14a0*/  I2F.S16 R0, R2 ;  /* 0x0000000200007306 */ /* 0x004e240000101400 */
[----:B0-----:R-:W-:-:S04]  /*14b0*/  F2FP.F16.F32.PACK_AB R0, RZ, R0 ;  /* 0x00000000ff00723e */ /* 0x001fc800000000ff */
[----:B------:R-:W-:Y:S01]  /*14c0*/  PRMT R23, R0, 0x7610, R23 ;  /* 0x0000761000177816 */ /* 0x000fe20000000017 */
[----:B------:R-:W-:Y:S06]  /*14d0*/  BRA `(.L_x_915) ;  /* 0x0000000c00687947 */ /* 0x000fec0003800000 */
.L_x_911:
        /* <DEDUP_REMOVED lines=9> */
.L_x_919:
[----:B------:R0:W5:Y:S01]  /*1570*/  LDG.E.U16 R23, desc[UR36][R2.64] ;  /* 0x0000002402177981 */ /* 0x000162000c1e1500 */
[----:B------:R-:W-:Y:S05]  /*1580*/  BRA `(.L_x_915) ;  /* 0x0000000c003c7947 */ /* 0x000fea0003800000 */
.L_x_918:
        /* <DEDUP_REMOVED lines=9> */
.L_x_921:
[----:B------:R1:W5:Y:S01]  /*1620*/  LDG.E.U16 R23, desc[UR36][R2.64] ;  /* 0x0000002402177981 */ /* 0x000362000c1e1500 */
[----:B------:R-:W-:Y:S05]  /*1630*/  BRA `(.L_x_915) ;  /* 0x0000000c00107947 */ /* 0x000fea0003800000 */
.L_x_920:
        /* <DEDUP_REMOVED lines=9> */
.L_x_910:
        /* <DEDUP_REMOVED lines=14> */
.L_x_924:
        /* <DEDUP_REMOVED lines=9> */
.L_x_923:
        /* <DEDUP_REMOVED lines=28> */
.L_x_926:
        /* <DEDUP_REMOVED lines=15> */
.L_x_925:
[----:B------:R-:W2:Y:S02]  /*1af0*/  LDG.E.U16 R0, desc[UR36][R2.64] ;  /* 0x0000002402007981 */ /* 0x000ea4000c1e1500 */
[----:B--2---:R-:W-:-:S05]  /*1b00*/  IMAD.U32 R0, R0, 0x10000, RZ ;  /* 0x0001000000007824 */ /* 0x004fca00078e00ff */
[----:B------:R-:W-:-:S04]  /*1b10*/  F2FP.F16.F32.PACK_AB R0, RZ, R0 ;  /* 0x00000000ff00723e */ /* 0x000fc800000000ff */
[----:B------:R-:W-:Y:S01]  /*1b20*/  PRMT R23, R0, 0x7610, R23 ;  /* 0x0000761000177816 */ /* 0x000fe20000000017 */
[----:B------:R-:W-:Y:S06]  /*1b30*/  BRA `(.L_x_915) ;  /* 0x0000000400d07947 */ /* 0x000fec0003800000 */
.L_x_922:
        /* <DEDUP_REMOVED lines=13> */
.L_x_929:
        /* <DEDUP_REMOVED lines=21> */
.L_x_933:
[----:B------:R-:W-:Y:S05]  /*1d60*/  BSYNC B1 ;  /* 0x0000000000017941 */ /* 0x000fea0003800000 */
.L_x_932:
[----:B------:R-:W-:Y:S01]  /*1d70*/  LEA R3, R0, 0x3b800000, 0x17 ;  /* 0x3b80000000037811 */ /* 0x000fe200078eb8ff */
[----:B------:R-:W-:-:S05]  /*1d80*/  IMAD.SHL.U32 R0, R2, 0x100000, RZ ;  /* 0x0010000002007824 */ /* 0x000fca00078e00ff */
[----:B------:R-:W-:-:S07]  /*1d90*/  LOP3.LUT R0, R3, R0, R4, 0xfe, !PT ;  /* 0x0000000003007212 */ /* 0x000fce00078efe04 */
.L_x_931:
[----:B------:R-:W-:Y:S05]  /*1da0*/  BSYNC B0 ;  /* 0x0000000000007941 */ /* 0x000fea0003800000 */
.L_x_930:
[----:B------:R-:W-:-:S04]  /*1db0*/  F2FP.F16.F32.PACK_AB R0, RZ, R0 ;  /* 0x00000000ff00723e */ /* 0x000fc800000000ff */
[----:B------:R-:W-:Y:S01]  /*1dc0*/  PRMT R23, R0, 0x7610, R23 ;  /* 0x0000761000177816 */ /* 0x000fe20000000017 */
[----:B------:R-:W-:Y:S06]  /*1dd0*/  BRA `(.L_x_915) ;  /* 0x0000000400287947 */ /* 0x000fec0003800000 */
.L_x_928:
        /* <DEDUP_REMOVED lines=21> */
.L_x_937:
[----:B------:R-:W-:Y:S05]  /*1f30*/  BSYNC B1 ;  /* 0x0000000000017941 */ /* 0x000fea0003800000 */
.L_x_936:
[----:B------:R-:W-:Y:S01]  /*1f40*/  LEA R3, R0, 0x37800000, 0x17 ;  /* 0x3780000000037811 */ /* 0x000fe200078eb8ff */
[----:B------:R-:W-:-:S05]  /*1f50*/  IMAD.SHL.U32 R0, R2, 0x200000, RZ ;  /* 0x0020000002007824 */ /* 0x000fca00078e00ff */
[----:B------:R-:W-:-:S07]  /*1f60*/  LOP3.LUT R0, R3, R0, R4, 0xfe, !PT ;  /* 0x0000000003007212 */ /* 0x000fce00078efe04 */
.L_x_935:
[----:B------:R-:W-:Y:S05]  /*1f70*/  BSYNC B0 ;  /* 0x0000000000007941 */ /* 0x000fea0003800000 */
.L_x_934:
[----:B------:R-:W-:-:S04]  /*1f80*/  F2FP.F16.F32.PACK_AB R0, RZ, R0 ;  /* 0x00000000ff00723e */ /* 0x000fc800000000ff */
[----:B------:R-:W-:Y:S01]  /*1f90*/  PRMT R23, R0, 0x7610, R23 ;  /* 0x0000761000177816 */ /* 0x000fe20000000017 */
[----:B------:R-:W-:Y:S06]  /*1fa0*/  BRA `(.L_x_915) ;  /* 0x0000000000b47947 */ /* 0x000fec0003800000 */
.L_x_927:
        /* <DEDUP_REMOVED lines=14> */
.L_x_941:
[----:B------:R-:W-:Y:S05]  /*2090*/  BSYNC B0 ;  /* 0x0000000000007941 */ /* 0x000fea0003800000 */
.L_x_940:
[----:B------:R-:W-:-:S04]  /*20a0*/  F2FP.F16.F32.PACK_AB R0, RZ, R0 ;  /* 0x00000000ff00723e */ /* 0x000fc800000000ff */
[----:B------:R-:W-:Y:S01]  /*20b0*/  PRMT R23, R0, 0x7610, R23 ;  /* 0x0000761000177816 */ /* 0x000fe20000000017 */
[----:B------:R-:W-:Y:S06]  /*20c0*/  BRA `(.L_x_915) ;  /* 0x00000000006c7947 */ /* 0x000fec0003800000 */
.L_x_914:
        /* <DEDUP_REMOVED lines=16> */
.L_x_942:
[----:B------:R-:W-:Y:S01]  /*21d0*/  PRMT R23, RZ, 0x7610, R23 ;  /* 0x00007610ff177816 */ /* 0x000fe20000000017 */
[----:B------:R-:W-:Y:S06]  /*21e0*/  BRA `(.L_x_915) ;  /* 0x0000000000247947 */ /* 0x000fec0003800000 */
.L_x_939:
[----:B------:R-:W2:Y:S02]  /*21f0*/  LDG.E.64 R2, desc[UR36][R2.64] ;  /* 0x0000002402027981 */ /* 0x000ea4000c1e1b00 */
[----:B--2---:R-:W0:Y:S02]  /*2200*/  I2F.U64 R0, R2 ;  /* 0x0000000200007312 */ /* 0x004e240000301000 */
[----:B0-----:R-:W-:-:S04]  /*2210*/  F2FP.F16.F32.PACK_AB R0, RZ, R0 ;  /* 0x00000000ff00723e */ /* 0x001fc800000000ff */
[----:B------:R-:W-:Y:S01]  /*2220*/  PRMT R23, R0, 0x7610, R23 ;  /* 0x0000761000177816 */ /* 0x000fe20000000017 */
[----:B------:R-:W-:Y:S06]  /*2230*/  BRA `(.L_x_915) ;  /* 0x0000000000107947 */ /* 0x000fec0003800000 */
.L_x_938:
[----:B------:R-:W2:Y:S02]  /*2240*/  LDG.E R2, desc[UR36][R2.64] ;  /* 0x0000002402027981 */ /* 0x000ea4000c1e1900 */
[----:B--2---:R-:W-:-:S04]  /*2250*/  I2FP.F32.U32 R0, R2 ;  /* 0x0000000200007245 */ /* 0x004fc80000201000 */
[----:B------:R-:W-:-:S04]  /*2260*/  F2FP.F16.F32.PACK_AB R0, RZ, R0 ;  /* 0x00000000ff00723e */ /* 0x000fc800000000ff */
[----:B------:R-:W-:-:S07]  /*2270*/  PRMT R23, R0, 0x7610, R23 ;  /* 0x0000761000177816 */ /* 0x000fce0000000017 */
.L_x_915:
[----:B------:R-:W-:-:S07]  /*2280*/  VIADD R19, R19, 0x80 ;  /* 0x0000008013137836 */ /* 0x000fce0000000000 */
.L_x_909:
[----:B------:R-:W-:Y:S05]  /*2290*/  BSYNC B6 ;  /* 0x0000000000067941 */ /* 0x000fea0003800000 */
.L_x_908:
[----:B------:R-:W-:Y:S01]  /*22a0*/  ISETP.GE.AND P0, PT, R19, R16, PT ;  /* 0x000000101300720c */ /* 0x000fe20003f06270 */
[----:B------:R-:W-:Y:S01]  /*22b0*/  BSSY B6, `(.L_x_943) ;  /* 0x0000110000067945 */ /* 0x000fe20003800000 */
[----:B------:R-:W-:Y:S02]  /*22c0*/  PRMT R24, RZ, 0x7610, R24 ;  /* 0x00007610ff187816 */ /* 0x000fe40000000018 */
[----:B------:R-:W-:-:S09]  /*22d0*/  PRMT R25, RZ, 0x7610, R25 ;  /* 0x00007610ff197816 */ /* 0x000fd20000000019 */
        /* <DEDUP_REMOVED lines=24> */
.L_x_948:
[----:B------:R-:W2:Y:S02]  /*2460*/  LDG.E.U8 R2, desc[UR36][R2.64] ;  /* 0x0000002402027981 */ /* 0x000ea4000c1e1100 */
[----:B--2---:R-:W-:-:S04]  /*2470*/  I2FP.F32.U32 R0, R2 ;  /* 0x0000000200007245 */ /* 0x004fc80000201000 */
[----:B------:R-:W-:-:S04]  /*2480*/  F2FP.F16.F32.PACK_AB R0, RZ, R0 ;  /* 0x00000000ff00723e */ /* 0x000fc800000000ff */
[----:B------:R-:W-:Y:S01]  /*2490*/  PRMT R25, R0, 0x7610, R25 ;  /* 0x0000761000197816 */ /* 0x000fe20000000019 */
[----:B------:R-:W-:Y:S06]  /*24a0*/  BRA `(.L_x_950) ;  /* 0x0000000c00bc7947 */ /* 0x000fec0003800000 */
.L_x_947:
        /* <DEDUP_REMOVED lines=11> */
.L_x_952:
[----:B------:R-:W2:Y:S02]  /*2560*/  LDG.E R2, desc[UR36][R2.64] ;  /* 0x0000002402027981 */ /* 0x000ea4000c1e1900 */
[----:B--2---:R-:W-:-:S04]  /*2570*/  I2FP.F32.S32 R0, R2 ;  /* 0x0000000200007245 */ /* 0x004fc80000201400 */
[----:B------:R-:W-:-:S04]  /*2580*/  F2FP.F16.F32.PACK_AB R0, RZ, R0 ;  /* 0x00000000ff00723e */ /* 0x000fc800000000ff */
[----:B------:R-:W-:Y:S01]  /*2590*/  PRMT R25, R0, 0x7610, R25 ;  /* 0x0000761000197816 */ /* 0x000fe20000000019 */
[----:B------:R-:W-:Y:S06]  /*25a0*/  BRA `(.L_x_950) ;  /* 0x0000000c007c7947 */ /* 0x000fec0003800000 */
.L_x_951:
[----:B------:R-:W2:Y:S02]  /*25b0*/  LDG.E.U16 R2, desc[UR36][R2.64] ;  /* 0x0000002402027981 */ /* 0x000ea4000c1e1500 */
[----:B--2---:R-:W0:Y:S02]  /*25c0*/  I2F.S16 R0, R2 ;  /* 0x0000000200007306 */ /* 0x004e240000101400 */
[----:B0-----:R-:W-:-:S04]  /*25d0*/  F2FP.F16.F32.PACK_AB R0, RZ, R0 ;  /* 0x00000000ff00723e */ /* 0x001fc800000000ff */
[----:B------:R-:W-:Y:S01]  /*25e0*/  PRMT R25, R0, 0x7610, R25 ;  /* 0x0000761000197816 */ /* 0x000fe20000000019 */
[----:B------:R-:W-:Y:S06]  /*25f0*/  BRA `(.L_x_950) ;  /* 0x0000000c00687947 */ /* 0x000fec0003800000 */
.L_x_946:
        /* <DEDUP_REMOVED lines=9> */
.L_x_954:
[----:B------:R0:W5:Y:S01]  /*2690*/  LDG.E.U16 R25, desc[UR36][R2.64] ;  /* 0x0000002402197981 */ /* 0x000162000c1e1500 */
[----:B------:R-:W-:Y:S05]  /*26a0*/  BRA `(.L_x_950) ;  /* 0x0000000c003c7947 */ /* 0x000fea0003800000 */
.L_x_953:
        /* <DEDUP_REMOVED lines=9> */
.L_x_956:
[----:B------:R1:W5:Y:S01]  /*2740*/  LDG.E.U16 R25, desc[UR36][R2.64] ;  /* 0x0000002402197981 */ /* 0x000362000c1e1500 */
[----:B------:R-:W-:Y:S05]  /*2750*/  BRA `(.L_x_950) ;  /* 0x0000000c00107947 */ /* 0x000fea0003800000 */
.L_x_955:
        /* <DEDUP_REMOVED lines=9> */
.L_x_945:
        /* <DEDUP_REMOVED lines=14> */
.L_x_959:
        /* <DEDUP_REMOVED lines=9> */
.L_x_958:
        /* <DEDUP_REMOVED lines=28> */
.L_x_961:
        /* <DEDUP_REMOVED lines=15> */
.L_x_960:
[----:B------:R-:W2:Y:S02]  /*2c10*/  LDG.E.U16 R0, desc[UR36][R2.64] ;  /* 0x0000002402007981 */ /* 0x000ea4000c1e1500 */
[----:B--2---:R-:W-:-:S05]  /*2c20*/  IMAD.U32 R0, R0, 0x10000, RZ ;  /* 0x0001000000007824 */ /* 0x004fca00078e00ff */
[----:B------:R-:W-:-:S04]  /*2c30*/  F2FP.F16.F32.PACK_AB R0, RZ, R0 ;  /* 0x00000000ff00723e */ /* 0x000fc800000000ff */
[----:B------:R-:W-:Y:S01]  /*2c40*/  PRMT R25, R0, 0x7610, R25 ;  /* 0x0000761000197816 */ /* 0x000fe20000000019 */
[----:B------:R-:W-:Y:S06]  /*2c50*/  BRA `(.L_x_950) ;  /* 0x0000000400d07947 */ /* 0x000fec0003800000 */
.L_x_957:
        /* <DEDUP_REMOVED lines=13> */
.L_x_964:
        /* <DEDUP_REMOVED lines=21> */
.L_x_968:
[----:B------:R-:W-:Y:S05]  /*2e80*/  BSYNC B1 ;  /* 0x0000000000017941 */ /* 0x000fea0003800000 */
.L_x_967:
[----:B------:R-:W-:Y:S01]  /*2e90*/  LEA R3, R0, 0x3b800000, 0x17 ;  /* 0x3b80000000037811 */ /* 0x000fe200078eb8ff */
[----:B------:R-:W-:-:S05]  /*2ea0*/  IMAD.SHL.U32 R0, R2, 0x100000, RZ ;  /* 0x0010000002007824 */ /* 0x000fca00078e00ff */
[----:B------:R-:W-:-:S07]  /*2eb0*/  LOP3.LUT R0, R3, R0, R4, 0xfe, !PT ;  /* 0x0000000003007212 */ /* 0x000fce00078efe04 */
.L_x_966:
[----:B------:R-:W-:Y:S05]  /*2ec0*/  BSYNC B0 ;  /* 0x0000000000007941 */ /* 0x000fea0003800000 */
.L_x_965:
[----:B------:R-:W-:-:S04]  /*2ed0*/  F2FP.F16.F32.PACK_AB R0, RZ, R0 ;  /* 0x00000000ff00723e */ /* 0x000fc800000000ff */
[----:B------:R-:W-:Y:S01]  /*2ee0*/  PRMT R25, R0, 0x7610, R25 ;  /* 0x0000761000197816 */ /* 0x000fe20000000019 */
[----:B------:R-:W-:Y:S06]  /*2ef0*/  BRA `(.L_x_950) ;  /* 0x0000000400287947 */ /* 0x000fec0003800000 */
.L_x_963:
        /* <DEDUP_REMOVED lines=21> */
.L_x_972:
[----:B------:R-:W-:Y:S05]  /*3050*/  BSYNC B1 ;  /* 0x0000000000017941 */ /* 0x000fea0003800000 */
.L_x_971:
[----:B------:R-:W-:Y:S01]  /*3060*/  LEA R3, R0, 0x37800000, 0x17 ;  /* 0x3780000000037811 */ /* 0x000fe200078eb8ff */
[----:B------:R-:W-:-:S05]  /*3070*/  IMAD.SHL.U32 R0, R2, 0x200000, RZ ;  /* 0x0020000002007824 */ /* 0x000fca00078e00ff */
[----:B------:R-:W-:-:S07]  /*3080*/  LOP3.LUT R0, R3, R0, R4, 0xfe, !PT ;  /* 0x0000000003007212 */ /* 0x000fce00078efe04 */
.L_x_970:
[----:B------:R-:W-:Y:S05]  /*3090*/  BSYNC B0 ;  /* 0x0000000000007941 */ /* 0x000fea0003800000 */
.L_x_969:
[----:B------:R-:W-:-:S04]  /*30a0*/  F2FP.F16.F32.PACK_AB R0, RZ, R0 ;  /* 0x00000000ff00723e */ /* 0x000fc800000000ff */
[----:B------:R-:W-:Y:S01]  /*30b0*/  PRMT R25, R0, 0x7610, R25 ;  /* 0x0000761000197816 */ /* 0x000fe20000000019 */
[----:B------:R-:W-:Y:S06]  /*30c0*/  BRA `(.L_x_950) ;  /* 0x0000000000b47947 */ /* 0x000fec0003800000 */
.L_x_962:
        /* <DEDUP_REMOVED lines=14> */
.L_x_976:
[----:B------:R-:W-:Y:S05]  /*31b0*/  BSYNC B0 ;  /* 0x0000000000007941 */ /* 0x000fea0003800000 */
.L_x_975:
[----:B------:R-:W-:-:S04]  /*31c0*/  F2FP.F16.F32.PACK_AB R0, RZ, R0 ;  /* 0x00000000ff00723e */ /* 0x000fc800000000ff */
[----:B------:R-:W-:Y:S01]  /*31d0*/  PRMT R25, R0, 0x7610, R25 ;  /* 0x0000761000197816 */ /* 0x000fe20000000019 */
[----:B------:R-:W-:Y:S06]  /*31e0*/  BRA `(.L_x_950) ;  /* 0x00000000006c7947 */ /* 0x000fec0003800000 */
.L_x_949:
        /* <DEDUP_REMOVED lines=16> */
.L_x_977:
[----:B------:R-:W-:Y:S01]  /*32f0*/  PRMT R25, RZ, 0x7610, R25 ;  /* 0x00007610ff197816 */ /* 0x000fe20000000019 */
[----:B------:R-:W-:Y:S06]  /*3300*/  BRA `(.L_x_950) ;  /* 0x0000000000247947 */ /* 0x000fec0003800000 */
.L_x_974:
[----:B------:R-:W2:Y:S02]  /*3310*/  LDG.E.64 R2, desc[UR36][R2.64] ;  /* 0x0000002402027981 */ /* 0x000ea4000c1e1b00 */
[----:B--2---:R-:W0:Y:S02]  /*3320*/  I2F.U64 R0, R2 ;  /* 0x0000000200007312 */ /* 0x004e240000301000 */
[----:B0-----:R-:W-:-:S04]  /*3330*/  F2FP.F16.F32.PACK_AB R0, RZ, R0 ;  /* 0x00000000ff00723e */ /* 0x001fc800000000ff */
[----:B------:R-:W-:Y:S01]  /*3340*/  PRMT R25, R0, 0x7610, R25 ;  /* 0x0000761000197816 */ /* 0x000fe20000000019 */
[----:B------:R-:W-:Y:S06]  /*3350*/  BRA `(.L_x_950) ;  /* 0x0000000000107947 */ /* 0x000fec0003800000 */
.L_x_973:
[----:B------:R-:W2:Y:S02]  /*3360*/  LDG.E R2, desc[UR36][R2.64] ;  /* 0x0000002402027981 */ /* 0x000ea4000c1e1900 */
[----:B--2---:R-:W-:-:S04]  /*3370*/  I2FP.F32.U32 R0, R2 ;  /* 0x0000000200007245 */ /* 0x004fc80000201000 */
[----:B------:R-:W-:-:S04]  /*3380*/  F2FP.F16.F32.PACK_AB R0, RZ, R0 ;  /* 0x00000000ff00723e */ /* 0x000fc800000000ff */
[----:B------:R-:W-:-:S07]  /*3390*/  PRMT R25, R0, 0x7610, R25 ;  /* 0x0000761000197816 */ /* 0x000fce0000000019 */
.L_x_950:
[----:B------:R-:W-:-:S07]  /*33a0*/  VIADD R19, R19, 0x80 ;  /* 0x0000008013137836 */ /* 0x000fce0000000000 */
.L_x_944:
[----:B------:R-:W-:Y:S05]  /*33b0*/  BSYNC B6 ;  /* 0x0000000000067941 */ /* 0x000fea0003800000 */
.L_x_943:
[----:B------:R-:W-:Y:S01]  /*33c0*/  ISETP.GE.AND P0, PT, R19, R16, PT ;  /* 0x000000101300720c */ /* 0x000fe20003f06270 */
[----:B------:R-:W-:-:S12]  /*33d0*/  BSSY B6, `(.L_x_978) ;  /* 0x000010c000067945 */ /* 0x000fd80003800000 */
[----:B------:R-:W-:Y:S05]  /*33e0*/  @P0 BRA `(.L_x_979) ;  /* 0x0000001000280947 */ /* 0x000fea0003800000 */
[----:B01----:R-:W0:Y:S01]  /*33f0*/  LDC.64 R2, c[0x0][0x220] ;  /* 0x00008800ff027b82 */ /* 0x003e220000000a00 */
        /* <DEDUP_REMOVED lines=21> */
.L_x_983:
[----:B------:R-:W2:Y:S02]  /*3550*/  LDG.E.U8 R2, desc[UR36][R2.64] ;  /* 0x0000002402027981 */ /* 0x000ea4000c1e1100 */
[----:B--2---:R-:W-:-:S04]  /*3560*/  I2FP.F32.U32 R0, R2 ;  /* 0x0000000200007245 */ /* 0x004fc80000201000 */
[----:B------:R-:W-:-:S04]  /*3570*/  F2FP.F16.F32.PACK_AB R0, RZ, R0 ;  /* 0x00000000ff00723e */ /* 0x000fc800000000ff */
[----:B------:R-:W-:Y:S01]  /*3580*/  PRMT R24, R0, 0x7610, R24 ;  /* 0x0000761000187816 */ /* 0x000fe20000000018 */
[----:B------:R-:W-:Y:S06]  /*3590*/  BRA `(.L_x_979) ;  /* 0x0000000c00bc7947 */ /* 0x000fec0003800000 */
.L_x_982:
        /* <DEDUP_REMOVED lines=11> */
.L_x_986:
[----:B------:R-:W2:Y:S02]  /*3650*/  LDG.E R2, desc[UR36][R2.64] ;  /* 0x0000002402027981 */ /* 0x000ea4000c1e1900 */
[----:B--2---:R-:W-:-:S04]  /*3660*/  I2FP.F32.S32 R0, R2 ;  /* 0x0000000200007245 */ /* 0x004fc80000201400 */
[----:B------:R-:W-:-:S04]  /*3670*/  F2FP.F16.F32.PACK_AB R0, RZ, R0 ;  /* 0x00000000ff00723e */ /* 0x000fc800000000ff */
[----:B------:R-:W-:Y:S01]  /*3680*/  PRMT R24, R0, 0x7610, R24 ;  /* 0x0000761000187816 */ /* 0x000fe20000000018 */
[----:B------:R-:W-:Y:S06]  /*3690*/  BRA `(.L_x_979) ;  /* 0x0000000c007c7947 */ /* 0x000fec0003800000 */
.L_x_985:
[----:B------:R-:W2:Y:S02]  /*36a0*/  LDG.E.U16 R2, desc[UR36][R2.64] ;  /* 0x0000002402027981 */ /* 0x000ea4000c1e1500 */
[----:B--2---:R-:W0:Y:S02]  /*36b0*/  I2F.S16 R0, R2 ;  /* 0x0000000200007306 */ /* 0x004e240000101400 */
[----:B0-----:R-:W-:-:S04]  /*36c0*/  F2FP.F16.F32.PACK_AB R0, RZ, R0 ;  /* 0x00000000ff00723e */ /* 0x001fc800000000ff */
[----:B------:R-:W-:Y:S01]  /*36d0*/  PRMT R24, R0, 0x7610, R24 ;  /* 0x0000761000187816 */ /* 0x000fe20000000018 */
[----:B------:R-:W-:Y:S06]  /*36e0*/  BRA `(.L_x_979) ;  /* 0x0000000c00687947 */ /* 0x000fec0003800000 */
.L_x_981:
        /* <DEDUP_REMOVED lines=9> */
.L_x_988:
[----:B------:R2:W5:Y:S01]  /*3780*/  LDG.E.U16 R24, desc[UR36][R2.64] ;  /* 0x0000002402187981 */ /* 0x000562000c1e1500 */
[----:B------:R-:W-:Y:S05]  /*3790*/  BRA `(.L_x_979) ;  /* 0x0000000c003c7947 */ /* 0x000fea0003800000 */
.L_x_987:
        /* <DEDUP_REMOVED lines=9> */
.L_x_990:
[----:B------:R3:W5:Y:S01]  /*3830*/  LDG.E.U16 R24, desc[UR36][R2.64] ;  /* 0x0000002402187981 */ /* 0x000762000c1e1500 */
[----:B------:R-:W-:Y:S05]  /*3840*/  BRA `(.L_x_979) ;  /* 0x0000000c00107947 */ /* 0x000fea0003800000 */
.L_x_989:
        /* <DEDUP_REMOVED lines=9> */
.L_x_980:
        /* <DEDUP_REMOVED lines=14> */
.L_x_993:
        /* <DEDUP_REMOVED lines=9> */
.L_x_992:
        /* <DEDUP_REMOVED lines=28> */
.L_x_995:
        /* <DEDUP_REMOVED lines=15> */
.L_x_994:
[----:B------:R-:W2:Y:S02]  /*3d00*/  LDG.E.U16 R0, desc[UR36][R2.64] ;  /* 0x0000002402007981 */ /* 0x000ea4000c1e1500 */
[----:B--2---:R-:W-:-:S05]  /*3d10*/  IMAD.U32 R0, R0, 0x10000, RZ ;  /* 0x0001000000007824 */ /* 0x004fca00078e00ff */
[----:B------:R-:W-:-:S04]  /*3d20*/  F2FP.F16.F32.PACK_AB R0, RZ, R0 ;  /* 0x00000000ff00723e */ /* 0x000fc800000000ff */
[----:B------:R-:W-:Y:S01]  /*3d30*/  PRMT R24, R0, 0x7610, R24 ;  /* 0x0000761000187816 */ /* 0x000fe20000000018 */
[----:B------:R-:W-:Y:S06]  /*3d40*/  BRA `(.L_x_979) ;  /* 0x0000000400d07947 */ /* 0x000fec0003800000 */
.L_x_991:
        /* <DEDUP_REMOVED lines=13> */
.L_x_998:
        /* <DEDUP_REMOVED lines=21> */
.L_x_1002:
[----:B------:R-:W-:Y:S05]  /*3f70*/  BSYNC B1 ;  /* 0x0000000000017941 */ /* 0x000fea0003800000 */
.L_x_1001:
[----:B------:R-:W-:Y:S01]  /*3f80*/  LEA R3, R0, 0x3b800000, 0x17 ;  /* 0x3b80000000037811 */ /* 0x000fe200078eb8ff */
[----:B------:R-:W-:-:S05]  /*3f90*/  IMAD.SHL.U32 R0, R2, 0x100000, RZ ;  /* 0x0010000002007824 */ /* 0x000fca00078e00ff */
[----:B------:R-:W-:-:S07]  /*3fa0*/  LOP3.LUT R0, R3, R0, R4, 0xfe, !PT ;  /* 0x0000000003007212 */ /* 0x000fce00078efe04 */
.L_x_1000:
[----:B------:R-:W-:Y:S05]  /*3fb0*/  BSYNC B0 ;  /* 0x0000000000007941 */ /* 0x000fea0003800000 */
.L_x_999:
[----:B------:R-:W-:-:S04]  /*3fc0*/  F2FP.F16.F32.PACK_AB R0, RZ, R0 ;  /* 0x00000000ff00723e */ /* 0x000fc800000000ff */
[----:B------:R-:W-:Y:S01]  /*3fd0*/  PRMT R24, R0, 0x7610, R24 ;  /* 0x0000761000187816 */ /* 0x000fe20000000018 */
[----:B------:R-:W-:Y:S06]  /*3fe0*/  BRA `(.L_x_979) ;  /* 0x0000000400287947 */ /* 0x000fec0003800000 */
.L_x_997:
        /* <DEDUP_REMOVED lines=21> */
.L_x_1006:
[----:B------:R-:W-:Y:S05]  /*4140*/  BSYNC B1 ;  /* 0x0000000000017941 */ /* 0x000fea0003800000 */
.L_x_1005:
[----:B------:R-:W-:Y:S01]  /*4150*/  LEA R3, R0, 0x37800000, 0x17 ;  /* 0x3780000000037811 */ /* 0x000fe200078eb8ff */
[----:B------:R-:W-:-:S05]  /*4160*/  IMAD.SHL.U32 R0, R2, 0x200000, RZ ;  /* 0x0020000002007824 */ /* 0x000fca00078e00ff */
[----:B------:R-:W-:-:S07]  /*4170*/  LOP3.LUT R0, R3, R0, R4, 0xfe, !PT ;  /* 0x0000000003007212 */ /* 0x000fce00078efe04 */
.L_x_1004:
[----:B------:R-:W-:Y:S05]  /*4180*/  BSYNC B0 ;  /* 0x0000000000007941 */ /* 0x000fea0003800000 */
.L_x_1003:
[----:B------:R-:W-:-:S04]  /*4190*/  F2FP.F16.F32.PACK_AB R0, RZ, R0 ;  /* 0x00000000ff00723e */ /* 0x000fc800000000ff */
[----:B------:R-:W-:Y:S01]  /*41a0*/  PRMT R24, R0, 0x7610, R24 ;  /* 0x0000761000187816 */ /* 0x000fe20000000018 */
[----:B------:R-:W-:Y:S06]  /*41b0*/  BRA `(.L_x_979) ;  /* 0x0000000000b47947 */ /* 0x000fec0003800000 */
.L_x_996:
        /* <DEDUP_REMOVED lines=14> */
.L_x_1010:
[----:B------:R-:W-:Y:S05]  /*42a0*/  BSYNC B0 ;  /* 0x0000000000007941 */ /* 0x000fea0003800000 */
.L_x_1009:
[----:B------:R-:W-:-:S04]  /*42b0*/  F2FP.F16.F32.PACK_AB R0, RZ, R0 ;  /* 0x00000000ff00723e */ /* 0x000fc800000000ff */
[----:B------:R-:W-:Y:S01]  /*42c0*/  PRMT R24, R0, 0x7610, R24 ;  /* 0x0000761000187816 */ /* 0x000fe20000000018 */
[----:B------:R-:W-:Y:S06]  /*42d0*/  BRA `(.L_x_979) ;  /* 0x00000000006c7947 */ /* 0x000fec0003800000 */
.L_x_984:
        /* <DEDUP_REMOVED lines=16> */
.L_x_1011:
[----:B------:R-:W-:Y:S01]  /*43e0*/  PRMT R24, RZ, 0x7610, R24 ;  /* 0x00007610ff187816 */ /* 0x000fe20000000018 */
[----:B------:R-:W-:Y:S06]  /*43f0*/  BRA `(.L_x_979) ;  /* 0x0000000000247947 */ /* 0x000fec0003800000 */
.L_x_1008:
[----:B------:R-:W2:Y:S02]  /*4400*/  LDG.E.64 R2, desc[UR36][R2.64] ;  /* 0x0000002402027981 */ /* 0x000ea4000c1e1b00 */
[----:B--2---:R-:W0:Y:S02]  /*4410*/  I2F.U64 R0, R2 ;  /* 0x0000000200007312 */ /* 0x004e240000301000 */
[----:B0-----:R-:W-:-:S04]  /*4420*/  F2FP.F16.F32.PACK_AB R0, RZ, R0 ;  /* 0x00000000ff00723e */ /* 0x001fc800000000ff */
[----:B------:R-:W-:Y:S01]  /*4430*/  PRMT R24, R0, 0x7610, R24 ;  /* 0x0000761000187816 */ /* 0x000fe20000000018 */
[----:B------:R-:W-:Y:S06]  /*4440*/  BRA `(.L_x_979) ;  /* 0x0000000000107947 */ /* 0x000fec0003800000 */
.L_x_1007:
[----:B------:R-:W2:Y:S02]  /*4450*/  LDG.E R2, desc[UR36][R2.64] ;  /* 0x0000002402027981 */ /* 0x000ea4000c1e1900 */
[----:B--2---:R-:W-:-:S04]  /*4460*/  I2FP.F32.U32 R0, R2 ;  /* 0x0000000200007245 */ /* 0x004fc80000201000 */
[----:B------:R-:W-:-:S04]  /*4470*/  F2FP.F16.F32.PACK_AB R0, RZ, R0 ;  /* 0x00000000ff00723e */ /* 0x000fc800000000ff */
[----:B------:R-:W-:-:S07]  /*4480*/  PRMT R24, R0, 0x7610, R24 ;  /* 0x0000761000187816 */ /* 0x000fce0000000018 */
.L_x_979:
[----:B------:R-:W-:Y:S05]  /*4490*/  BSYNC B6 ;  /* 0x0000000000067941 */ /* 0x000fea0003800000 */
.L_x_978:
[----:B------:R-:W0:Y:S01]  /*44a0*/  S2R R17, SR_TID.X ;  /* 0x0000000000117919 */ /* 0x000e220000002100 */
[----:B------:R-:W4:Y:S01]  /*44b0*/  LDC.U8 R19, c[0x0][0x234] ;  /* 0x00008d00ff137b82 */ /* 0x000f220000000000 */
[----:B------:R-:W-:Y:S01]  /*44c0*/  BSSY B6, `(.L_x_1012) ;  /* 0x000012a000067945 */ /* 0x000fe20003800000 */
[C---:B0123--:R-:W-:Y:S01]  /*44d0*/  VIADD R3, R17.reuse, 0x100 ;  /* 0x0000010011037836 */ /* 0x04ffe20000000000 */
[C---:B------:R-:W-:Y:S01]  /*44e0*/  ISETP.GE.AND P3, PT, R17.reuse, R16, PT ;  /* 0x000000101100720c */ /* 0x040fe20003f66270 */
[----:B------:R-:W-:-:S03]  /*44f0*/  VIADD R27, R17, 0x80 ;  /* 0x00000080111b7836 */ /* 0x000fc60000000000 */
[-C--:B------:R-:W-:Y:S01]  /*4500*/  ISETP.GE.AND P1, PT, R3, R16.reuse, PT ;  /* 0x000000100300720c */ /* 0x080fe20003f26270 */
[----:B------:R-:W-:Y:S01]  /*4510*/  VIADD R3, R17, 0x180 ;  /* 0x0000018011037836 */ /* 0x000fe20000000000 */
[----:B------:R-:W-:-:S04]  /*4520*/  ISETP.GE.AND P0, PT, R27, R16, PT ;  /* 0x000000101b00720c */ /* 0x000fc80003f06270 */
[----:B------:R-:W-:-:S03]  /*4530*/  ISETP.GE.AND P2, PT, R3, R16, PT ;  /* 0x000000100300720c */ /* 0x000fc60003f46270 */
[----:B-----5:R-:W-:-:S04]  /*4540*/  @!P3 HADD2.F32 R2, -RZ, R22.H0_H0 ;  /* 0x20000016ff02b230 */ /* 0x020fc80000004100 */
[----:B------:R-:W-:Y:S02]  /*4550*/  @!P1 HADD2.F32 R25, -RZ, R25.H0_H0 ;  /* 0x20000019ff199230 */ /* 0x000fe40000004100 */
[----:B------:R-:W-:Y:S01]  /*4560*/  @!P3 FMUL.RZ R2, R2, 0.15915493667125701904 ;  /* 0x3e22f9830202b820 */ /* 0x000fe2000040c000 */
[----:B------:R-:W-:Y:S02]  /*4570*/  @!P0 HADD2.F32 R3, -RZ, R23.H0_H0 ;  /* 0x20000017ff038230 */ /* 0x000fe40000004100 */
[----:B------:R-:W-:Y:S01]  /*4580*/  @!P1 FMUL.RZ R4, R25, 0.15915493667125701904 ;  /* 0x3e22f98319049820 */ /* 0x000fe2000040c000 */
[----:B------:R-:W-:Y:S02]  /*4590*/  @!P2 HADD2.F32 R5, -RZ, R24.H0_H0 ;  /* 0x20000018ff05a230 */ /* 0x000fe40000004100 */
[----:B------:R-:W-:Y:S01]  /*45a0*/  @!P0 FMUL.RZ R3, R3, 0.15915493667125701904 ;  /* 0x3e22f98303038820 */ /* 0x000fe2000040c000 */
[----:B------:R-:W0:Y:S02]  /*45b0*/  @!P3 MUFU.SIN R2, R2 ;  /* 0x000000020002b308 */ /* 0x000e240000000400 */
[----:B------:R-:W-:-:S06]  /*45c0*/  @!P2 FMUL.RZ R5, R5, 0.15915493667125701904 ;  /* 0x3e22f9830505a820 */ /* 0x000fcc000040c000 */
[----:B------:R-:W1:Y:S08]  /*45d0*/  @!P1 MUFU.SIN R4, R4 ;  /* 0x0000000400049308 */ /* 0x000e700000000400 */
[----:B------:R-:W2:Y:S01]  /*45e0*/  @!P2 MUFU.SIN R5, R5 ;  /* 0x000000050005a308 */ /* 0x000ea20000000400 */
[----:B0-----:R-:W-:-:S07]  /*45f0*/  @!P3 F2FP.F16.F32.PACK_AB R0, RZ, R2 ;  /* 0x00000002ff00b23e */ /* 0x001fce00000000ff */
[----:B------:R-:W0:Y:S01]  /*4600*/  @!P0 MUFU.SIN R3, R3 ;  /* 0x0000000300038308 */ /* 0x000e220000000400 */
[----:B-1----:R-:W-:Y:S02]  /*4610*/  @!P1 F2FP.F16.F32.PACK_AB R23, RZ, R4 ;  /* 0x00000004ff17923e */ /* 0x002fe400000000ff */
[----:B--2---:R-:W-:Y:S02]  /*4620*/  @!P2 F2FP.F16.F32.PACK_AB R22, RZ, R5 ;  /* 0x00000005ff16a23e */ /* 0x004fe400000000ff */
[----:B0-----:R-:W-:Y:S01]  /*4630*/  @!P0 F2FP.F16.F32.PACK_AB R24, RZ, R3 ;  /* 0x00000003ff18823e */ /* 0x001fe200000000ff */
[----:B----4-:R-:W-:Y:S06]  /*4640*/  @P3 BRA `(.L_x_1013) ;  /* 0x0000001000443947 */ /* 0x010fec0003800000 */
[----:B------:R-:W0:Y:S01]  /*4650*/  LDC.64 R2, c[0x0][0x218] ;  /* 0x00008600ff027b82 */ /* 0x000e220000000a00 */
        /* <DEDUP_REMOVED lines=17> */
[----:B------:R-:W-:Y:S02]  /*4770*/  HADD2.F32 R0, -RZ, R0.H0_H0 ;  /* 0x20000000ff007230 */ /* 0x000fe40000004100 */
[----:B------:R-:W-:Y:S02]  /*4780*/  IMAD.MOV.U32 R17, RZ, RZ, R27 ;  /* 0x000000ffff117224 */ /* 0x000fe400078e001b */
[----:B------:R-:W0:Y:S02]  /*4790*/  F2I.FTZ.TRUNC.NTZ R5, R0 ;  /* 0x0000000000057305 */ /* 0x000e24000021f100 */
[----:B0-----:R0:W-:Y:S01]  /*47a0*/  STG.E.U8 desc[UR36][R2.64], R5 ;  /* 0x0000000502007986 */ /* 0x0011e2000c101124 */
[----:B------:R-:W-:Y:S05]  /*47b0*/  BRA `(.L_x_1013) ;  /* 0x0000000c00e87947 */ /* 0x000fea0003800000 */
.L_x_1017:
[----:B------:R-:W-:Y:S02]  /*47c0*/  HADD2.F32 R5, -RZ, R0.H0_H0 ;  /* 0x20000000ff057230 */ /* 0x000fe40000004100 */
[----:B------:R-:W-:-:S04]  /*47d0*/  IMAD.MOV.U32 R17, RZ, RZ, R27 ;  /* 0x000000ffff117224 */ /* 0x000fc800078e001b */
[----:B------:R-:W0:Y:S02]  /*47e0*/  F2I.S64.TRUNC R4, R5 ;  /* 0x0000000500047311 */ /* 0x000e24000020d900 */
[----:B0-----:R0:W-:Y:S01]  /*47f0*/  STG.E.U8 desc[UR36][R2.64], R4 ;  /* 0x0000000402007986 */ /* 0x0011e2000c101124 */
[----:B------:R-:W-:Y:S05]  /*4800*/  BRA `(.L_x_1013) ;  /* 0x0000000c00d47947 */ /* 0x000fea0003800000 */
.L_x_1016:
[----:B------:R-:W-:-:S13]  /*4810*/  ISETP.NE.AND P0, PT, R4, 0x2, PT ;  /* 0x000000020400780c */ /* 0x000fda0003f05270 */
[----:B------:R-:W-:Y:S05]  /*4820*/  @!P0 BRA `(.L_x_1019) ;  /* 0x0000000000388947 */ /* 0x000fea0003800000 */
[----:B------:R-:W-:-:S13]  /*4830*/  ISETP.NE.AND P0, PT, R4, 0x3, PT ;  /* 0x000000030400780c */ /* 0x000fda0003f05270 */
[----:B------:R-:W-:Y:S05]  /*4840*/  @!P0 BRA `(.L_x_1020) ;  /* 0x00000000001c8947 */ /* 0x000fea0003800000 */
[----:B------:R-:W-:-:S13]  /*4850*/  ISETP.NE.AND P0, PT, R4, 0x4, PT ;  /* 0x000000040400780c */ /* 0x000fda0003f05270 */
[----:B------:R-:W-:Y:S05]  /*4860*/  @P0 BRA `(.L_x_1018) ;  /* 0x0000000c00500947 */ /* 0x000fea0003800000 */
[----:B------:R-:W-:Y:S02]  /*4870*/  HADD2.F32 R4, -RZ, R0.H0_H0 ;  /* 0x20000000ff047230 */ /* 0x000fe40000004100 */
[----:B------:R-:W-:-:S04]  /*4880*/  IMAD.MOV.U32 R17, RZ, RZ, R27 ;  /* 0x000000ffff117224 */ /* 0x000fc800078e001b */
[----:B------:R-:W0:Y:S02]  /*4890*/  F2I.S64.TRUNC R4, R4 ;  /* 0x0000000400047311 */ /* 0x000e24000020d900 */
[----:B0-----:R0:W-:Y:S01]  /*48a0*/  STG.E.64 desc[UR36][R2.64], R4 ;  /* 0x0000000402007986 */ /* 0x0011e2000c101b24 */
[----:B------:R-:W-:Y:S05]  /*48b0*/  BRA `(.L_x_1013) ;  /* 0x0000000c00a87947 */ /* 0x000fea0003800000 */
.L_x_1020:
[----:B------:R-:W-:Y:S02]  /*48c0*/  HADD2.F32 R0, -RZ, R0.H0_H0 ;  /* 0x20000000ff007230 */ /* 0x000fe40000004100 */
[----:B------:R-:W-:Y:S02]  /*48d0*/  IMAD.MOV.U32 R17, RZ, RZ, R27 ;  /* 0x000000ffff117224 */ /* 0x000fe400078e001b */
[----:B------:R-:W0:Y:S02]  /*48e0*/  F2I.FTZ.TRUNC.NTZ R5, R0 ;  /* 0x0000000000057305 */ /* 0x000e24000021f100 */
[----:B0-----:R0:W-:Y:S01]  /*48f0*/  STG.E desc[UR36][R2.64], R5 ;  /* 0x0000000502007986 */ /* 0x0011e2000c101924 */
[----:B------:R-:W-:Y:S05]  /*4900*/  BRA `(.L_x_1013) ;  /* 0x0000000c00947947 */ /* 0x000fea0003800000 */
.L_x_1019:
[----:B------:R-:W-:Y:S02]  /*4910*/  HADD2.F32 R0, -RZ, R0.H0_H0 ;  /* 0x20000000ff007230 */ /* 0x000fe40000004100 */
[----:B------:R-:W-:Y:S02]  /*4920*/  IMAD.MOV.U32 R17, RZ, RZ, R27 ;  /* 0x000000ffff117224 */ /* 0x000fe400078e001b */
[----:B------:R-:W0:Y:S02]  /*4930*/  F2I.FTZ.TRUNC.NTZ R5, R0 ;  /* 0x0000000000057305 */ /* 0x000e24000021f100 */
[----:B0-----:R0:W-:Y:S01]  /*4940*/  STG.E.U16 desc[UR36][R2.64], R5 ;  /* 0x0000000502007986 */ /* 0x0011e2000c101524 */
[----:B------:R-:W-:Y:S05]  /*4950*/  BRA `(.L_x_1013) ;  /* 0x0000000c00807947 */ /* 0x000fea0003800000 */
.L_x_1015:
[----:B------:R-:W-:-:S13]  /*4960*/  ISETP.GT.AND P0, PT, R4, 0x6, PT ;  /* 0x000000060400780c */ /* 0x000fda0003f04270 */
[----:B------:R-:W-:Y:S05]  /*4970*/  @P0 BRA `(.L_x_1021) ;  /* 0x00000000002c0947 */ /* 0x000fea0003800000 */
[----:B------:R-:W-:-:S13]  /*4980*/  ISETP.NE.AND P0, PT, R4, 0x5, PT ;  /* 0x000000050400780c */ /* 0x000fda0003f05270 */
[----:B------:R-:W-:Y:S05]  /*4990*/  @!P0 BRA `(.L_x_1022) ;  /* 0x0000000000188947 */ /* 0x000fea0003800000 */
[----:B------:R-:W-:-:S13]  /*49a0*/  ISETP.NE.AND P0, PT, R4, 0x6, PT ;  /* 0x000000060400780c */ /* 0x000fda0003f05270 */
[----:B------:R-:W-:Y:S05]  /*49b0*/  @P0 BRA `(.L_x_1018) ;  /* 0x0000000800fc0947 */ /* 0x000fea0003800000 */
[----:B------:R-:W-:Y:S02]  /*49c0*/  HADD2.F32 R5, -RZ, R0.H0_H0 ;  /* 0x20000000ff057230 */ /* 0x000fe40000004100 */
[----:B------:R-:W-:-:S03]  /*49d0*/  IMAD.MOV.U32 R17, RZ, RZ, R27 ;  /* 0x000000ffff117224 */ /* 0x000fc600078e001b */
[----:B------:R0:W-:Y:S01]  /*49e0*/  STG.E desc[UR36][R2.64], R5 ;  /* 0x0000000502007986 */ /* 0x0001e2000c101924 */
[----:B------:R-:W-:Y:S05]  /*49f0*/  BRA `(.L_x_1013) ;  /* 0x0000000c00587947 */ /* 0x000fea0003800000 */
.L_x_1022:
[----:B------:R0:W-:Y:S01]  /*4a00*/  STG.E.U16 desc[UR36][R2.64], R0 ;  /* 0x0000000002007986 */ /* 0x0001e2000c101524 */
[----:B------:R-:W-:Y:S01]  /*4a10*/  IMAD.MOV.U32 R17, RZ, RZ, R27 ;  /* 0x000000ffff117224 */ /* 0x000fe200078e001b */
[----:B------:R-:W-:Y:S06]  /*4a20*/  BRA `(.L_x_1013) ;  /* 0x0000000c004c7947 */ /* 0x000fec0003800000 */
.L_x_1021:
[----:B------:R-:W-:-:S13]  /*4a30*/  ISETP.NE.AND P0, PT, R4, 0x7, PT ;  /* 0x000000070400780c */ /* 0x000fda0003f05270 */
[----:B------:R-:W-:Y:S05]  /*4a40*/  @!P0 BRA `(.L_x_1023) ;  /* 0x00000000003c8947 */ /* 0x000fea0003800000 */
[----:B------:R-:W-:-:S13]  /*4a50*/  ISETP.NE.AND P0, PT, R4, 0x8, PT ;  /* 0x000000080400780c */ /* 0x000fda0003f05270 */
[----:B------:R-:W-:Y:S05]  /*4a60*/  @!P0 BRA `(.L_x_1024) ;  /* 0x00000000001c8947 */ /* 0x000fea0003800000 */
[----:B------:R-:W-:-:S13]  /*4a70*/  ISETP.NE.AND P0, PT, R4, 0x9, PT ;  /* 0x000000090400780c */ /* 0x000fda0003f05270 */
[----:B------:R-:W-:Y:S05]  /*4a80*/  @P0 BRA `(.L_x_1018) ;  /* 0x0000000800c80947 */ /* 0x000fea0003800000 */
[----:B------:R-:W-:Y:S02]  /*4a90*/  HADD2.F32 R4, -RZ, R0.H0_H0 ;  /* 0x20000000ff047230 */ /* 0x000fe40000004100 */
[----:B------:R-:W-:Y:S02]  /*4aa0*/  IMAD.MOV.U32 R5, RZ, RZ, RZ ;  /* 0x000000ffff057224 */ /* 0x000fe400078e00ff */
[----:B------:R-:W-:-:S03]  /*4ab0*/  IMAD.MOV.U32 R17, RZ, RZ, R27 ;  /* 0x000000ffff117224 */ /* 0x000fc600078e001b */
[----:B------:R0:W-:Y:S01]  /*4ac0*/  STG.E.64 desc[UR36][R2.64], R4 ;  /* 0x0000000402007986 */ /* 0x0001e2000c101b24 */
[----:B------:R-:W-:Y:S05]  /*4ad0*/  BRA `(.L_x_1013) ;  /* 0x0000000c00207947 */ /* 0x000fea0003800000 */
.L_x_1024:
[----:B------:R-:W-:Y:S02]  /*4ae0*/  HADD2.F32 R0, -RZ, R0.H0_H0 ;  /* 0x20000000ff007230 */ /* 0x000fe40000004100 */
[----:B------:R-:W-:-:S03]  /*4af0*/  IMAD.MOV.U32 R17, RZ, RZ, R27 ;  /* 0x000000ffff117224 */ /* 0x000fc600078e001b */
[----:B------:R-:W-:-:S04]  /*4b00*/  F2FP.F16.F32.PACK_AB R0, RZ, R0 ;  /* 0x00000000ff00723e */ /* 0x000fc800000000ff */
[----:B------:R-:W-:-:S05]  /*4b10*/  PRMT R0, R0, 0x5410, RZ ;  /* 0x0000541000007816 */ /* 0x000fca00000000ff */
[----:B------:R0:W-:Y:S01]  /*4b20*/  STG.E desc[UR36][R2.64], R0 ;  /* 0x0000000002007986 */ /* 0x0001e2000c101924 */
[----:B------:R-:W-:Y:S05]  /*4b30*/  BRA `(.L_x_1013) ;  /* 0x0000000c00087947 */ /* 0x000fea0003800000 */
.L_x_1023:
[----:B------:R-:W-:Y:S02]  /*4b40*/  HADD2.F32 R4, -RZ, R0.H0_H0 ;  /* 0x20000000ff047230 */ /* 0x000fe40000004100 */
[----:B------:R-:W-:-:S03]  /*4b50*/  IMAD.MOV.U32 R17, RZ, RZ, R27 ;  /* 0x000000ffff117224 */ /* 0x000fc600078e001b */
[----:B------:R-:W-:-:S06]  /*4b60*/  FMUL.FTZ R4, R4, 1 ;  /* 0x3f80000004047820 */ /* 0x000fcc0000410000 */
[----:B------:R-:W0:Y:S02]  /*4b70*/  F2F.F64.F32 R4, R4 ;  /* 0x0000000400047310 */ /* 0x000e240000201800 */
[----:B0-----:R0:W-:Y:S01]  /*4b80*/  STG.E.64 desc[UR36][R2.64], R4 ;  /* 0x0000000402007986 */ /* 0x0011e2000c101b24 */
[----:B------:R-:W-:Y:S05]  /*4b90*/  BRA `(.L_x_1013) ;  /* 0x0000000800f07947 */ /* 0x000fea0003800000 */
.L_x_1014:
        /* <DEDUP_REMOVED lines=10> */
[----:B------:R-:W-:-:S04]  /*4c40*/  FSETP.NEU.FTZ.AND P0, PT, R0, RZ, PT ;  /* 0x000000ff0000720b */ /* 0x000fc80003f1d000 */
[----:B------:R-:W-:-:S05]  /*4c50*/  SEL R5, RZ, 0x1, !P0 ;  /* 0x00000001ff057807 */ /* 0x000fca0004000000 */
[----:B------:R0:W-:Y:S01]  /*4c60*/  STG.E.U8 desc[UR36][R2.64], R5 ;  /* 0x0000000502007986 */ /* 0x0001e2000c101124 */
[----:B------:R-:W-:Y:S05]  /*4c70*/  BRA `(.L_x_1013) ;  /* 0x0000000800b87947 */ /* 0x000fea0003800000 */
.L_x_1027:
[----:B------:R-:W-:Y:S01]  /*4c80*/  HADD2.F32 R0, -RZ, R0.H0_H0 ;  /* 0x20000000ff007230 */ /* 0x000fe20000004100 */
[----:B------:R-:W-:Y:S01]  /*4c90*/  CS2R R6, SRZ ;  /* 0x0000000000067805 */ /* 0x000fe2000001ff00 */
[----:B------:R-:W-:-:S03]  /*4ca0*/  IMAD.MOV.U32 R17, RZ, RZ, R27 ;  /* 0x000000ffff117224 */ /* 0x000fc600078e001b */
[----:B------:R-:W-:-:S04]  /*4cb0*/  FMUL.FTZ R0, R0, 1 ;  /* 0x3f80000000007820 */ /* 0x000fc80000410000 */
[----:B------:R-:W0:Y:S02]  /*4cc0*/  F2F.F64.F32 R4, R0 ;  /* 0x0000000000047310 */ /* 0x000e240000201800 */
[----:B0-----:R0:W-:Y:S01]  /*4cd0*/  STG.E.128 desc[UR36][R2.64], R4 ;  /* 0x0000000402007986 */ /* 0x0011e2000c101d24 */
[----:B------:R-:W-:Y:S05]  /*4ce0*/  BRA `(.L_x_1013) ;  /* 0x00000008009c7947 */ /* 0x000fea0003800000 */
.L_x_1026:
        /* <DEDUP_REMOVED lines=21> */
.L_x_1031:
[----:B------:R-:W-:Y:S05]  /*4e40*/  BSYNC B0 ;  /* 0x0000000000007941 */ /* 0x000fea0003800000 */
.L_x_1030:
[----:B------:R-:W-:Y:S01]  /*4e50*/  LOP3.LUT R5, R0, R5, RZ, 0xfc, !PT ;  /* 0x0000000500057212 */ /* 0x000fe200078efcff */
[----:B------:R-:W-:-:S04]  /*4e60*/  IMAD.MOV.U32 R17, RZ, RZ, R27 ;  /* 0x000000ffff117224 */ /* 0x000fc800078e001b */
[----:B------:R0:W-:Y:S01]  /*4e70*/  STG.E.U8 desc[UR36][R2.64], R5 ;  /* 0x0000000502007986 */ /* 0x0001e2000c101124 */
[----:B------:R-:W-:Y:S05]  /*4e80*/  BRA `(.L_x_1013) ;  /* 0x0000000800347947 */ /* 0x000fea0003800000 */
.L_x_1029:
        /* <DEDUP_REMOVED lines=13> */
.L_x_1033:
[----:B------:R-:W-:Y:S01]  /*4f60*/  IMAD.MOV.U32 R0, RZ, RZ, 0x7f ;  /* 0x0000007fff007424 */ /* 0x000fe200078e00ff */
[----:B------:R-:W-:-:S04]  /*4f70*/  ISETP.GT.U32.AND P0, PT, R4, 0x7f800000, PT ;  /* 0x7f8000000400780c */ /* 0x000fc80003f04070 */
[----:B------:R-:W-:-:S09]  /*4f80*/  SEL R0, R0, 0x7c, P0 ;  /* 0x0000007c00007807 */ /* 0x000fd20000000000 */
.L_x_1034:
[----:B------:R-:W-:Y:S05]  /*4f90*/  BSYNC B0 ;  /* 0x0000000000007941 */ /* 0x000fea0003800000 */
.L_x_1032:
[----:B------:R-:W-:Y:S01]  /*4fa0*/  LOP3.LUT R4, R5, 0x80000000, RZ, 0xc0, !PT ;  /* 0x8000000005047812 */ /* 0x000fe200078ec0ff */
[----:B------:R-:W-:-:S03]  /*4fb0*/  IMAD.MOV.U32 R17, RZ, RZ, R27 ;  /* 0x000000ffff117224 */ /* 0x000fc600078e001b */
[----:B------:R-:W-:-:S04]  /*4fc0*/  SHF.R.U32.HI R5, RZ, 0x18, R4 ;  /* 0x00000018ff057819 */ /* 0x000fc80000011604 */
[----:B------:R-:W-:-:S05]  /*4fd0*/  LOP3.LUT R5, R0, R5, RZ, 0xfc, !PT ;  /* 0x0000000500057212 */ /* 0x000fca00078efcff */
[----:B------:R0:W-:Y:S01]  /*4fe0*/  STG.E.U8 desc[UR36][R2.64], R5 ;  /* 0x0000000502007986 */ /* 0x0001e2000c101124 */
[----:B------:R-:W-:Y:S05]  /*4ff0*/  BRA `(.L_x_1013) ;  /* 0x0000000400d87947 */ /* 0x000fea0003800000 */
.L_x_1028:
[----:B------:R-:W-:Y:S02]  /*5000*/  HADD2.F32 R0, -RZ, R0.H0_H0 ;  /* 0x20000000ff007230 */ /* 0x000fe40000004100 */
[----:B------:R-:W-:-:S03]  /*5010*/  IMAD.MOV.U32 R17, RZ, RZ, R27 ;  /* 0x000000ffff117224 */ /* 0x000fc600078e001b */
[----:B------:R-:W-:-:S05]  /*5020*/  F2FP.BF16.F32.PACK_AB R0, RZ, R0 ;  /* 0x00000000ff00723e */ /* 0x000fca00000010ff */
[----:B------:R0:W-:Y:S01]  /*5030*/  STG.E.U16 desc[UR36][R2.64], R0 ;  /* 0x0000000002007986 */ /* 0x0001e2000c101524 */
[----:B------:R-:W-:Y:S05]  /*5040*/  BRA `(.L_x_1013) ;  /* 0x0000000400c47947 */ /* 0x000fea0003800000 */
.L_x_1025:
        /* <DEDUP_REMOVED lines=10> */
[----:B------:R-:W0:Y:S02]  /*50f0*/  F2I.FTZ.U32.TRUNC.NTZ R5, R5 ;  /* 0x0000000500057305 */ /* 0x000e24000021f000 */
[----:B0-----:R4:W-:Y:S01]  /*5100*/  STG.E.U16 desc[UR36][R2.64], R5 ;  /* 0x0000000502007986 */ /* 0x0019e2000c101524 */
[----:B------:R-:W-:Y:S05]  /*5110*/  BRA `(.L_x_1013) ;  /* 0x0000000400907947 */ /* 0x000fea0003800000 */
.L_x_1037:
        /* <DEDUP_REMOVED lines=17> */
.L_x_1040:
[----:B------:R-:W-:-:S04]  /*5230*/  LOP3.LUT R0, R7, 0x80000000, RZ, 0xc0, !PT ;  /* 0x8000000007007812 */ /* 0x000fc800078ec0ff */
[----:B------:R-:W-:-:S04]  /*5240*/  SHF.R.U32.HI R5, RZ, 0x18, R0 ;  /* 0x00000018ff057819 */ /* 0x000fc80000011600 */
[----:B------:R-:W-:-:S04]  /*5250*/  LOP3.LUT R4, R4, R5, RZ, 0xfc, !PT ;  /* 0x0000000504047212 */ /* 0x000fc800078efcff */
[----:B------:R-:W-:-:S07]  /*5260*/  PRMT R0, R4, 0x7610, R0 ;  /* 0x0000761004007816 */ /* 0x000fce0000000000 */
.L_x_1039:
[----:B------:R-:W-:Y:S05]  /*5270*/  BSYNC B0 ;  /* 0x0000000000007941 */ /* 0x000fea0003800000 */
.L_x_1038:
[----:B------:R3:W-:Y:S01]  /*5280*/  STG.E.U8 desc[UR36][R2.64], R0 ;  /* 0x0000000002007986 */ /* 0x0007e2000c101124 */
[----:B------:R-:W-:Y:S01]  /*5290*/  IMAD.MOV.U32 R17, RZ, RZ, R27 ;  /* 0x000000ffff117224 */ /* 0x000fe200078e001b */
[----:B------:R-:W-:Y:S06]  /*52a0*/  BRA `(.L_x_1013) ;  /* 0x00000004002c7947 */ /* 0x000fec0003800000 */
.L_x_1036:
        /* <DEDUP_REMOVED lines=17> */
.L_x_1043:
[----:B------:R-:W-:-:S04]  /*53c0*/  LOP3.LUT R0, R7, 0x80000000, RZ, 0xc0, !PT ;  /* 0x8000000007007812 */ /* 0x000fc800078ec0ff */
[----:B------:R-:W-:-:S04]  /*53d0*/  SHF.R.U32.HI R5, RZ, 0x18, R0 ;  /* 0x00000018ff057819 */ /* 0x000fc80000011600 */
[----:B------:R-:W-:-:S04]  /*53e0*/  LOP3.LUT R4, R4, R5, RZ, 0xfc, !PT ;  /* 0x0000000504047212 */ /* 0x000fc800078efcff */
[----:B------:R-:W-:-:S07]  /*53f0*/  PRMT R0, R4, 0x7610, R0 ;  /* 0x0000761004007816 */ /* 0x000fce0000000000 */
.L_x_1042:
[----:B------:R-:W-:Y:S05]  /*5400*/  BSYNC B0 ;  /* 0x0000000000007941 */ /* 0x000fea0003800000 */
.L_x_1041:
[----:B------:R0:W-:Y:S01]  /*5410*/  STG.E.U8 desc[UR36][R2.64], R0 ;  /* 0x0000000002007986 */ /* 0x0001e2000c101124 */
[----:B------:R-:W-:Y:S01]  /*5420*/  IMAD.MOV.U32 R17, RZ, RZ, R27 ;  /* 0x000000ffff117224 */ /* 0x000fe200078e001b */
[----:B------:R-:W-:Y:S06]  /*5430*/  BRA `(.L_x_1013) ;  /* 0x0000000000c87947 */ /* 0x000fec0003800000 */
.L_x_1035:
[----:B------:R-:W-:-:S13]  /*5440*/  ISETP.NE.AND P0, PT, R4, 0x1c, PT ;  /* 0x0000001c0400780c */ /* 0x000fda0003f05270 */
[----:B------:R-:W-:Y:S05]  /*5450*/  @!P0 BRA `(.L_x_1044) ;  /* 0x0000000000b08947 */ /* 0x000fea0003800000 */
[----:B------:R-:W-:-:S13]  /*5460*/  ISETP.NE.AND P0, PT, R4, 0x1d, PT ;  /* 0x0000001d0400780c */ /* 0x000fda0003f05270 */
[----:B------:R-:W-:Y:S05]  /*5470*/  @!P0 BRA `(.L_x_1045) ;  /* 0x0000000000948947 */ /* 0x000fea0003800000 */
[----:B------:R-:W-:-:S13]  /*5480*/  ISETP.NE.AND P0, PT, R4, 0x2c, PT ;  /* 0x0000002c0400780c */ /* 0x000fda0003f05270 */
[----:B------:R-:W-:Y:S05]  /*5490*/  @P0 BRA `(.L_x_1018) ;  /* 0x0000000000440947 */ /* 0x000fea0003800000 */
[----:B------:R-:W-:Y:S02]  /*54a0*/  HADD2.F32 R5, -RZ, R0.H0_H0 ;  /* 0x20000000ff057230 */ /* 0x000fe40000004100 */
        /* <DEDUP_REMOVED lines=16> */
.L_x_1018:
        /* <DEDUP_REMOVED lines=16> */
.L_x_1046:
[----:B------:R-:W-:Y:S01]  /*56b0*/  IMAD.MOV.U32 R17, RZ, RZ, R27 ;  /* 0x000000ffff117224 */ /* 0x000fe200078e001b */
[----:B------:R-:W-:Y:S06]  /*56c0*/  BRA `(.L_x_1013) ;  /* 0x0000000000247947 */ /* 0x000fec0003800000 */
.L_x_1045:
[----:B------:R-:W-:Y:S02]  /*56d0*/  HADD2.F32 R4, -RZ, R0.H0_H0 ;  /* 0x20000000ff047230 */ /* 0x000fe40000004100 */
[----:B------:R-:W-:-:S04]  /*56e0*/  IMAD.MOV.U32 R17, RZ, RZ, R27 ;  /* 0x000000ffff117224 */ /* 0x000fc800078e001b */
[----:B------:R-:W0:Y:S02]  /*56f0*/  F2I.U64.TRUNC R4, R4 ;  /* 0x0000000400047311 */ /* 0x000e24000020d800 */
[----:B0-----:R2:W-:Y:S01]  /*5700*/  STG.E.64 desc[UR36][R2.64], R4 ;  /* 0x0000000402007986 */ /* 0x0015e2000c101b24 */
[----:B------:R-:W-:Y:S05]  /*5710*/  BRA `(.L_x_1013) ;  /* 0x0000000000107947 */ /* 0x000fea0003800000 */
.L_x_1044:
[----:B------:R-:W-:Y:S02]  /*5720*/  HADD2.F32 R0, -RZ, R0.H0_H0 ;  /* 0x20000000ff007230 */ /* 0x000fe40000004100 */
[----:B------:R-:W-:Y:S02]  /*5730*/  IMAD.MOV.U32 R17, RZ, RZ, R27 ;  /* 0x000000ffff117224 */ /* 0x000fe400078e001b */
[----:B------:R-:W0:Y:S02]  /*5740*/  F2I.FTZ.U32.TRUNC.NTZ R5, R0 ;  /* 0x0000000000057305 */ /* 0x000e24000021f000 */
[----:B0-----:R0:W-:Y:S03]  /*5750*/  STG.E desc[UR36][R2.64], R5 ;  /* 0x0000000502007986 */ /* 0x0011e6000c101924 */
.L_x_1013:
[----:B------:R-:W-:Y:S05]  /*5760*/  BSYNC B6 ;  /* 0x0000000000067941 */ /* 0x000fea0003800000 */
.L_x_1012:
[----:B------:R-:W-:Y:S01]  /*5770*/  ISETP.GE.AND P0, PT, R17, R16, PT ;  /* 0x000000101100720c */ /* 0x000fe20003f06270 */
[----:B------:R-:W-:-:S12]  /*5780*/  BSSY B6, `(.L_x_1047) ;  /* 0x00001fc000067945 */ /* 0x000fd80003800000 */
[----:B------:R-:W-:Y:S05]  /*5790*/  @P0 BRA `(.L_x_1048) ;  /* 0x0000001c00e80947 */ /* 0x000fea0003800000 */
[----:B01234-:R-:W0:Y:S01]  /*57a0*/  LDC.64 R2, c[0x0][0x218] ;  /* 0x00008600ff027b82 */ /* 0x01fe220000000a00 */
        /* <DEDUP_REMOVED lines=21> */
.L_x_1052:
[----:B------:R-:W-:-:S06]  /*5900*/  HADD2.F32 R5, -RZ, R24.H0_H0 ;  /* 0x20000018ff057230 */ /* 0x000fcc0000004100 */
[----:B------:R-:W0:Y:S02]  /*5910*/  F2I.S64.TRUNC R4, R5 ;  /* 0x0000000500047311 */ /* 0x000e24000020d900 */
[----:B0-----:R0:W-:Y:S01]  /*5920*/  STG.E.U8 desc[UR36][R2.64], R4 ;  /* 0x0000000402007986 */ /* 0x0011e2000c101124 */
[----:B------:R-:W-:Y:S05]  /*5930*/  BRA `(.L_x_1054) ;  /* 0x0000000c00847947 */ /* 0x000fea0003800000 */
.L_x_1051:
        /* <DEDUP_REMOVED lines=10> */
.L_x_1056:
[----:B------:R-:W-:-:S04]  /*59e0*/  HADD2.F32 R24, -RZ, R24.H0_H0 ;  /* 0x20000018ff187230 */ /* 0x000fc80000004100 */
[----:B------:R-:W0:Y:S02]  /*59f0*/  F2I.FTZ.TRUNC.NTZ R5, R24 ;  /* 0x0000001800057305 */ /* 0x000e24000021f100 */
[----:B0-----:R0:W-:Y:S01]  /*5a00*/  STG.E desc[UR36][R2.64], R5 ;  /* 0x0000000502007986 */ /* 0x0011e2000c101924 */
[----:B------:R-:W-:Y:S05]  /*5a10*/  BRA `(.L_x_1054) ;  /* 0x0000000c004c7947 */ /* 0x000fea0003800000 */
.L_x_1055:
[----:B------:R-:W-:-:S04]  /*5a20*/  HADD2.F32 R24, -RZ, R24.H0_H0 ;  /* 0x20000018ff187230 */ /* 0x000fc80000004100 */
[----:B------:R-:W0:Y:S02]  /*5a30*/  F2I.FTZ.TRUNC.NTZ R5, R24 ;  /* 0x0000001800057305 */ /* 0x000e24000021f100 */
[----:B0-----:R0:W-:Y:S01]  /*5a40*/  STG.E.U16 desc[UR36][R2.64], R5 ;  /* 0x0000000502007986 */ /* 0x0011e2000c101524 */
[----:B------:R-:W-:Y:S05]  /*5a50*/  BRA `(.L_x_1054) ;  /* 0x0000000c003c7947 */ /* 0x000fea0003800000 */
.L_x_1050:
        /* <DEDUP_REMOVED lines=9> */
.L_x_1058:
[----:B------:R0:W-:Y:S01]  /*5af0*/  STG.E.U16 desc[UR36][R2.64], R24 ;  /* 0x0000001802007986 */ /* 0x0001e2000c101524 */
[----:B------:R-:W-:Y:S05]  /*5b00*/  BRA `(.L_x_1054) ;  /* 0x0000000c00107947 */ /* 0x000fea0003800000 */
.L_x_1057:
        /* <DEDUP_REMOVED lines=10> */
.L_x_1060:
[----:B------:R-:W-:-:S05]  /*5bb0*/  HADD2.F32 R0, -RZ, R24.H0_H0 ;  /* 0x20000018ff007230 */ /* 0x000fca0000004100 */
[----:B------:R-:W-:-:S04]  /*5bc0*/  F2FP.F16.F32.PACK_AB R0, RZ, R0 ;  /* 0x00000000ff00723e */ /* 0x000fc800000000ff */
[----:B------:R-:W-:-:S05]  /*5bd0*/  PRMT R0, R0, 0x5410, RZ ;  /* 0x0000541000007816 */ /* 0x000fca00000000ff */
[----:B------:R0:W-:Y:S01]  /*5be0*/  STG.E desc[UR36][R2.64], R0 ;  /* 0x0000000002007986 */ /* 0x0001e2000c101924 */
[----:B------:R-:W-:Y:S05]  /*5bf0*/  BRA `(.L_x_1054) ;  /* 0x0000000800d47947 */ /* 0x000fea0003800000 */
.L_x_1059:
[----:B------:R-:W-:-:S05]  /*5c00*/  HADD2.F32 R4, -RZ, R24.H0_H0 ;  /* 0x20000018ff047230 */ /* 0x000fca0000004100 */
[----:B------:R-:W-:-:S06]  /*5c10*/  FMUL.FTZ R4, R4, 1 ;  /* 0x3f80000004047820 */ /* 0x000fcc0000410000 */
[----:B------:R-:W0:Y:S02]  /*5c20*/  F2F.F64.F32 R4, R4 ;  /* 0x0000000400047310 */ /* 0x000e240000201800 */
[----:B0-----:R0:W-:Y:S01]  /*5c30*/  STG.E.64 desc[UR36][R2.64], R4 ;  /* 0x0000000402007986 */ /* 0x0011e2000c101b24 */
[----:B------:R-:W-:Y:S05]  /*5c40*/  BRA `(.L_x_1054) ;  /* 0x0000000800c07947 */ /* 0x000fea0003800000 */
.L_x_1049:
        /* <DEDUP_REMOVED lines=13> */
.L_x_1063:
[----:B------:R-:W-:Y:S01]  /*5d20*/  HADD2.F32 R24, -RZ, R24.H0_H0 ;  /* 0x20000018ff187230 */ /* 0x000fe20000004100 */
[----:B------:R-:W-:-:S04]  /*5d30*/  CS2R R6, SRZ ;  /* 0x0000000000067805 */ /* 0x000fc8000001ff00 */
[----:B------:R-:W-:-:S06]  /*5d40*/  FMUL.FTZ R4, R24, 1 ;  /* 0x3f80000018047820 */ /* 0x000fcc0000410000 */
[----:B------:R-:W0:Y:S02]  /*5d50*/  F2F.F64.F32 R4, R4 ;  /* 0x0000000400047310 */ /* 0x000e240000201800 */
[----:B0-----:R0:W-:Y:S01]  /*5d60*/  STG.E.128 desc[UR36][R2.64], R4 ;  /* 0x0000000402007986 */ /* 0x0011e2000c101d24 */
[----:B------:R-:W-:Y:S05]  /*5d70*/  BRA `(.L_x_1054) ;  /* 0x0000000800747947 */ /* 0x000fea0003800000 */
.L_x_1062:
        /* <DEDUP_REMOVED lines=21> */
.L_x_1067:
[----:B------:R-:W-:Y:S05]  /*5ed0*/  BSYNC B0 ;  /* 0x0000000000007941 */ /* 0x000fea0003800000 */
.L_x_1066:
[----:B------:R-:W-:-:S05]  /*5ee0*/  LOP3.LUT R5, R0, R5, RZ, 0xfc, !PT ;  /* 0x0000000500057212 */ /* 0x000fca00078efcff */
[----:B------:R0:W-:Y:S01]  /*5ef0*/  STG.E.U8 desc[UR36][R2.64], R5 ;  /* 0x0000000502007986 */ /* 0x0001e2000c101124 */
[----:B------:R-:W-:Y:S05]  /*5f00*/  BRA `(.L_x_1054) ;  /* 0x0000000800107947 */ /* 0x000fea0003800000 */
.L_x_1065:
        /* <DEDUP_REMOVED lines=13> */
.L_x_1069:
[----:B------:R-:W-:Y:S01]  /*5fe0*/  IMAD.MOV.U32 R0, RZ, RZ, 0x7f ;  /* 0x0000007fff007424 */ /* 0x000fe200078e00ff */
[----:B------:R-:W-:-:S04]  /*5ff0*/  ISETP.GT.U32.AND P0, PT, R4, 0x7f800000, PT ;  /* 0x7f8000000400780c */ /* 0x000fc80003f04070 */
[----:B------:R-:W-:-:S09]  /*6000*/  SEL R0, R0, 0x7c, P0 ;  /* 0x0000007c00007807 */ /* 0x000fd20000000000 */
.L_x_1070:
[----:B------:R-:W-:Y:S05]  /*6010*/  BSYNC B0 ;  /* 0x0000000000007941 */ /* 0x000fea0003800000 */
.L_x_1068:
[----:B------:R-:W-:-:S04]  /*6020*/  LOP3.LUT R4, R5, 0x80000000, RZ, 0xc0, !PT ;  /* 0x8000000005047812 */ /* 0x000fc800078ec0ff */
[----:B------:R-:W-:-:S04]  /*6030*/  SHF.R.U32.HI R5, RZ, 0x18, R4 ;  /* 0x00000018ff057819 */ /* 0x000fc80000011604 */
[----:B------:R-:W-:-:S05]  /*6040*/  LOP3.LUT R5, R0, R5, RZ, 0xfc, !PT ;  /* 0x0000000500057212 */ /* 0x000fca00078efcff */
[----:B------:R0:W-:Y:S01]  /*6050*/  STG.E.U8 desc[UR36][R2.64], R5 ;  /* 0x0000000502007986 */ /* 0x0001e2000c101124 */
[----:B------:R-:W-:Y:S05]  /*6060*/  BRA `(.L_x_1054) ;  /* 0x0000000400b87947 */ /* 0x000fea0003800000 */
.L_x_1064:
[----:B------:R-:W-:-:S05]  /*6070*/  HADD2.F32 R0, -RZ, R24.H0_H0 ;  /* 0x20000018ff007230 */ /* 0x000fca0000004100 */
[----:B------:R-:W-:-:S05]  /*6080*/  F2FP.BF16.F32.PACK_AB R0, RZ, R0 ;  /* 0x00000000ff00723e */ /* 0x000fca00000010ff */
[----:B------:R0:W-:Y:S01]  /*6090*/  STG.E.U16 desc[UR36][R2.64], R0 ;  /* 0x0000000002007986 */ /* 0x0001e2000c101524 */
[----:B------:R-:W-:Y:S05]  /*60a0*/  BRA `(.L_x_1054) ;  /* 0x0000000400a87947 */ /* 0x000fea0003800000 */
.L_x_1061:
        /* <DEDUP_REMOVED lines=12> */
.L_x_1073:
        /* <DEDUP_REMOVED lines=17> */
.L_x_1076:
[----:B------:R-:W-:-:S04]  /*6280*/  LOP3.LUT R0, R7, 0x80000000, RZ, 0xc0, !PT ;  /* 0x8000000007007812 */ /* 0x000fc800078ec0ff */
[----:B------:R-:W-:-:S04]  /*6290*/  SHF.R.U32.HI R5, RZ, 0x18, R0 ;  /* 0x00000018ff057819 */ /* 0x000fc80000011600 */
[----:B------:R-:W-:-:S04]  /*62a0*/  LOP3.LUT R4, R4, R5, RZ, 0xfc, !PT ;  /* 0x0000000504047212 */ /* 0x000fc800078efcff */
[----:B------:R-:W-:-:S07]  /*62b0*/  PRMT R0, R4, 0x7610, R0 ;  /* 0x0000761004007816 */ /* 0x000fce0000000000 */
.L_x_1075:
[----:B------:R-:W-:Y:S05]  /*62c0*/  BSYNC B0 ;  /* 0x0000000000007941 */ /* 0x000fea0003800000 */
.L_x_1074:
[----:B------:R3:W-:Y:S01]  /*62d0*/  STG.E.U8 desc[UR36][R2.64], R0 ;  /* 0x0000000002007986 */ /* 0x0007e2000c101124 */
[----:B------:R-:W-:Y:S05]  /*62e0*/  BRA `(.L_x_1054) ;  /* 0x0000000400187947 */ /* 0x000fea0003800000 */
.L_x_1072:
        /* <DEDUP_REMOVED lines=17> */
.L_x_1079:
[----:B------:R-:W-:-:S04]  /*6400*/  LOP3.LUT R0, R7, 0x80000000, RZ, 0xc0, !PT ;  /* 0x8000000007007812 */ /* 0x000fc800078ec0ff */
[----:B------:R-:W-:-:S04]  /*6410*/  SHF.R.U32.HI R5, RZ, 0x18, R0 ;  /* 0x00000018ff057819 */ /* 0x000fc80000011600 */
[----:B------:R-:W-:-:S04]  /*6420*/  LOP3.LUT R4, R4, R5, RZ, 0xfc, !PT ;  /* 0x0000000504047212 */ /* 0x000fc800078efcff */
[----:B------:R-:W-:-:S07]  /*6430*/  PRMT R0, R4, 0x7610, R0 ;  /* 0x0000761004007816 */ /* 0x000fce0000000000 */
.L_x_1078:
[----:B------:R-:W-:Y:S05]  /*6440*/  BSYNC B0 ;  /* 0x0000000000007941 */ /* 0x000fea0003800000 */
.L_x_1077:
[----:B------:R0:W-:Y:S01]  /*6450*/  STG.E.U8 desc[UR36][R2.64], R0 ;  /* 0x0000000002007986 */ /* 0x0001e2000c101124 */
[----:B------:R-:W-:Y:S05]  /*6460*/  BRA `(.L_x_1054) ;  /* 0x0000000000b87947 */ /* 0x000fea0003800000 */
.L_x_1071:
        /* <DEDUP_REMOVED lines=22> */
.L_x_1053:
        /* <DEDUP_REMOVED lines=16> */
.L_x_1082:
[----:B------:R-:W-:Y:S05]  /*66d0*/  BRA `(.L_x_1054) ;  /* 0x00000000001c7947 */ /* 0x000fea0003800000 */
.L_x_1081:
[----:B------:R-:W-:-:S06]  /*66e0*/  HADD2.F32 R4, -RZ, R24.H0_H0 ;  /* 0x20000018ff047230 */ /* 0x000fcc0000004100 */
[----:B------:R-:W0:Y:S02]  /*66f0*/  F2I.U64.TRUNC R4, R4 ;  /* 0x0000000400047311 */ /* 0x000e24000020d800 */
[----:B0-----:R2:W-:Y:S01]  /*6700*/  STG.E.64 desc[UR36][R2.64], R4 ;  /* 0x0000000402007986 */ /* 0x0015e2000c101b24 */
[----:B------:R-:W-:Y:S05]  /*6710*/  BRA `(.L_x_1054) ;  /* 0x00000000000c7947 */ /* 0x000fea0003800000 */
.L_x_1080:
[----:B------:R-:W-:-:S04]  /*6720*/  HADD2.F32 R24, -RZ, R24.H0_H0 ;  /* 0x20000018ff187230 */ /* 0x000fc80000004100 */
[----:B------:R-:W0:Y:S02]  /*6730*/  F2I.FTZ.U32.TRUNC.NTZ R5, R24 ;  /* 0x0000001800057305 */ /* 0x000e24000021f000 */
[----:B0-----:R0:W-:Y:S02]  /*6740*/  STG.E desc[UR36][R2.64], R5 ;  /* 0x0000000502007986 */ /* 0x0011e4000c101924 */
.L_x_1054:
[----:B------:R-:W-:-:S05]  /*6750*/  VIADD R17, R17, 0x80 ;  /* 0x0000008011117836 */ /* 0x000fca0000000000 */
[----:B------:R-:W-:-:S13]  /*6760*/  ISETP.GE.AND P0, PT, R17, R16, PT ;  /* 0x000000101100720c */ /* 0x000fda0003f06270 */
        /* <DEDUP_REMOVED lines=19> */
[----:B------:R-:W-:-:S06]  /*68a0*/  HADD2.F32 R23, -RZ, R23.H0_H0 ;  /* 0x20000017ff177230 */ /* 0x000fcc0000004100 */
[----:B------:R-:W0:Y:S02]  /*68b0*/  F2I.FTZ.TRUNC.NTZ R23, R23 ;  /* 0x0000001700177305 */ /* 0x000e24000021f100 */
[----:B0-----:R4:W-:Y:S01]  /*68c0*/  STG.E.U8 desc[UR36][R2.64], R23 ;  /* 0x0000001702007986 */ /* 0x0019e2000c101124 */
[----:B------:R-:W-:Y:S05]  /*68d0*/  BRA `(.L_x_1088) ;  /* 0x0000000c00947947 */ /* 0x000fea0003800000 */
.L_x_1086:
[----:B------:R-:W-:-:S06]  /*68e0*/  HADD2.F32 R5, -RZ, R23.H0_H0 ;  /* 0x20000017ff057230 */ /* 0x000fcc0000004100 */
[----:B------:R-:W0:Y:S02]  /*68f0*/  F2I.S64.TRUNC R4, R5 ;  /* 0x0000000500047311 */ /* 0x000e24000020d900 */
[----:B0-----:R3:W-:Y:S01]  /*6900*/  STG.E.U8 desc[UR36][R2.64], R4 ;  /* 0x0000000402007986 */ /* 0x0017e2000c101124 */
[----:B------:R-:W-:Y:S05]  /*6910*/  BRA `(.L_x_1088) ;  /* 0x0000000c00847947 */ /* 0x000fea0003800000 */
.L_x_1085:
        /* <DEDUP_REMOVED lines=10> */
.L_x_1090:
[----:B------:R-:W-:-:S06]  /*69c0*/  HADD2.F32 R23, -RZ, R23.H0_H0 ;  /* 0x20000017ff177230 */ /* 0x000fcc0000004100 */
[----:B------:R-:W0:Y:S02]  /*69d0*/  F2I.FTZ.TRUNC.NTZ R23, R23 ;  /* 0x0000001700177305 */ /* 0x000e24000021f100 */
[----:B0-----:R2:W-:Y:S01]  /*69e0*/  STG.E desc[UR36][R2.64], R23 ;  /* 0x0000001702007986 */ /* 0x0015e2000c101924 */
[----:B------:R-:W-:Y:S05]  /*69f0*/  BRA `(.L_x_1088) ;  /* 0x0000000c004c7947 */ /* 0x000fea0003800000 */
.L_x_1089:
[----:B------:R-:W-:-:S06]  /*6a00*/  HADD2.F32 R23, -RZ, R23.H0_H0 ;  /* 0x20000017ff177230 */ /* 0x000fcc0000004100 */
[----:B------:R-:W0:Y:S02]  /*6a10*/  F2I.FTZ.TRUNC.NTZ R23, R23 ;  /* 0x0000001700177305 */ /* 0x000e24000021f100 */
[----:B0-----:R0:W-:Y:S01]  /*6a20*/  STG.E.U16 desc[UR36][R2.64], R23 ;  /* 0x0000001702007986 */ /* 0x0011e2000c101524 */
[----:B------:R-:W-:Y:S05]  /*6a30*/  BRA `(.L_x_1088) ;  /* 0x0000000c003c7947 */ /* 0x000fea0003800000 */
.L_x_1084:
        /* <DEDUP_REMOVED lines=9> */
.L_x_1092:
[----:B------:R0:W-:Y:S01]  /*6ad0*/  STG.E.U16 desc[UR36][R2.64], R23 ;  /* 0x0000001702007986 */ /* 0x0001e2000c101524 */
[----:B------:R-:W-:Y:S05]  /*6ae0*/  BRA `(.L_x_1088) ;  /* 0x0000000c00107947 */ /* 0x000fea0003800000 */
.L_x_1091:
        /* <DEDUP_REMOVED lines=10> */
.L_x_1094:
[----:B------:R-:W-:-:S05]  /*6b90*/  HADD2.F32 R0, -RZ, R23.H0_H0 ;  /* 0x20000017ff007230 */ /* 0x000fca0000004100 */
[----:B------:R-:W-:-:S04]  /*6ba0*/  F2FP.F16.F32.PACK_AB R0, RZ, R0 ;  /* 0x00000000ff00723e */ /* 0x000fc800000000ff */
[----:B------:R-:W-:-:S05]  /*6bb0*/  PRMT R0, R0, 0x5410, RZ ;  /* 0x0000541000007816 */ /* 0x000fca00000000ff */
[----:B------:R0:W-:Y:S01]  /*6bc0*/  STG.E desc[UR36][R2.64], R0 ;  /* 0x0000000002007986 */ /* 0x0001e2000c101924 */
[----:B------:R-:W-:Y:S05]  /*6bd0*/  BRA `(.L_x_1088) ;  /* 0x0000000800d47947 */ /* 0x000fea0003800000 */
.L_x_1093:
[----:B------:R-:W-:-:S05]  /*6be0*/  HADD2.F32 R4, -RZ, R23.H0_H0 ;  /* 0x20000017ff047230 */ /* 0x000fca0000004100 */
[----:B------:R-:W-:-:S06]  /*6bf0*/  FMUL.FTZ R4, R4, 1 ;  /* 0x3f80000004047820 */ /* 0x000fcc0000410000 */
[----:B------:R-:W0:Y:S02]  /*6c00*/  F2F.F64.F32 R4, R4 ;  /* 0x0000000400047310 */ /* 0x000e240000201800 */
[----:B0-----:R0:W-:Y:S01]  /*6c10*/  STG.E.64 desc[UR36][R2.64], R4 ;  /* 0x0000000402007986 */ /* 0x0011e2000c101b24 */
[----:B------:R-:W-:Y:S05]  /*6c20*/  BRA `(.L_x_1088) ;  /* 0x0000000800c07947 */ /* 0x000fea0003800000 */
.L_x_1083:
        /* <DEDUP_REMOVED lines=13> */
.L_x_1097:
[----:B------:R-:W-:Y:S01]  /*6d00*/  HADD2.F32 R23, -RZ, R23.H0_H0 ;  /* 0x20000017ff177230 */ /* 0x000fe20000004100 */
[----:B------:R-:W-:-:S04]  /*6d10*/  CS2R R6, SRZ ;  /* 0x0000000000067805 */ /* 0x000fc8000001ff00 */
[----:B------:R-:W-:-:S06]  /*6d20*/  FMUL.FTZ R4, R23, 1 ;  /* 0x3f80000017047820 */ /* 0x000fcc0000410000 */
[----:B------:R-:W0:Y:S02]  /*6d30*/  F2F.F64.F32 R4, R4 ;  /* 0x0000000400047310 */ /* 0x000e240000201800 */
[----:B0-----:R0:W-:Y:S01]  /*6d40*/  STG.E.128 desc[UR36][R2.64], R4 ;  /* 0x0000000402007986 */ /* 0x0011e2000c101d24 */
[----:B------:R-:W-:Y:S05]  /*6d50*/  BRA `(.L_x_1088) ;  /* 0x0000000800747947 */ /* 0x000fea0003800000 */
.L_x_1096:
        /* <DEDUP_REMOVED lines=21> */
.L_x_1101:
[----:B------:R-:W-:Y:S05]  /*6eb0*/  BSYNC B0 ;  /* 0x0000000000007941 */ /* 0x000fea0003800000 */
.L_x_1100:
[----:B------:R-:W-:-:S05]  /*6ec0*/  LOP3.LUT R5, R0, R5, RZ, 0xfc, !PT ;  /* 0x0000000500057212 */ /* 0x000fca00078efcff */
[----:B------:R0:W-:Y:S01]  /*6ed0*/  STG.E.U8 desc[UR36][R2.64], R5 ;  /* 0x0000000502007986 */ /* 0x0001e2000c101124 */
[----:B------:R-:W-:Y:S05]  /*6ee0*/  BRA `(.L_x_1088) ;  /* 0x0000000800107947 */ /* 0x000fea0003800000 */
.L_x_1099:
        /* <DEDUP_REMOVED lines=13> */
.L_x_1103:
[----:B------:R-:W-:Y:S01]  /*6fc0*/  IMAD.MOV.U32 R0, RZ, RZ, 0x7f ;  /* 0x0000007fff007424 */ /* 0x000fe200078e00ff */
[----:B------:R-:W-:-:S04]  /*6fd0*/  ISETP.GT.U32.AND P0, PT, R4, 0x7f800000, PT ;  /* 0x7f8000000400780c */ /* 0x000fc80003f04070 */
[----:B------:R-:W-:-:S09]  /*6fe0*/  SEL R0, R0, 0x7c, P0 ;  /* 0x0000007c00007807 */ /* 0x000fd20000000000 */
.L_x_1104:
[----:B------:R-:W-:Y:S05]  /*6ff0*/  BSYNC B0 ;  /* 0x0000000000007941 */ /* 0x000fea0003800000 */
.L_x_1102:
[----:B------:R-:W-:-:S04]  /*7000*/  LOP3.LUT R4, R23, 0x80000000, RZ, 0xc0, !PT ;  /* 0x8000000017047812 */ /* 0x000fc800078ec0ff */
[----:B------:R-:W-:-:S04]  /*7010*/  SHF.R.U32.HI R5, RZ, 0x18, R4 ;  /* 0x00000018ff057819 */ /* 0x000fc80000011604 */
[----:B------:R-:W-:-:S05]  /*7020*/  LOP3.LUT R5, R0, R5, RZ, 0xfc, !PT ;  /* 0x0000000500057212 */ /* 0x000fca00078efcff */
[----:B------:R0:W-:Y:S01]  /*7030*/  STG.E.U8 desc[UR36][R2.64], R5 ;  /* 0x0000000502007986 */ /* 0x0001e2000c101124 */
[----:B------:R-:W-:Y:S05]  /*7040*/  BRA `(.L_x_1088) ;  /* 0x0000000400b87947 */ /* 0x000fea0003800000 */
.L_x_1098:
[----:B------:R-:W-:-:S05]  /*7050*/  HADD2.F32 R0, -RZ, R23.H0_H0 ;  /* 0x20000017ff007230 */ /* 0x000fca0000004100 */
[----:B------:R-:W-:-:S05]  /*7060*/  F2FP.BF16.F32.PACK_AB R0, RZ, R0 ;  /* 0x00000000ff00723e */ /* 0x000fca00000010ff */
[----:B------:R0:W-:Y:S01]  /*7070*/  STG.E.U16 desc[UR36][R2.64], R0 ;  /* 0x0000000002007986 */ /* 0x0001e2000c101524 */
[----:B------:R-:W-:Y:S05]  /*7080*/  BRA `(.L_x_1088) ;  /* 0x0000000400a87947 */ /* 0x000fea0003800000 */
.L_x_1095:
        /* <DEDUP_REMOVED lines=12> */
.L_x_1107:
        /* <DEDUP_REMOVED lines=17> */
.L_x_1110:
[----:B------:R-:W-:-:S04]  /*7260*/  LOP3.LUT R0, R23, 0x80000000, RZ, 0xc0, !PT ;  /* 0x8000000017007812 */ /* 0x000fc800078ec0ff */
[----:B------:R-:W-:-:S04]  /*7270*/  SHF.R.U32.HI R5, RZ, 0x18, R0 ;  /* 0x00000018ff057819 */ /* 0x000fc80000011600 */
[----:B------:R-:W-:-:S04]  /*7280*/  LOP3.LUT R4, R4, R5, RZ, 0xfc, !PT ;  /* 0x0000000504047212 */ /* 0x000fc800078efcff */
[----:B------:R-:W-:-:S07]  /*7290*/  PRMT R0, R4, 0x7610, R0 ;  /* 0x0000761004007816 */ /* 0x000fce0000000000 */
.L_x_1109:
[----:B------:R-:W-:Y:S05]  /*72a0*/  BSYNC B0 ;  /* 0x0000000000007941 */ /* 0x000fea0003800000 */
.L_x_1108:
[----:B------:R0:W-:Y:S01]  /*72b0*/  STG.E.U8 desc[UR36][R2.64], R0 ;  /* 0x0000000002007986 */ /* 0x0001e2000c101124 */
[----:B------:R-:W-:Y:S05]  /*72c0*/  BRA `(.L_x_1088) ;  /* 0x0000000400187947 */ /* 0x000fea0003800000 */
.L_x_1106:
        /* <DEDUP_REMOVED lines=17> */
.L_x_1113:
[----:B------:R-:W-:-:S04]  /*73e0*/  LOP3.LUT R0, R23, 0x80000000, RZ, 0xc0, !PT ;  /* 0x8000000017007812 */ /* 0x000fc800078ec0ff */
[----:B------:R-:W-:-:S04]  /*73f0*/  SHF.R.U32.HI R5, RZ, 0x18, R0 ;  /* 0x00000018ff057819 */ /* 0x000fc80000011600 */
[----:B------:R-:W-:-:S04]  /*7400*/  LOP3.LUT R4, R4, R5, RZ, 0xfc, !PT ;  /* 0x0000000504047212 */ /* 0x000fc800078efcff */
[----:B------:R-:W-:-:S07]  /*7410*/  PRMT R0, R4, 0x7610, R0 ;  /* 0x0000761004007816 */ /* 0x000fce0000000000 */
.L_x_1112:
[----:B------:R-:W-:Y:S05]  /*7420*/  BSYNC B0 ;  /* 0x0000000000007941 */ /* 0x000fea0003800000 */
.L_x_1111:
[----:B------:R0:W-:Y:S01]  /*7430*/  STG.E.U8 desc[UR36][R2.64], R0 ;  /* 0x0000000002007986 */ /* 0x0001e2000c101124 */
[----:B------:R-:W-:Y:S05]  /*7440*/  BRA `(.L_x_1088) ;  /* 0x0000000000b87947 */ /* 0x000fea0003800000 */
.L_x_1105:
[----:B------:R-:W-:-:S13]  /*7450*/  ISETP.NE.AND P0, PT, R0, 0x1c, PT ;  /* 0x0000001c0000780c */ /* 0x000fda0003f05270 */
[----:B------:R-:W-:Y:S05]  /*7460*/  @!P0 BRA `(.L_x_1114) ;  /* 0x0000000000a48947 */ /* 0x000fea0003800000 */
[----:B------:R-:W-:-:S13]  /*7470*/  ISETP.NE.AND P0, PT, R0, 0x1d, PT ;  /* 0x0000001d0000780c */ /* 0x000fda0003f05270 */
[----:B------:R-:W-:Y:S05]  /*7480*/  @!P0 BRA `(.L_x_1115) ;  /* 0x00000000008c8947 */ /* 0x000fea0003800000 */
[----:B------:R-:W-:-:S13]  /*7490*/  ISETP.NE.AND P0, PT, R0, 0x2c, PT ;  /* 0x0000002c0000780c */ /* 0x000fda0003f05270 */
[----:B------:R-:W-:Y:S05]  /*74a0*/  @P0 BRA `(.L_x_1087) ;  /* 0x0000000000400947 */ /* 0x000fea0003800000 */
[----:B------:R-:W-:Y:S02]  /*74b0*/  HADD2.F32 R23, -RZ, R23.H0_H0 ;  /* 0x20000017ff177230 */ /* 0x000fe40000004100 */
        /* <DEDUP_REMOVED lines=15> */
.L_x_1087:
        /* <DEDUP_REMOVED lines=16> */
.L_x_1116:
[----:B------:R-:W-:Y:S05]  /*76b0*/  BRA `(.L_x_1088) ;  /* 0x00000000001c7947 */ /* 0x000fea0003800000 */
.L_x_1115:
[----:B------:R-:W-:-:S06]  /*76c0*/  HADD2.F32 R4, -RZ, R23.H0_H0 ;  /* 0x20000017ff047230 */ /* 0x000fcc0000004100 */
[----:B------:R-:W0:Y:S02]  /*76d0*/  F2I.U64.TRUNC R4, R4 ;  /* 0x0000000400047311 */ /* 0x000e24000020d800 */
[----:B0-----:R0:W-:Y:S01]  /*76e0*/  STG.E.64 desc[UR36][R2.64], R4 ;  /* 0x0000000402007986 */ /* 0x0011e2000c101b24 */
[----:B------:R-:W-:Y:S05]  /*76f0*/  BRA `(.L_x_1088) ;  /* 0x00000000000c7947 */ /* 0x000fea0003800000 */
.L_x_1114:
[----:B------:R-:W-:-:S06]  /*7700*/  HADD2.F32 R23, -RZ, R23.H0_H0 ;  /* 0x20000017ff177230 */ /* 0x000fcc0000004100 */
[----:B------:R-:W0:Y:S02]  /*7710*/  F2I.FTZ.U32.TRUNC.NTZ R23, R23 ;  /* 0x0000001700177305 */ /* 0x000e24000021f000 */
[----:B0-----:R0:W-:Y:S02]  /*7720*/  STG.E desc[UR36][R2.64], R23 ;  /* 0x0000001702007986 */ /* 0x0011e4000c101924 */
.L_x_1088:
[----:B------:R-:W-:-:S07]  /*7730*/  VIADD R17, R17, 0x80 ;  /* 0x0000008011117836 */ /* 0x000fce0000000000 */
.L_x_1048:
[----:B------:R-:W-:Y:S05]  /*7740*/  BSYNC B6 ;  /* 0x0000000000067941 */ /* 0x000fea0003800000 */
.L_x_1047:
[----:B------:R-:W-:-:S13]  /*7750*/  ISETP.GE.AND P0, PT, R17, R16, PT ;  /* 0x000000101100720c */ /* 0x000fda0003f06270 */
[----:B------:R-:W-:Y:S05]  /*7760*/  @P0 EXIT ;  /* 0x000000000000094d */ /* 0x000fea0003800000 */
[----:B01234-:R-:W0:Y:S01]  /*7770*/  LDC.64 R2, c[0x0][0x218] ;  /* 0x00008600ff027b82 */ /* 0x01fe220000000a00 */
        /* <DEDUP_REMOVED lines=20> */
.L_x_1120:
[----:B------:R-:W-:-:S06]  /*78c0*/  HADD2.F32 R5, -RZ, R22.H0_H0 ;  /* 0x20000016ff057230 */ /* 0x000fcc0000004100 */
[----:B------:R-:W0:Y:S02]  /*78d0*/  F2I.S64.TRUNC R4, R5 ;  /* 0x0000000500047311 */ /* 0x000e24000020d900 */
[----:B0-----:R-:W-:Y:S01]  /*78e0*/  STG.E.U8 desc[UR36][R2.64], R4 ;  /* 0x0000000402007986 */ /* 0x001fe2000c101124 */
[----:B------:R-:W-:Y:S05]  /*78f0*/  EXIT ;  /* 0x000000000000794d */ /* 0x000fea0003800000 */
.L_x_1119:
        /* <DEDUP_REMOVED lines=10> */
.L_x_1123:
[----:B------:R-:W-:-:S04]  /*79a0*/  HADD2.F32 R22, -RZ, R22.H0_H0 ;  /* 0x20000016ff167230 */ /* 0x000fc80000004100 */
[----:B------:R-:W0:Y:S02]  /*79b0*/  F2I.FTZ.TRUNC.NTZ R5, R22 ;  /* 0x0000001600057305 */ /* 0x000e24000021f100 */
[----:B0-----:R-:W-:Y:S01]  /*79c0*/  STG.E desc[UR36][R2.64], R5 ;  /* 0x0000000502007986 */ /* 0x001fe2000c101924 */
[----:B------:R-:W-:Y:S05]  /*79d0*/  EXIT ;  /* 0x000000000000794d */ /* 0x000fea0003800000 */
.L_x_1122:
[----:B------:R-:W-:-:S04]  /*79e0*/  HADD2.F32 R22, -RZ, R22.H0_H0 ;  /* 0x20000016ff167230 */ /* 0x000fc80000004100 */
[----:B------:R-:W0:Y:S02]  /*79f0*/  F2I.FTZ.TRUNC.NTZ R5, R22 ;  /* 0x0000001600057305 */ /* 0x000e24000021f100 */
[----:B0-----:R-:W-:Y:S01]  /*7a00*/  STG.E.U16 desc[UR36][R2.64], R5 ;  /* 0x0000000502007986 */ /* 0x001fe2000c101524 */
[----:B------:R-:W-:Y:S05]  /*7a10*/  EXIT ;  /* 0x000000000000794d */ /* 0x000fea0003800000 */
.L_x_1118:
        /* <DEDUP_REMOVED lines=9> */
.L_x_1125:
[----:B------:R-:W-:Y:S01]  /*7ab0*/  STG.E.U16 desc[UR36][R2.64], R22 ;  /* 0x0000001602007986 */ /* 0x000fe2000c101524 */
[----:B------:R-:W-:Y:S05]  /*7ac0*/  EXIT ;  /* 0x000000000000794d */ /* 0x000fea0003800000 */
.L_x_1124:
        /* <DEDUP_REMOVED lines=10> */
.L_x_1127:
[----:B------:R-:W-:-:S05]  /*7b70*/  HADD2.F32 R0, -RZ, R22.H0_H0 ;  /* 0x20000016ff007230 */ /* 0x000fca0000004100 */
[----:B------:R-:W-:-:S04]  /*7b80*/  F2FP.F16.F32.PACK_AB R0, RZ, R0 ;  /* 0x00000000ff00723e */ /* 0x000fc800000000ff */
[----:B------:R-:W-:-:S05]  /*7b90*/  PRMT R0, R0, 0x5410, RZ ;  /* 0x0000541000007816 */ /* 0x000fca00000000ff */
[----:B------:R-:W-:Y:S01]  /*7ba0*/  STG.E desc[UR36][R2.64], R0 ;  /* 0x0000000002007986 */ /* 0x000fe2000c101924 */
[----:B------:R-:W-:Y:S05]  /*7bb0*/  EXIT ;  /* 0x000000000000794d */ /* 0x000fea0003800000 */
.L_x_1126:
[----:B------:R-:W-:-:S05]  /*7bc0*/  HADD2.F32 R4, -RZ, R22.H0_H0 ;  /* 0x20000016ff047230 */ /* 0x000fca0000004100 */
[----:B------:R-:W-:-:S06]  /*7bd0*/  FMUL.FTZ R4, R4, 1 ;  /* 0x3f80000004047820 */ /* 0x000fcc0000410000 */
[----:B------:R-:W0:Y:S02]  /*7be0*/  F2F.F64.F32 R4, R4 ;  /* 0x0000000400047310 */ /* 0x000e240000201800 */
[----:B0-----:R-:W-:Y:S01]  /*7bf0*/  STG.E.64 desc[UR36][R2.64], R4 ;  /* 0x0000000402007986 */ /* 0x001fe2000c101b24 */
[----:B------:R-:W-:Y:S05]  /*7c00*/  EXIT ;  /* 0x000000000000794d */ /* 0x000fea0003800000 */
.L_x_1117:
        /* <DEDUP_REMOVED lines=13> */
.L_x_1130:
[----:B------:R-:W-:Y:S01]  /*7ce0*/  HADD2.F32 R22, -RZ, R22.H0_H0 ;  /* 0x20000016ff167230 */ /* 0x000fe20000004100 */
[----:B------:R-:W-:-:S04]  /*7cf0*/  CS2R R6, SRZ ;  /* 0x0000000000067805 */ /* 0x000fc8000001ff00 */
[----:B------:R-:W-:-:S06]  /*7d00*/  FMUL.FTZ R4, R22, 1 ;  /* 0x3f80000016047820 */ /* 0x000fcc0000410000 */
[----:B------:R-:W0:Y:S02]  /*7d10*/  F2F.F64.F32 R4, R4 ;  /* 0x0000000400047310 */ /* 0x000e240000201800 */
[----:B0-----:R-:W-:Y:S01]  /*7d20*/  STG.E.128 desc[UR36][R2.64], R4 ;  /* 0x0000000402007986 */ /* 0x001fe2000c101d24 */
[----:B------:R-:W-:Y:S05]  /*7d30*/  EXIT ;  /* 0x000000000000794d */ /* 0x000fea0003800000 */
.L_x_1129:
        /* <DEDUP_REMOVED lines=21> */
.L_x_1134:
[----:B------:R-:W-:Y:S05]  /*7e90*/  BSYNC B0 ;  /* 0x0000000000007941 */ /* 0x000fea0003800000 */
.L_x_1133:
[----:B------:R-:W-:-:S05]  /*7ea0*/  LOP3.LUT R5, R0, R5, RZ, 0xfc, !PT ;  /* 0x0000000500057212 */ /* 0x000fca00078efcff */
[----:B------:R-:W-:Y:S01]  /*7eb0*/  STG.E.U8 desc[UR36][R2.64], R5 ;  /* 0x0000000502007986 */ /* 0x000fe2000c101124 */
[----:B------:R-:W-:Y:S05]  /*7ec0*/  EXIT ;  /* 0x000000000000794d */ /* 0x000fea0003800000 */
.L_x_1132:
        /* <DEDUP_REMOVED lines=13> */
.L_x_1136:
[----:B------:R-:W-:Y:S01]  /*7fa0*/  IMAD.MOV.U32 R0, RZ, RZ, 0x7f ;  /* 0x0000007fff007424 */ /* 0x000fe200078e00ff */
[----:B------:R-:W-:-:S04]  /*7fb0*/  ISETP.GT.U32.AND P0, PT, R4, 0x7f800000, PT ;  /* 0x7f8000000400780c */ /* 0x000fc80003f04070 */
[----:B------:R-:W-:-:S09]  /*7fc0*/  SEL R0, R0, 0x7c, P0 ;  /* 0x0000007c00007807 */ /* 0x000fd20000000000 */
.L_x_1137:
[----:B------:R-:W-:Y:S05]  /*7fd0*/  BSYNC B0 ;  /* 0x0000000000007941 */ /* 0x000fea0003800000 */
.L_x_1135:
[----:B------:R-:W-:-:S04]  /*7fe0*/  LOP3.LUT R4, R5, 0x80000000, RZ, 0xc0, !PT ;  /* 0x8000000005047812 */ /* 0x000fc800078ec0ff */
[----:B------:R-:W-:-:S04]  /*7ff0*/  SHF.R.U32.HI R5, RZ, 0x18, R4 ;  /* 0x00000018ff057819 */ /* 0x000fc80000011604 */
[----:B------:R-:W-:-:S05]  /*8000*/  LOP3.LUT R5, R0, R5, RZ, 0xfc, !PT ;  /* 0x0000000500057212 */ /* 0x000fca00078efcff */
[----:B------:R-:W-:Y:S01]  /*8010*/  STG.E.U8 desc[UR36][R2.64], R5 ;  /* 0x0000000502007986 */ /* 0x000fe2000c101124 */
[----:B------:R-:W-:Y:S05]  /*8020*/  EXIT ;  /* 0x000000000000794d */ /* 0x000fea0003800000 */
.L_x_1131:
[----:B------:R-:W-:-:S05]  /*8030*/  HADD2.F32 R0, -RZ, R22.H0_H0 ;  /* 0x20000016ff007230 */ /* 0x000fca0000004100 */
[----:B------:R-:W-:-:S05]  /*8040*/  F2FP.BF16.F32.PACK_AB R0, RZ, R0 ;  /* 0x00000000ff00723e */ /* 0x000fca00000010ff */
[----:B------:R-:W-:Y:S01]  /*8050*/  STG.E.U16 desc[UR36][R2.64], R0 ;  /* 0x0000000002007986 */ /* 0x000fe2000c101524 */
[----:B------:R-:W-:Y:S05]  /*8060*/  EXIT ;  /* 0x000000000000794d */ /* 0x000fea0003800000 */
.L_x_1128:
        /* <DEDUP_REMOVED lines=12> */
.L_x_1140:
        /* <DEDUP_REMOVED lines=17> */
.L_x_1143:
[----:B------:R-:W-:-:S04]  /*8240*/  LOP3.LUT R0, R7, 0x80000000, RZ, 0xc0, !PT ;  /* 0x8000000007007812 */ /* 0x000fc800078ec0ff */
[----:B------:R-:W-:-:S04]  /*8250*/  SHF.R.U32.HI R5, RZ, 0x18, R0 ;  /* 0x00000018ff057819 */ /* 0x000fc80000011600 */
[----:B------:R-:W-:-:S04]  /*8260*/  LOP3.LUT R4, R4, R5, RZ, 0xfc, !PT ;  /* 0x0000000504047212 */ /* 0x000fc800078efcff */
[----:B------:R-:W-:-:S07]  /*8270*/  PRMT R0, R4, 0x7610, R0 ;  /* 0x0000761004007816 */ /* 0x000fce0000000000 */
.L_x_1142:
[----:B------:R-:W-:Y:S05]  /*8280*/  BSYNC B0 ;  /* 0x0000000000007941 */ /* 0x000fea0003800000 */
.L_x_1141:
[----:B------:R-:W-:Y:S01]  /*8290*/  STG.E.U8 desc[UR36][R2.64], R0 ;  /* 0x0000000002007986 */ /* 0x000fe2000c101124 */
[----:B------:R-:W-:Y:S05]  /*82a0*/  EXIT ;  /* 0x000000000000794d */ /* 0x000fea0003800000 */
.L_x_1139:
        /* <DEDUP_REMOVED lines=17> */
.L_x_1146:
[----:B------:R-:W-:-:S04]  /*83c0*/  LOP3.LUT R0, R7, 0x80000000, RZ, 0xc0, !PT ;  /* 0x8000000007007812 */ /* 0x000fc800078ec0ff */
[----:B------:R-:W-:-:S04]  /*83d0*/  SHF.R.U32.HI R5, RZ, 0x18, R0 ;  /* 0x00000018ff057819 */ /* 0x000fc80000011600 */
[----:B------:R-:W-:-:S04]  /*83e0*/  LOP3.LUT R4, R4, R5, RZ, 0xfc, !PT ;  /* 0x0000000504047212 */ /* 0x000fc800078efcff */
[----:B------:R-:W-:-:S07]  /*83f0*/  PRMT R0, R4, 0x7610, R0 ;  /* 0x0000761004007816 */ /* 0x000fce0000000000 */
.L_x_1145:
[----:B------:R-:W-:Y:S05]  /*8400*/  BSYNC B0 ;  /* 0x0000000000007941 */ /* 0x000fea0003800000 */
.L_x_1144:
[----:B------:R-:W-:Y:S01]  /*8410*/  STG.E.U8 desc[UR36][R2.64], R0 ;  /* 0x0000000002007986 */ /* 0x000fe2000c101124 */
[----:B------:R-:W-:Y:S05]  /*8420*/  EXIT ;  /* 0x000000000000794d */ /* 0x000fea0003800000 */
.L_x_1138:
        /* <DEDUP_REMOVED lines=22> */
.L_x_1121:
        /* <DEDUP_REMOVED lines=16> */
.L_x_1149:
[----:B------:R-:W-:Y:S05]  /*8690*/  EXIT ;  /* 0x000000000000794d */ /* 0x000fea0003800000 */
.L_x_1148:
[----:B------:R-:W-:-:S06]  /*86a0*/  HADD2.F32 R4, -RZ, R22.H0_H0 ;  /* 0x20000016ff047230 */ /* 0x000fcc0000004100 */
[----:B------:R-:W0:Y:S02]  /*86b0*/  F2I.U64.TRUNC R4, R4 ;  /* 0x0000000400047311 */ /* 0x000e24000020d800 */
[----:B0-----:R-:W-:Y:S01]  /*86c0*/  STG.E.64 desc[UR36][R2.64], R4 ;  /* 0x0000000402007986 */ /* 0x001fe2000c101b24 */
[----:B------:R-:W-:Y:S05]  /*86d0*/  EXIT ;  /* 0x000000000000794d */ /* 0x000fea0003800000 */
.L_x_1147:
[----:B------:R-:W-:-:S04]  /*86e0*/  HADD2.F32 R22, -RZ, R22.H0_H0 ;  /* 0x20000016ff167230 */ /* 0x000fc80000004100 */
[----:B------:R-:W0:Y:S02]  /*86f0*/  F2I.FTZ.U32.TRUNC.NTZ R5, R22 ;  /* 0x0000001600057305 */ /* 0x000e24000021f000 */
[----:B0-----:R-:W-:Y:S01]  /*8700*/  STG.E desc[UR36][R2.64], R5 ;  /* 0x0000000502007986 */ /* 0x001fe2000c101924 */
[----:B------:R-:W-:Y:S05]  /*8710*/  EXIT ;  /* 0x000000000000794d */ /* 0x000fea0003800000 */
.L_x_1150:
        /* <DEDUP_REMOVED lines=14> */
.L_x_2624:


//--------------------- .text._ZN2at6native18elementwise_kernelILi128ELi4EZNS0_22gpu_kernel_impl_nocastIZZZNS0_15sin_kernel_cudaERNS_18TensorIteratorBaseEENKUlvE0_clEvENKUlvE1_clEvEUlN3c104HalfEE_EEvS4_RKT_EUliE_EEviT1_ --------------------------
	.section	.text._ZN2at6native18elementwise_kernelILi128ELi4EZNS0_22gpu_kernel_impl_nocastIZZZNS0_15sin_kernel_cudaERNS_18TensorIteratorBaseEENKUlvE0_clEvENKUlvE1_clEvEUlN3c104HalfEE_EEvS4_RKT_EUliE_EEviT1_,"ax",@progbits
	.align	128
        .global         _ZN2at6native18elementwise_kernelILi128ELi4EZNS0_22gpu_kernel_impl_nocastIZZZNS0_15sin_kernel_cudaERNS_18TensorIteratorBaseEENKUlvE0_clEvENKUlvE1_clEvEUlN3c104HalfEE_EEvS4_RKT_EUliE_EEviT1_
        .type           _ZN2at6native18elementwise_kernelILi128ELi4EZNS0_22gpu_kernel_impl_nocastIZZZNS0_15sin_kernel_cudaERNS_18TensorIteratorBaseEENKUlvE0_clEvENKUlvE1_clEvEUlN3c104HalfEE_EEvS4_RKT_EUliE_EEviT1_,@function
        .size           _ZN2at6native18elementwise_kernelILi128ELi4EZNS0_22gpu_kernel_impl_nocastIZZZNS0_15sin_kernel_cudaERNS_18TensorIteratorBaseEENKUlvE0_clEvENKUlvE1_clEvEUlN3c104HalfEE_EEvS4_RKT_EUliE_EEviT1_,(.L_x_2625 - _ZN2at6native18elementwise_kernelILi128ELi4EZNS0_22gpu_kernel_impl_nocastIZZZNS0_15sin_kernel_cudaERNS_18TensorIteratorBaseEENKUlvE0_clEvENKUlvE1_clEvEUlN3c104HalfEE_EEvS4_RKT_EUliE_EEviT1_)
        .other          _ZN2at6native18elementwise_kernelILi128ELi4EZNS0_22gpu_kernel_impl_nocastIZZZNS0_15sin_kernel_cudaERNS_18TensorIteratorBaseEENKUlvE0_clEvENKUlvE1_clEvEUlN3c104HalfEE_EEvS4_RKT_EUliE_EEviT1_,@"STO_CUDA_ENTRY STV_DEFAULT"
_ZN2at6native18elementwise_kernelILi128ELi4EZNS0_22gpu_kernel_impl_nocastIZZZNS0_15sin_kernel_cudaERNS_18TensorIteratorBaseEENKUlvE0_clEvENKUlvE1_clEvEUlN3c104HalfEE_EEvS4_RKT_EUliE_EEviT1_:
.text._ZN2at6native18elementwise_kernelILi128ELi4EZNS0_22gpu_kernel_impl_nocastIZZZNS0_15sin_kernel_cudaERNS_18TensorIteratorBaseEENKUlvE0_clEvENKUlvE1_clEvEUlN3c104HalfEE_EEvS4_RKT_EUliE_EEviT1_:
        /* <DEDUP_REMOVED lines=311> */
.L_x_1153:
[----:B------:R-:W-:Y:S02]  /*1370*/  ULDC.64 UR8, c[0x0][0x418] ;  /* 0x0001060000087ab9 */ /* 0x000fe40000000a00 */
[----:B------:R-:W-:-:S04]  /*1380*/  IADD3 R4, P0, R2, UR8, RZ ;  /* 0x0000000802047c10 */ /* 0x000fc8000ff1e0ff */
[----:B------:R-:W-:Y:S01]  /*1390*/  IADD3.X R5, RZ, UR9, RZ, P0, !PT ;  /* 0x00000009ff057c10 */ /* 0x000fe200087fe4ff */
[----:B------:R-:W-:-:S04]  /*13a0*/  ULDC.64 UR8, c[0x0][0x410] ;  /* 0x0001040000087ab9 */ /* 0x000fc80000000a00 */
[----:B------:R-:W2:Y:S01]  /*13b0*/  LDG.E.U16 R4, desc[UR4][R4.64] ;  /* 0x0000000404047981 */ /* 0x000ea2000c1e1500 */
[----:B------:R-:W-:Y:S01]  /*13c0*/  IADD3 R0, R0, 0x80, RZ ;  /* 0x0000008000007810 */ /* 0x000fe20007ffe0ff */
[----:B--2---:R-:W-:-:S05]  /*13d0*/  HADD2.F32 R2, -RZ, R4.H0_H0 ;  /* 0x20000004ff027230 */ /* 0x004fca0000004100 */
[----:B------:R-:W-:Y:S01]  /*13e0*/  FMUL.RZ R7, R2, 0.15915493667125701904 ;  /* 0x3e22f98302077820 */ /* 0x000fe2000040c000 */
[----:B------:R-:W-:-:S03]  /*13f0*/  IADD3 R2, P0, R3, UR8, RZ ;  /* 0x0000000803027c10 */ /* 0x000fc6000ff1e0ff */
[----:B------:R-:W0:Y:S01]  /*1400*/  MUFU.SIN R6, R7 ;  /* 0x0000000700067308 */ /* 0x000e220000000400 */
[----:B------:R-:W-:Y:S02]  /*1410*/  IADD3.X R3, RZ, UR9, RZ, P0, !PT ;  /* 0x00000009ff037c10 */ /* 0x000fe400087fe4ff */
[----:B0-----:R-:W-:-:S05]  /*1420*/  F2FP.F16.F32.PACK_AB R6, RZ, R6 ;  /* 0x00000006ff06723e */ /* 0x001fca00000000ff */
[----:B------:R0:W-:Y:S02]  /*1430*/  STG.E.U16 desc[UR4][R2.64], R6 ;  /* 0x0000000602007986 */ /* 0x0001e4000c101504 */
.L_x_1152:
[----:B------:R-:W-:Y:S05]  /*1440*/  BSYNC B0 ;  /* 0x0000000000007941 */ /* 0x000fea0003800000 */
.L_x_1151:
        /* <DEDUP_REMOVED lines=8> */
[----:B------:R-:W-:Y:S01]  /*14d0*/  IMAD.MOV.U32 R3, RZ, RZ, R0 ;  /* 0x000000ffff037224 */ /* 0x000fe200078e0000 */
        /* <DEDUP_REMOVED lines=296> */
.L_x_1156:
        /* <DEDUP_REMOVED lines=11> */
[----:B------:R-:W-:Y:S02]  /*2810*/  ISETP.GE.AND P0, PT, R0, UR6, PT ;  /* 0x0000000600007c0c */ /* 0x000fe4000bf06270 */
[----:B0-----:R-:W-:-:S05]  /*2820*/  F2FP.F16.F32.PACK_AB R6, RZ, R6 ;  /* 0x00000006ff06723e */ /* 0x001fca00000000ff */
[----:B------:R1:W-:Y:S06]  /*2830*/  STG.E.U16 desc[UR4][R2.64], R6 ;  /* 0x0000000602007986 */ /* 0x0003ec000c101504 */
[----:B------:R-:W-:Y:S05]  /*2840*/  @P0 BRA `(.L_x_1155) ;  /* 0x0000001000ec0947 */ /* 0x000fea0003800000 */
[----:B------:R-:W0:Y:S01]  /*2850*/  LDC R8, c[0x0][0x218] ;  /* 0x00008600ff087b82 */ /* 0x000e220000000800 */
[----:B-1----:R-:W-:Y:S02]  /*2860*/  CS2R R2, SRZ ;  /* 0x0000000000027805 */ /* 0x002fe4000001ff00 */
[----:B0-----:R-:W-:-:S13]  /*2870*/  ISETP.NE.AND P0, PT, R8, RZ, PT ;  /* 0x000000ff0800720c */ /* 0x001fda0003f05270 */
        /* <DEDUP_REMOVED lines=279> */
[----:B------:R-:W-:Y:S01]  /*39f0*/  IMAD.MOV.U32 R4, RZ, RZ, RZ ;  /* 0x000000ffff047224 */ /* 0x000fe200078e00ff */
[----:B------:R-:W-:Y:S01]  /*3a00*/  ULDC.64 UR8, c[0x0][0x330] ;  /* 0x0000cc0000087ab9 */ /* 0x000fe20000000a00 */
[----:B------:R-:W-:Y:S02]  /*3a10*/  ULDC UR7, c[0x0][0x338] ;  /* 0x0000ce0000077ab9 */ /* 0x000fe40000000800 */
[----:B------:R-:W-:-:S05]  /*3a20*/  IMAD.HI.U32 R8, R5, UR9, R4 ;  /* 0x0000000905087c27 */ /* 0x000fca000f8e0004 */
[----:B------:R-:W-:-:S03]  /*3a30*/  SHF.R.U32.HI R9, RZ, UR7, R8 ;  /* 0x00000007ff097c19 */ /* 0x000fc60008011608 */
        /* <DEDUP_REMOVED lines=15> */
.L_x_1157:
        /* <DEDUP_REMOVED lines=13> */
.L_x_1155:
[----:B------:R-:W-:Y:S05]  /*3c00*/  BSYNC B0 ;  /* 0x0000000000007941 */ /* 0x000fea0003800000 */
.L_x_1154:
        /* <DEDUP_REMOVED lines=290> */
[----:B------:R-:W-:Y:S01]  /*4e30*/  @P0 MOV R6, RZ ;  /* 0x000000ff00060202 */ /* 0x000fe20000000f00 */
[----:B------:R-:W-:Y:S01]  /*4e40*/  ULDC.64 UR6, c[0x0][0x400] ;  /* 0x0001000000067ab9 */ /* 0x000fe20000000a00 */
[----:B------:R-:W-:-:S05]  /*4e50*/  IADD3 R4, -R7, RZ, RZ ;  /* 0x000000ff07047210 */ /* 0x000fca0007ffe1ff */
[----:B------:R-:W1:Y:S01]  /*4e60*/  @P0 LDC R11, c[0x0][0x33c] ;  /* 0x0000cf00ff0b0b82 */ /* 0x000e620000000800 */
[----:B------:R-:W-:-:S04]  /*4e70*/  IMAD R4, R4, UR8, R5 ;  /* 0x0000000804047c24 */ /* 0x000fc8000f8e0205 */
[C---:B------:R-:W-:Y:S02]  /*4e80*/  IMAD R3, R4.reuse, UR6, R3 ;  /* 0x0000000604037c24 */ /* 0x040fe4000f8e0203 */
[----:B------:R-:W-:Y:S01]  /*4e90*/  IMAD R2, R4, UR7, R2 ;  /* 0x0000000704027c24 */ /* 0x000fe2000f8e0202 */
[----:B------:R-:W2:Y:S01]  /*4ea0*/  @P0 LDC.64 R12, c[0x0][0x408] ;  /* 0x00010200ff0c0b82 */ /* 0x000ea20000000a00 */
[----:B0-----:R-:W-:-:S05]  /*4eb0*/  @P0 IMAD.HI.U32 R0, R7, R8, R6 ;  /* 0x0000000807000227 */ /* 0x001fca00078e0006 */
[----:B------:R-:W-:-:S04]  /*4ec0*/  @P0 SHF.R.U32.HI R0, RZ, R9, R0 ;  /* 0x00000009ff000219 */ /* 0x000fc80000011600 */
[----:B------:R-:W-:-:S05]  /*4ed0*/  @P0 IADD3 R6, -R0, RZ, RZ ;  /* 0x000000ff00060210 */ /* 0x000fca0007ffe1ff */
[----:B-1----:R-:W-:-:S04]  /*4ee0*/  @P0 IMAD R6, R11, R6, R7 ;  /* 0x000000060b060224 */ /* 0x002fc800078e0207 */
[C---:B--2---:R-:W-:Y:S02]  /*4ef0*/  @P0 IMAD R3, R6.reuse, R12, R3 ;  /* 0x0000000c06030224 */ /* 0x044fe400078e0203 */
[----:B------:R-:W-:-:S07]  /*4f00*/  @P0 IMAD R2, R6, R13, R2 ;  /* 0x0000000d06020224 */ /* 0x000fce00078e0202 */
.L_x_1158:
[----:B------:R-:W-:Y:S02]  /*4f10*/  ULDC.64 UR6, c[0x0][0x418] ;  /* 0x0001060000067ab9 */ /* 0x000fe40000000a00 */
[----:B------:R-:W-:-:S04]  /*4f20*/  IADD3 R4, P0, R2, UR6, RZ ;  /* 0x0000000602047c10 */ /* 0x000fc8000ff1e0ff */
[----:B------:R-:W-:Y:S01]  /*4f30*/  IADD3.X R5, RZ, UR7, RZ, P0, !PT ;  /* 0x00000007ff057c10 */ /* 0x000fe200087fe4ff */
[----:B------:R-:W-:-:S04]  /*4f40*/  ULDC.64 UR6, c[0x0][0x410] ;  /* 0x0001040000067ab9 */ /* 0x000fc80000000a00 */
[----:B------:R-:W2:Y:S01]  /*4f50*/  LDG.E.U16 R4, desc[UR4][R4.64] ;  /* 0x0000000404047981 */ /* 0x000ea2000c1e1500 */
[----:B------:R-:W-:-:S04]  /*4f60*/  IADD3 R2, P0, R3, UR6, RZ ;  /* 0x0000000603027c10 */ /* 0x000fc8000ff1e0ff */
[----:B------:R-:W-:Y:S01]  /*4f70*/  IADD3.X R3, RZ, UR7, RZ, P0, !PT ;  /* 0x00000007ff037c10 */ /* 0x000fe200087fe4ff */
[----:B--2---:R-:W-:-:S05]  /*4f80*/  HADD2.F32 R0, -RZ, R4.H0_H0 ;  /* 0x20000004ff007230 */ /* 0x004fca0000004100 */
[----:B------:R-:W-:-:S04]  /*4f90*/  FMUL.RZ R6, R0, 0.15915493667125701904 ;  /* 0x3e22f98300067820 */ /* 0x000fc8000040c000 */
[----:B------:R-:W0:Y:S02]  /*4fa0*/  MUFU.SIN R0, R6 ;  /* 0x0000000600007308 */ /* 0x000e240000000400 */
[----:B0-----:R-:W-:-:S05]  /*4fb0*/  F2FP.F16.F32.PACK_AB R0, RZ, R0 ;  /* 0x00000000ff00723e */ /* 0x001fca00000000ff */
[----:B------:R-:W-:Y:S01]  /*4fc0*/  STG.E.U16 desc[UR4][R2.64], R0 ;  /* 0x0000000002007986 */ /* 0x000fe2000c101504 */
[----:B------:R-:W-:Y:S05]  /*4fd0*/  EXIT ;  /* 0x000000000000794d */ /* 0x000fea0003800000 */
.L_x_1159:
        /* <DEDUP_REMOVED lines=10> */
.L_x_2625:


//--------------------- .text._ZN2at6native27unrolled_elementwise_kernelIZZZNS0_15sin_kernel_cudaERNS_18TensorIteratorBaseEENKUlvE0_clEvENKUlvE1_clEvEUlN3c104HalfEE_St5arrayIPcLm2EELi4E23TrivialOffsetCalculatorILi1EjESD_NS0_6memory15LoadWithoutCastENSE_16StoreWithoutCastEEEviT_T0_T2_T3_T4_T5_ --------------------------
	.section	.text._ZN2at6native27unrolled_elementwise_kernelIZZZNS0_15sin_kernel_cudaERNS_18TensorIteratorBaseEENKUlvE0_clEvENKUlvE1_clEvEUlN3c104HalfEE_St5arrayIPcLm2EELi4E23TrivialOffsetCalculatorILi1EjESD_NS0_6memory15LoadWithoutCastENSE_16StoreWithoutCastEEEviT_T0_T2_T3_T4_T5_,"ax",@progbits
	.align	128
        .global         _ZN2at6native27unrolled_elementwise_kernelIZZZNS0_15sin_kernel_cudaERNS_18TensorIteratorBaseEENKUlvE0_clEvENKUlvE1_clEvEUlN3c104HalfEE_St5arrayIPcLm2EELi4E23TrivialOffsetCalculatorILi1EjESD_NS0_6memory15LoadWithoutCastENSE_16StoreWithoutCastEEEviT_T0_T2_T3_T4_T5_
        .type           _ZN2at6native27unrolled_elementwise_kernelIZZZNS0_15sin_kernel_cudaERNS_18TensorIteratorBaseEENKUlvE0_clEvENKUlvE1_clEvEUlN3c104HalfEE_St5arrayIPcLm2EELi4E23TrivialOffsetCalculatorILi1EjESD_NS0_6memory15LoadWithoutCastENSE_16StoreWithoutCastEEEviT_T0_T2_T3_T4_T5_,@function
        .size           _ZN2at6native27unrolled_elementwise_kernelIZZZNS0_15sin_kernel_cudaERNS_18TensorIteratorBaseEENKUlvE0_clEvENKUlvE1_clEvEUlN3c104HalfEE_St5arrayIPcLm2EELi4E23TrivialOffsetCalculatorILi1EjESD_NS0_6memory15LoadWithoutCastENSE_16StoreWithoutCastEEEviT_T0_T2_T3_T4_T5_,(.L_x_2626 - _ZN2at6native27unrolled_elementwise_kernelIZZZNS0_15sin_kernel_cudaERNS_18TensorIteratorBaseEENKUlvE0_clEvENKUlvE1_clEvEUlN3c104HalfEE_St5arrayIPcLm2EELi4E23TrivialOffsetCalculatorILi1EjESD_NS0_6memory15LoadWithoutCastENSE_16StoreWithoutCastEEEviT_T0_T2_T3_T4_T5_)
        .other          _ZN2at6native27unrolled_elementwise_kernelIZZZNS0_15sin_kernel_cudaERNS_18TensorIteratorBaseEENKUlvE0_clEvENKUlvE1_clEvEUlN3c104HalfEE_St5arrayIPcLm2EELi4E23TrivialOffsetCalculatorILi1EjESD_NS0_6memory15LoadWithoutCastENSE_16StoreWithoutCastEEEviT_T0_T2_T3_T4_T5_,@"STO_CUDA_ENTRY STV_DEFAULT"
_ZN2at6native27unrolled_elementwise_kernelIZZZNS0_15sin_kernel_cudaERNS_18TensorIteratorBaseEENKUlvE0_clEvENKUlvE1_clEvEUlN3c104HalfEE_St5arrayIPcLm2EELi4E23TrivialOffsetCalculatorILi1EjESD_NS0_6memory15LoadWithoutCastENSE_16StoreWithoutCastEEEviT_T0_T2_T3_T4_T5_:
.text._ZN2at6native27unrolled_elementwise_kernelIZZZNS0_15sin_kernel_cudaERNS_18TensorIteratorBaseEENKUlvE0_clEvENKUlvE1_clEvEUlN3c104HalfEE_St5arrayIPcLm2EELi4E23TrivialOffsetCalculatorILi1EjESD_NS0_6memory15LoadWithoutCastENSE_16StoreWithoutCastEEEviT_T0_T2_T3_T4_T5_:
        /* <DEDUP_REMOVED lines=11> */
[----:B------:R-:W-:-:S03]  /*00b0*/  @!P0 LEA R11, R0, R9, 0x9 ;  /* 0x00000009000b8211 */ /* 0x000fc600078e48ff */
        /* <DEDUP_REMOVED lines=8> */
[----:B------:R-:W-:Y:S02]  /*0140*/  PRMT R11, RZ, 0x7610, R11 ;  /* 0x00007610ff0b7816 */ /* 0x000fe4000000000b */
[----:B------:R-:W-:Y:S01]  /*0150*/  PRMT R18, RZ, 0x7610, R18 ;  /* 0x00007610ff127816 */ /* 0x000fe20000000012 */
[----:B-1----:R-:W-:-:S04]  /*0160*/  @!P1 IMAD.WIDE.U32 R14, R17, 0x2, R14 ;  /* 0x00000002110e9825 */ /* 0x002fc800078e000e */
[----:B------:R-:W-:Y:S01]  /*0170*/  @!P3 IMAD R17, R0, 0x200, R19 ;  /* 0x000002000011b824 */ /* 0x000fe200078e0213 */
[----:B------:R-:W3:Y:S03]  /*0180*/  @!P1 LDG.E.U16 R11, desc[UR4][R14.64] ;  /* 0x000000040e0b9981 */ /* 0x000ee6000c1e1500 */
[----:B0-----:R-:W-:-:S05]  /*0190*/  @!P3 IMAD.WIDE.U32 R6, R17, 0x2, R6 ;  /* 0x000000021106b825 */ /* 0x001fca00078e0006 */
[----:B------:R0:W4:Y:S01]  /*01a0*/  @!P3 LDG.E.U16 R18, desc[UR4][R6.64] ;  /* 0x000000040612b981 */ /* 0x000122000c1e1500 */
[----:B------:R-:W-:-:S04]  /*01b0*/  @!P3 IADD3 R19, R19, 0x80, RZ ;  /* 0x000000801313b810 */ /* 0x000fc80007ffe0ff */
        /* <DEDUP_REMOVED lines=18> */
[----:B--2---:R-:W-:-:S05]  /*02e0*/  @!P0 HADD2.F32 R10, -RZ, R10.H0_H0 ;  /* 0x2000000aff0a8230 */ /* 0x004fca0000004100 */
[----:B------:R-:W-:-:S06]  /*02f0*/  @!P0 FMUL.RZ R10, R10, 0.15915493667125701904 ;  /* 0x3e22f9830a0a8820 */ /* 0x000fcc000040c000 */
[----:B------:R-:W0:Y:S01]  /*0300*/  @!P0 MUFU.SIN R10, R10 ;  /* 0x0000000a000a8308 */ /* 0x000e220000000400 */
[----:B---3--:R-:W-:-:S05]  /*0310*/  @!P2 HADD2.F32 R11, -RZ, R11.H0_H0 ;  /* 0x2000000bff0ba230 */ /* 0x008fca0000004100 */
[----:B------:R-:W-:Y:S01]  /*0320*/  @!P2 FMUL.RZ R11, R11, 0.15915493667125701904 ;  /* 0x3e22f9830b0ba820 */ /* 0x000fe2000040c000 */
[----:B0-----:R-:W-:Y:S01]  /*0330*/  @!P0 F2FP.F16.F32.PACK_AB R5, RZ, R10 ;  /* 0x0000000aff05823e */ /* 0x001fe200000000ff */
[----:B----4-:R-:W-:-:S04]  /*0340*/  @!P3 HADD2.F32 R18, -RZ, R18.H0_H0 ;  /* 0x20000012ff12b230 */ /* 0x010fc80000004100 */
[----:B------:R0:W-:Y:S01]  /*0350*/  @!P0 STG.E.U16 desc[UR4][R6.64], R5 ;  /* 0x0000000506008986 */ /* 0x0001e2000c101504 */
[----:B------:R-:W-:Y:S01]  /*0360*/  @!P3 FMUL.RZ R12, R18, 0.15915493667125701904 ;  /* 0x3e22f983120cb820 */ /* 0x000fe2000040c000 */
[----:B------:R-:W1:Y:S08]  /*0370*/  @!P2 MUFU.SIN R11, R11 ;  /* 0x0000000b000ba308 */ /* 0x000e700000000400 */
[----:B------:R-:W2:Y:S01]  /*0380*/  @!P3 MUFU.SIN R12, R12 ;  /* 0x0000000c000cb308 */ /* 0x000ea20000000400 */
[----:B-1----:R-:W-:-:S02]  /*0390*/  @!P2 F2FP.F16.F32.PACK_AB R4, RZ, R11 ;  /* 0x0000000bff04a23e */ /* 0x002fc400000000ff */
[----:B--2---:R-:W-:Y:S01]  /*03a0*/  @!P3 F2FP.F16.F32.PACK_AB R3, RZ, R12 ;  /* 0x0000000cff03b23e */ /* 0x004fe200000000ff */
        /* <DEDUP_REMOVED lines=12> */
.L_x_1161:
[----:B------:R-:W-:Y:S05]  /*0470*/  BSYNC B0 ;  /* 0x0000000000007941 */ /* 0x000fea0003800000 */
.L_x_1160:
[----:B------:R-:W-:Y:S01]  /*0480*/  ISETP.GE.AND P0, PT, R9, R2, PT ;  /* 0x000000020900720c */ /* 0x000fe20003f06270 */
[----:B-----5:R-:W-:-:S05]  /*0490*/  @!P1 HADD2.F32 R8, -RZ, R8.H0_H0 ;  /* 0x20000008ff089230 */ /* 0x020fca0000004100 */
[----:B0-----:R-:W-:-:S07]  /*04a0*/  @!P1 FMUL.RZ R4, R8, 0.15915493667125701904 ;  /* 0x3e22f98308049820 */ /* 0x001fce000040c000 */
[----:B------:R-:W-:Y:S05]  /*04b0*/  @P0 EXIT ;  /* 0x000000000000094d */ /* 0x000fea0003800000 */
[----:B------:R-:W0:Y:S01]  /*04c0*/  LDC.64 R2, c[0x0][0x218] ;  /* 0x00008600ff027b82 */ /* 0x000e220000000a00 */
[----:B------:R-:W1:Y:S01]  /*04d0*/  @!P1 MUFU.SIN R4, R4 ;  /* 0x0000000400049308 */ /* 0x000e620000000400 */
[----:B------:R-:W-:Y:S01]  /*04e0*/  IMAD R9, R0, 0x200, R9 ;  /* 0x0000020000097824 */ /* 0x000fe200078e0209 */
[----:B-1----:R-:W-:-:S03]  /*04f0*/  @!P1 F2FP.F16.F32.PACK_AB R5, RZ, R4 ;  /* 0x00000004ff05923e */ /* 0x002fc600000000ff */
[----:B0-----:R-:W-:-:S05]  /*0500*/  IMAD.WIDE.U32 R2, R9, 0x2, R2 ;  /* 0x0000000209027825 */ /* 0x001fca00078e0002 */
[----:B------:R-:W-:Y:S01]  /*0510*/  STG.E.U16 desc[UR4][R2.64], R5 ;  /* 0x0000000502007986 */ /* 0x000fe2000c101504 */
[----:B------:R-:W-:Y:S05]  /*0520*/  EXIT ;  /* 0x000000000000794d */ /* 0x000fea0003800000 */
.L_x_1162:
        /* <DEDUP_REMOVED lines=13> */
.L_x_2626:


//--------------------- .text._ZN2at6native29vectorized_elementwise_kernelILi2EZZZNS0_15sin_kernel_cudaERNS_18TensorIteratorBaseEENKUlvE0_clEvENKUlvE1_clEvEUlN3c104HalfEE_St5arrayIPcLm2EEEEviT0_T1_ --------------------------
	.section	.text._ZN2at6native29vectorized_elementwise_kernelILi2EZZZNS0_15sin_kernel_cudaERNS_18TensorIteratorBaseEENKUlvE0_clEvENKUlvE1_clEvEUlN3c104HalfEE_St5arrayIPcLm2EEEEviT0_T1_,"ax",@progbits
	.align	128
        .global         _ZN2at6native29vectorized_elementwise_kernelILi2EZZZNS0_15sin_kernel_cudaERNS_18TensorIteratorBaseEENKUlvE0_clEvENKUlvE1_clEvEUlN3c104HalfEE_St5arrayIPcLm2EEEEviT0_T1_
        .type           _ZN2at6native29vectorized_elementwise_kernelILi2EZZZNS0_15sin_kernel_cudaERNS_18TensorIteratorBaseEENKUlvE0_clEvENKUlvE1_clEvEUlN3c104HalfEE_St5arrayIPcLm2EEEEviT0_T1_,@function
        .size           _ZN2at6native29vectorized_elementwise_kernelILi2EZZZNS0_15sin_kernel_cudaERNS_18TensorIteratorBaseEENKUlvE0_clEvENKUlvE1_clEvEUlN3c104HalfEE_St5arrayIPcLm2EEEEviT0_T1_,(.L_x_2627 - _ZN2at6native29vectorized_elementwise_kernelILi2EZZZNS0_15sin_kernel_cudaERNS_18TensorIteratorBaseEENKUlvE0_clEvENKUlvE1_clEvEUlN3c104HalfEE_St5arrayIPcLm2EEEEviT0_T1_)
        .other          _ZN2at6native29vectorized_elementwise_kernelILi2EZZZNS0_15sin_kernel_cudaERNS_18TensorIteratorBaseEENKUlvE0_clEvENKUlvE1_clEvEUlN3c104HalfEE_St5arrayIPcLm2EEEEviT0_T1_,@"STO_CUDA_ENTRY STV_DEFAULT"
_ZN2at6native29vectorized_elementwise_kernelILi2EZZZNS0_15sin_kernel_cudaERNS_18TensorIteratorBaseEENKUlvE0_clEvENKUlvE1_clEvEUlN3c104HalfEE_St5arrayIPcLm2EEEEviT0_T1_:
.text._ZN2at6native29vectorized_elementwise_kernelILi2EZZZNS0_15sin_kernel_cudaERNS_18TensorIteratorBaseEENKUlvE0_clEvENKUlvE1_clEvEUlN3c104HalfEE_St5arrayIPcLm2EEEEviT0_T1_:
[----:B------:R-:W-:Y:S01]  /*0000*/  LDC R1, c[0x0][0x28] ;  /* 0x00000a00ff017b82 */ /* 0x000fe20000000800 */
[----:B------:R-:W0:Y:S01]  /*0010*/  S2R R3, SR_CTAID.X ;  /* 0x0000000000037919 */ /* 0x000e220000002500 */
[----:B------:R-:W-:Y:S01]  /*0020*/  ULDC UR4, c[0x0][0x210] ;  /* 0x0000840000047ab9 */ /* 0x000fe20000000800 */
[----:B0-----:R-:W-:-:S04]  /*0030*/  SHF.L.U32 R3, R3, 0xa, RZ ;  /* 0x0000000a03037819 */ /* 0x001fc800000006ff */
        /* <DEDUP_REMOVED lines=11> */
[----:B------:R4:W5:Y:S01]  /*00f0*/  LDG.E R12, desc[UR4][R4.64+0x600] ;  /* 0x00060004040c7981 */ /* 0x000962000c1e1900 */
[----:B--2---:R-:W-:-:S02]  /*0100*/  HADD2.F32 R2, -RZ, R6.H0_H0 ;  /* 0x20000006ff027230 */ /* 0x004fc40000004100 */
[----:B------:R-:W-:Y:S02]  /*0110*/  HADD2.F32 R6, -RZ, R6.H1_H1 ;  /* 0x30000006ff067230 */ /* 0x000fe40000004100 */
[--C-:B---3--:R-:W-:Y:S02]  /*0120*/  HADD2.F32 R8, -RZ, R9.reuse.H0_H0 ;  /* 0x20000009ff087230 */ /* 0x108fe40000004100 */
[----:B------:R-:W-:Y:S01]  /*0130*/  FMUL.RZ R2, R2, 0.15915493667125701904 ;  /* 0x3e22f98302027820 */ /* 0x000fe2000040c000 */
[----:B------:R-:W-:Y:S01]  /*0140*/  FMUL.RZ R7, R6, 0.15915493667125701904 ;  /* 0x3e22f98306077820 */ /* 0x000fe2000040c000 */
[--C-:B----4-:R-:W-:Y:S02]  /*0150*/  HADD2.F32 R4, -RZ, R10.reuse.H0_H0 ;  /* 0x2000000aff047230 */ /* 0x110fe40000004100 */
[----:B------:R-:W-:Y:S01]  /*0160*/  FMUL.RZ R6, R8, 0.15915493667125701904 ;  /* 0x3e22f98308067820 */ /* 0x000fe2000040c000 */
[----:B------:R-:W-:Y:S01]  /*0170*/  HADD2.F32 R8, -RZ, R9.H1_H1 ;  /* 0x30000009ff087230 */ /* 0x000fe20000004100 */
[----:B------:R-:W-:Y:S01]  /*0180*/  MUFU.SIN R2, R2 ;  /* 0x0000000200027308 */ /* 0x000fe20000000400 */
[----:B------:R-:W-:-:S03]  /*0190*/  HADD2.F32 R10, -RZ, R10.H1_H1 ;  /* 0x3000000aff0a7230 */ /* 0x000fc60000004100 */
[----:B------:R-:W-:Y:S01]  /*01a0*/  FMUL.RZ R9, R8, 0.15915493667125701904 ;  /* 0x3e22f98308097820 */ /* 0x000fe2000040c000 */
[----:B------:R-:W-:Y:S01]  /*01b0*/  FMUL.RZ R8, R4, 0.15915493667125701904 ;  /* 0x3e22f98304087820 */ /* 0x000fe2000040c000 */
[----:B------:R-:W-:Y:S01]  /*01c0*/  FMUL.RZ R14, R10, 0.15915493667125701904 ;  /* 0x3e22f9830a0e7820 */ /* 0x000fe2000040c000 */
[----:B------:R-:W0:Y:S01]  /*01d0*/  LDC.64 R4, c[0x0][0x218] ;  /* 0x00008600ff047b82 */ /* 0x000e220000000a00 */
[--C-:B-----5:R-:W-:Y:S01]  /*01e0*/  HADD2.F32 R10, -RZ, R12.reuse.H0_H0 ;  /* 0x2000000cff0a7230 */ /* 0x120fe20000004100 */
[----:B------:R-:W1:Y:S01]  /*01f0*/  MUFU.SIN R7, R7 ;  /* 0x0000000700077308 */ /* 0x000e620000000400 */
[----:B------:R-:W-:-:S03]  /*0200*/  HADD2.F32 R12, -RZ, R12.H1_H1 ;  /* 0x3000000cff0c7230 */ /* 0x000fc60000004100 */
[----:B------:R-:W-:Y:S02]  /*0210*/  FMUL.RZ R10, R10, 0.15915493667125701904 ;  /* 0x3e22f9830a0a7820 */ /* 0x000fe4000040c000 */
[----:B------:R-:W-:Y:S02]  /*0220*/  FMUL.RZ R12, R12, 0.15915493667125701904 ;  /* 0x3e22f9830c0c7820 */ /* 0x000fe4000040c000 */
[----:B------:R-:W-:Y:S08]  /*0230*/  MUFU.SIN R6, R6 ;  /* 0x0000000600067308 */ /* 0x000ff00000000400 */
[----:B------:R-:W2:Y:S01]  /*0240*/  MUFU.SIN R9, R9 ;  /* 0x0000000900097308 */ /* 0x000ea20000000400 */
[----:B-1----:R-:W-:Y:S01]  /*0250*/  F2FP.F16.F32.PACK_AB R7, R7, R2 ;  /* 0x000000020707723e */ /* 0x002fe200000000ff */
[----:B0-----:R-:W-:-:S06]  /*0260*/  IMAD.WIDE.U32 R4, R3, 0x2, R4 ;  /* 0x0000000203047825 */ /* 0x001fcc00078e0004 */
[----:B------:R-:W-:Y:S01]  /*0270*/  MUFU.SIN R8, R8 ;  /* 0x0000000800087308 */ /* 0x000fe20000000400 */
[----:B------:R-:W-:-:S07]  /*0280*/  IMAD.WIDE R4, R0, 0x4, R4 ;  /* 0x0000000400047825 */ /* 0x000fce00078e0204 */
[----:B------:R-:W0:Y:S01]  /*0290*/  MUFU.SIN R11, R14 ;  /* 0x0000000e000b7308 */ /* 0x000e220000000400 */
[----:B--2---:R-:W-:Y:S01]  /*02a0*/  F2FP.F16.F32.PACK_AB R9, R9, R6 ;  /* 0x000000060909723e */ /* 0x004fe200000000ff */
[----:B------:R-:W-:Y:S04]  /*02b0*/  STG.E desc[UR4][R4.64], R7 ;  /* 0x0000000704007986 */ /* 0x000fe8000c101904 */
[----:B------:R-:W-:Y:S02]  /*02c0*/  STG.E desc[UR4][R4.64+0x200], R9 ;  /* 0x0002000904007986 */ /* 0x000fe4000c101904 */
[----:B------:R-:W-:Y:S08]  /*02d0*/  MUFU.SIN R10, R10 ;  /* 0x0000000a000a7308 */ /* 0x000ff00000000400 */
[----:B------:R-:W1:Y:S01]  /*02e0*/  MUFU.SIN R13, R12 ;  /* 0x0000000c000d7308 */ /* 0x000e620000000400 */
[----:B0-----:R-:W-:-:S05]  /*02f0*/  F2FP.F16.F32.PACK_AB R11, R11, R8 ;  /* 0x000000080b0b723e */ /* 0x001fca00000000ff */
[----:B------:R-:W-:Y:S01]  /*0300*/  STG.E desc[UR4][R4.64+0x400], R11 ;  /* 0x0004000b04007986 */ /* 0x000fe2000c101904 */
[----:B-1----:R-:W-:-:S05]  /*0310*/  F2FP.F16.F32.PACK_AB R13, R13, R10 ;  /* 0x0000000a0d0d723e */ /* 0x002fca00000000ff */
[----:B------:R-:W-:Y:S01]  /*0320*/  STG.E desc[UR4][R4.64+0x600], R13 ;  /* 0x0006000d04007986 */ /* 0x000fe2000c101904 */
[----:B------:R-:W-:Y:S05]  /*0330*/  EXIT ;  /* 0x000000000000794d */ /* 0x000fea0003800000 */
.L_x_1163:
[----:B------:R-:W0:Y:S01]  /*0340*/  S2R R22, SR_TID.X ;  /* 0x0000000000167919 */ /* 0x000e220000002100 */
[----:B------:R-:W-:Y:S02]  /*0350*/  PRMT R2, RZ, 0x7610, R2 ;  /* 0x00007610ff027816 */ /* 0x000fe40000000002 */
[----:B0-----:R-:W-:Y:S01]  /*0360*/  ISETP.GE.AND P0, PT, R22, R5, PT ;  /* 0x000000051600720c */ /* 0x001fe20003f06270 */
[----:B------:R-:W-:-:S12]  /*0370*/  IMAD.MOV.U32 R0, RZ, RZ, R22 ;  /* 0x000000ffff007224 */ /* 0x000fd800078e0016 */
[----:B------:R-:W-:Y:S01]  /*0380*/  @!P0 IADD3 R0, R22, 0x80, RZ ;  /* 0x0000008016008810 */ /* 0x000fe20007ffe0ff */
[----:B------:R-:W0:Y:S03]  /*0390*/  @!P0 LDC.64 R18, c[0x0][0x220] ;  /* 0x00008800ff128b82 */ /* 0x000e260000000a00 */
[----:B------:R-:W-:-:S13]  /*03a0*/  ISETP.GE.AND P5, PT, R0, R5, PT ;  /* 0x000000050000720c */ /* 0x000fda0003fa6270 */
[----:B------:R-:W-:Y:S01]  /*03b0*/  @!P5 IMAD.IADD R15, R3, 0x1, R0 ;  /* 0x00000001030fd824 */ /* 0x000fe200078e0200 */
[----:B------:R-:W-:Y:S01]  /*03c0*/  @!P5 IADD3 R0, R0, 0x80, RZ ;  /* 0x000000800000d810 */ /* 0x000fe20007ffe0ff */
[----:B------:R-:W1:Y:S03]  /*03d0*/  @!P5 LDC.64 R12, c[0x0][0x220] ;  /* 0x00008800ff0cdb82 */ /* 0x000e660000000a00 */
        /* <DEDUP_REMOVED lines=9> */
[----:B------:R-:W-:Y:S01]  /*0470*/  @!P1 IADD3 R0, R0, 0x80, RZ ;  /* 0x0000008000009810 */ /* 0x000fe20007ffe0ff */
[----:B------:R-:W4:Y:S03]  /*0480*/  @!P1 LDC.64 R16, c[0x0][0x220] ;  /* 0x00008800ff109b82 */ /* 0x000f260000000a00 */
[----:B------:R-:W-:Y:S01]  /*0490*/  ISETP.GE.AND P2, PT, R0, R5, PT ;  /* 0x000000050000720c */ /* 0x000fe20003f46270 */
[----:B--2---:R-:W-:-:S04]  /*04a0*/  @!P6 IMAD.WIDE.U32 R20, R29, 0x2, R20 ;  /* 0x000000021d14e825 */ /* 0x004fc800078e0014 */
[C---:B------:R-:W-:Y:S01]  /*04b0*/  @!P0 IMAD.IADD R29, R3.reuse, 0x1, R22 ;  /* 0x00000001031d8824 */ /* 0x040fe200078e0216 */
[----:B------:R2:W5:Y:S07]  /*04c0*/  @!P6 LDG.E.U16 R2, desc[UR4][R20.64] ;  /* 0x000000041402e981 */ /* 0x00056e000c1e1500 */
[----:B------:R-:W-:Y:S01]  /*04d0*/  @!P2 IMAD.IADD R23, R3, 0x1, R0 ;  /* 0x000000010317a824 */ /* 0x000fe200078e0200 */
[----:B------:R-:W-:Y:S01]  /*04e0*/  @!P2 IADD3 R0, R0, 0x80, RZ ;  /* 0x000000800000a810 */ /* 0x000fe20007ffe0ff */
[----:B------:R-:W2:Y:S03]  /*04f0*/  @!P2 LDC.64 R14, c[0x0][0x220] ;  /* 0x00008800ff0eab82 */ /* 0x000ea60000000a00 */
[----:B------:R-:W-:-:S13]  /*0500*/  ISETP.GE.AND P3, PT, R0, R5, PT ;  /* 0x000000050000720c */ /* 0x000fda0003f66270 */
[----:B------:R-:W-:Y:S01]  /*0510*/  @!P3 IMAD.IADD R27, R3, 0x1, R0 ;  /* 0x00000001031bb824 */ /* 0x000fe200078e0200 */
[----:B------:R-:W-:Y:S01]  /*0520*/  @!P3 IADD3 R0, R0, 0x80, RZ ;  /* 0x000000800000b810 */ /* 0x000fe20007ffe0ff */
[----:B0-----:R-:W-:Y:S01]  /*0530*/  @!P0 IMAD.WIDE.U32 R18, R29, 0x2, R18 ;  /* 0x000000021d128825 */ /* 0x001fe200078e0012 */
[----:B-1----:R-:W0:Y:S02]  /*0540*/  @!P3 LDC.64 R12, c[0x0][0x220] ;  /* 0x00008800ff0cbb82 */ /* 0x002e240000000a00 */
[----:B------:R-:W-:Y:S01]  /*0550*/  ISETP.GE.AND P4, PT, R0, R5, PT ;  /* 0x000000050000720c */ /* 0x000fe20003f86270 */
[----:B----4-:R-:W-:-:S12]  /*0560*/  @!P1 IMAD.WIDE.U32 R16, R25, 0x2, R16 ;  /* 0x0000000219109825 */ /* 0x010fd800078e0010 */
[----:B------:R-:W-:Y:S01]  /*0570*/  @!P4 IADD3 R29, R3, R0, RZ ;  /* 0x00000000031dc210 */ /* 0x000fe20007ffe0ff */
[----:B------:R-:W-:Y:S01]  /*0580*/  @!P4 VIADD R0, R0, 0x80 ;  /* 0x000000800000c836 */ /* 0x000fe20000000000 */
[----:B------:R-:W-:Y:S01]  /*0590*/  PRMT R28, RZ, 0x7610, R28 ;  /* 0x00007610ff1c7816 */ /* 0x000fe2000000001c */
[----:B--2---:R-:W1:Y:S03]  /*05a0*/  @!P4 LDC.64 R20, c[0x0][0x220] ;  /* 0x00008800ff14cb82 */ /* 0x004e660000000a00 */
[----:B------:R-:W-:Y:S02]  /*05b0*/  ISETP.GE.AND P5, PT, R0, R5, PT ;  /* 0x000000050000720c */ /* 0x000fe40003fa6270 */
[----:B------:R-:W-:Y:S01]  /*05c0*/  PRMT R25, RZ, 0x7610, R25 ;  /* 0x00007610ff197816 */ /* 0x000fe20000000019 */
[----:B------:R-:W2:Y:S05]  /*05d0*/  @!P0 LDG.E.U16 R28, desc[UR4][R18.64] ;  /* 0x00000004121c8981 */ /* 0x000eaa000c1e1500 */
[----:B------:R4:W3:Y:S05]  /*05e0*/  @!P1 LDG.E.U16 R25, desc[UR4][R16.64] ;  /* 0x0000000410199981 */ /* 0x0008ea000c1e1500 */
[----:B----4-:R-:W4:Y:S01]  /*05f0*/  @!P5 LDC.64 R16, c[0x0][0x220] ;  /* 0x00008800ff10db82 */ /* 0x010f220000000a00 */
[----:B0-----:R-:W-:Y:S01]  /*0600*/  @!P3 IMAD.WIDE.U32 R12, R27, 0x2, R12 ;  /* 0x000000021b0cb825 */ /* 0x001fe200078e000c */
[----:B------:R-:W-:-:S02]  /*0610*/  @!P5 IADD3 R27, R3, R0, RZ ;  /* 0x00000000031bd210 */ /* 0x000fc40007ffe0ff */
[----:B------:R-:W-:Y:S01]  /*0620*/  PRMT R18, RZ, 0x7610, R18 ;  /* 0x00007610ff127816 */ /* 0x000fe20000000012 */
[----:B------:R-:W-:Y:S01]  /*0630*/  @!P2 IMAD.WIDE.U32 R14, R23, 0x2, R14 ;  /* 0x00000002170ea825 */ /* 0x000fe200078e000e */
[----:B------:R-:W-:Y:S02]  /*0640*/  PRMT R23, RZ, 0x7610, R23 ;  /* 0x00007610ff177816 */ /* 0x000fe40000000017 */
[----:B------:R-:W-:Y:S01]  /*0650*/  PRMT R19, RZ, 0x7610, R19 ;  /* 0x00007610ff137816 */ /* 0x000fe20000000013 */
[----:B-1----:R-:W-:Y:S01]  /*0660*/  @!P4 IMAD.WIDE.U32 R20, R29, 0x2, R20 ;  /* 0x000000021d14c825 */ /* 0x002fe200078e0014 */
[----:B------:R-:W3:Y:S04]  /*0670*/  @!P3 LDG.E.U16 R18, desc[UR4][R12.64] ;  /* 0x000000040c12b981 */ /* 0x000ee8000c1e1500 */
[----:B------:R0:W3:Y:S04]  /*0680*/  @!P2 LDG.E.U16 R23, desc[UR4][R14.64] ;  /* 0x000000040e17a981 */ /* 0x0000e8000c1e1500 */
[----:B------:R-:W3:Y:S01]  /*0690*/  @!P4 LDG.E.U16 R19, desc[UR4][R20.64] ;  /* 0x000000041413c981 */ /* 0x000ee2000c1e1500 */
[----:B----4-:R-:W-:Y:S01]  /*06a0*/  @!P5 IMAD.WIDE.U32 R16, R27, 0x2, R16 ;  /* 0x000000021b10d825 */ /* 0x010fe200078e0010 */
[----:B------:R-:W-:-:S06]  /*06b0*/  PRMT R27, RZ, 0x7610, R27 ;  /* 0x00007610ff1b7816 */ /* 0x000fcc000000001b */
[----:B------:R1:W4:Y:S01]  /*06c0*/  @!P5 LDG.E.U16 R27, desc[UR4][R16.64] ;  /* 0x00000004101bd981 */ /* 0x000322000c1e1500 */
[----:B------:R-:W-:-:S04]  /*06d0*/  IADD3 R0, R22, 0x100, RZ ;  /* 0x0000010016007810 */ /* 0x000fc80007ffe0ff */
[-C--:B------:R-:W-:Y:S02]  /*06e0*/  ISETP.GE.AND P5, PT, R0, R5.reuse, PT ;  /* 0x000000050000720c */ /* 0x080fe40003fa6270 */
[C---:B0-----:R-:W-:Y:S02]  /*06f0*/  IADD3 R14, R22.reuse, 0x200, RZ ;  /* 0x00000200160e7810 */ /* 0x041fe40007ffe0ff */
[----:B-1----:R-:W-:Y:S02]  /*0700*/  IADD3 R16, R22, 0x300, RZ ;  /* 0x0000030016107810 */ /* 0x002fe40007ffe0ff */
[-C--:B------:R-:W-:Y:S01]  /*0710*/  ISETP.GE.AND P3, PT, R14, R5.reuse, PT ;  /* 0x000000050e00720c */ /* 0x080fe20003f66270 */
[----:B------:R-:W-:Y:S01]  /*0720*/  VIADD R14, R22, 0x280 ;  /* 0x00000280160e7836 */ /* 0x000fe20000000000 */
[----:B------:R-:W-:Y:S01]  /*0730*/  ISETP.GE.AND P6, PT, R16, R5, PT ;  /* 0x000000051000720c */ /* 0x000fe20003fc6270 */
[C---:B------:R-:W-:Y:S01]  /*0740*/  VIADD R0, R22.reuse, 0x80 ;  /* 0x0000008016007836 */ /* 0x040fe20000000000 */
[----:B------:R-:W-:-:S02]  /*0750*/  IADD3 R16, R22, 0x380, RZ ;  /* 0x0000038016107810 */ /* 0x000fc40007ffe0ff */
[-C--:B------:R-:W-:Y:S02]  /*0760*/  ISETP.GE.AND P4, PT, R14, R5.reuse, PT ;  /* 0x000000050e00720c */ /* 0x080fe40003f86270 */
[----:B------:R-:W-:Y:S01]  /*0770*/  ISETP.GE.AND P1, PT, R0, R5, PT ;  /* 0x000000050000720c */ /* 0x000fe20003f26270 */
[----:B------:R-:W-:Y:S01]  /*0780*/  @!P0 IMAD.IADD R21, R3, 0x1, R22 ;  /* 0x0000000103158824 */ /* 0x000fe200078e0216 */
[----:B------:R-:W-:Y:S04]  /*0790*/  BSSY B0, `(.L_x_1164) ;  /* 0x0000054000007945 */ /* 0x000fe80003800000 */
[----:B------:R-:W-:Y:S01]  /*07a0*/  BSSY B1, `(.L_x_1165) ;  /* 0x000004c000017945 */ /* 0x000fe20003800000 */
[----:B-----5:R-:W-:-:S05]  /*07b0*/  @!P5 HADD2.F32 R2, -RZ, R2.H0_H0 ;  /* 0x20000002ff02d230 */ /* 0x020fca0000004100 */
[----:B------:R-:W-:-:S06]  /*07c0*/  @!P5 FMUL.RZ R12, R2, 0.15915493667125701904 ;  /* 0x3e22f983020cd820 */ /* 0x000fcc000040c000 */
[----:B------:R-:W0:Y:S01]  /*07d0*/  @!P5 MUFU.SIN R12, R12 ;  /* 0x0000000c000cd308 */ /* 0x000e220000000400 */
[----:B------:R-:W-:-:S04]  /*07e0*/  IADD3 R2, R22, 0x180, RZ ;  /* 0x0000018016027810 */ /* 0x000fc80007ffe0ff */
[-C--:B------:R-:W-:Y:S02]  /*07f0*/  ISETP.GE.AND P2, PT, R2, R5.reuse, PT ;  /* 0x000000050200720c */ /* 0x080fe40003f46270 */
[----:B0-----:R-:W-:Y:S02]  /*0800*/  @!P5 F2FP.F16.F32.PACK_AB R4, RZ, R12 ;  /* 0x0000000cff04d23e */ /* 0x001fe400000000ff */
[----:B------:R-:W0:Y:S01]  /*0810*/  @!P0 LDC.64 R12, c[0x0][0x218] ;  /* 0x00008600ff0c8b82 */ /* 0x000e220000000a00 */
[----:B------:R-:W-:Y:S01]  /*0820*/  ISETP.GE.AND P5, PT, R16, R5, PT ;  /* 0x000000051000720c */ /* 0x000fe20003fa6270 */
[----:B--2---:R-:W-:-:S05]  /*0830*/  @!P0 HADD2.F32 R28, -RZ, R28.H0_H0 ;  /* 0x2000001cff1c8230 */ /* 0x004fca0000004100 */
[----:B------:R-:W-:-:S06]  /*0840*/  @!P0 FMUL.RZ R2, R28, 0.15915493667125701904 ;  /* 0x3e22f9831c028820 */ /* 0x000fcc000040c000 */
[----:B------:R-:W1:Y:S01]  /*0850*/  @!P0 MUFU.SIN R2, R2 ;  /* 0x0000000200028308 */ /* 0x000e620000000400 */
[----:B---3--:R-:W-:Y:S02]  /*0860*/  @!P2 HADD2.F32 R25, -RZ, R25.H0_H0 ;  /* 0x20000019ff19a230 */ /* 0x008fe40000004100 */
[----:B------:R-:W-:-:S03]  /*0870*/  @!P1 HADD2.F32 R26, -RZ, R26.H0_H0 ;  /* 0x2000001aff1a9230 */ /* 0x000fc60000004100 */
[----:B------:R-:W-:Y:S01]  /*0880*/  @!P2 FMUL.RZ R15, R25, 0.15915493667125701904 ;  /* 0x3e22f983190fa820 */ /* 0x000fe2000040c000 */
[----:B------:R-:W-:Y:S02]  /*0890*/  @!P4 HADD2.F32 R18, -RZ, R18.H0_H0 ;  /* 0x20000012ff12c230 */ /* 0x000fe40000004100 */
[----:B------:R-:W-:-:S03]  /*08a0*/  @!P3 HADD2.F32 R23, -RZ, R23.H0_H0 ;  /* 0x20000017ff17b230 */ /* 0x000fc60000004100 */
[----:B------:R-:W-:Y:S01]  /*08b0*/  @!P4 FMUL.RZ R17, R18, 0.15915493667125701904 ;  /* 0x3e22f9831211c820 */ /* 0x000fe2000040c000 */
[----:B------:R-:W-:Y:S02]  /*08c0*/  @!P6 HADD2.F32 R19, -RZ, R19.H0_H0 ;  /* 0x20000013ff13e230 */ /* 0x000fe40000004100 */
[----:B------:R-:W-:Y:S01]  /*08d0*/  @!P1 FMUL.RZ R26, R26, 0.15915493667125701904 ;  /* 0x3e22f9831a1a9820 */ /* 0x000fe2000040c000 */
[----:B------:R-:W-:Y:S01]  /*08e0*/  @!P3 FMUL.RZ R23, R23, 0.15915493667125701904 ;  /* 0x3e22f9831717b820 */ /* 0x000fe2000040c000 */
[----:B-1----:R-:W-:Y:S01]  /*08f0*/  @!P0 F2FP.F16.F32.PACK_AB R24, RZ, R2 ;  /* 0x00000002ff18823e */ /* 0x002fe200000000ff */
[----:B0-----:R-:W-:-:S04]  /*0900*/  @!P0 IMAD.WIDE.U32 R12, R21, 0x2, R12 ;  /* 0x00000002150c8825 */ /* 0x001fc800078e000c */
[----:B------:R-:W-:Y:S01]  /*0910*/  @!P6 FMUL.RZ R19, R19, 0.15915493667125701904 ;  /* 0x3e22f9831313e820 */ /* 0x000fe2000040c000 */
[----:B----4-:R-:W-:Y:S01]  /*0920*/  @!P5 HADD2.F32 R27, -RZ, R27.H0_H0 ;  /* 0x2000001bff1bd230 */ /* 0x010fe20000004100 */
[----:B------:R-:W-:-:S04]  /*0930*/  @!P0 MOV R22, R0 ;  /* 0x0000000000168202 */ /* 0x000fc80000000f00 */
[----:B------:R-:W-:Y:S01]  /*0940*/  @!P5 FMUL.RZ R18, R27, 0.15915493667125701904 ;  /* 0x3e22f9831b12d820 */ /* 0x000fe2000040c000 */
[----:B------:R-:W0:Y:S01]  /*0950*/  @!P1 MUFU.SIN R14, R26 ;  /* 0x0000001a000e9308 */ /* 0x000e220000000400 */
[----:B------:R1:W-:Y:S01]  /*0960*/  @!P0 STG.E.U16 desc[UR4][R12.64], R24 ;  /* 0x000000180c008986 */ /* 0x0003e2000c101504 */
[----:B------:R-:W-:-:S06]  /*0970*/  ISETP.GE.AND P0, PT, R22, R5, PT ;  /* 0x000000051600720c */ /* 0x000fcc0003f06270 */
[----:B------:R-:W2:Y:S08]  /*0980*/  @!P2 MUFU.SIN R15, R15 ;  /* 0x0000000f000fa308 */ /* 0x000eb00000000400 */
[----:B------:R-:W3:Y:S08]  /*0990*/  @!P3 MUFU.SIN R16, R23 ;  /* 0x000000170010b308 */ /* 0x000ef00000000400 */
[----:B------:R-:W4:Y:S08]  /*09a0*/  @!P4 MUFU.SIN R17, R17 ;  /* 0x000000110011c308 */ /* 0x000f300000000400 */
[----:B------:R-:W5:Y:S08]  /*09b0*/  @!P6 MUFU.SIN R2, R19 ;  /* 0x000000130002e308 */ /* 0x000f700000000400 */
[----:B------:R-:W1:Y:S01]  /*09c0*/  @!P5 MUFU.SIN R18, R18 ;  /* 0x000000120012d308 */ /* 0x000e620000000400 */
[----:B0-----:R-:W-:-:S02]  /*09d0*/  @!P1 F2FP.F16.F32.PACK_AB R6, RZ, R14 ;  /* 0x0000000eff06923e */ /* 0x001fc400000000ff */
[----:B--2---:R-:W-:Y:S02]  /*09e0*/  @!P2 F2FP.F16.F32.PACK_AB R7, RZ, R15 ;  /* 0x0000000fff07a23e */ /* 0x004fe400000000ff */
[----:B---3--:R-:W-:Y:S02]  /*09f0*/  @!P3 F2FP.F16.F32.PACK_AB R8, RZ, R16 ;  /* 0x00000010ff08b23e */ /* 0x008fe400000000ff */
[----:B----4-:R-:W-:Y:S02]  /*0a00*/  @!P4 F2FP.F16.F32.PACK_AB R9, RZ, R17 ;  /* 0x00000011ff09c23e */ /* 0x010fe400000000ff */
[----:B-----5:R-:W-:Y:S02]  /*0a10*/  @!P6 F2FP.F16.F32.PACK_AB R10, RZ, R2 ;  /* 0x00000002ff0ae23e */ /* 0x020fe400000000ff */
[----:B-1----:R-:W-:Y:S01]  /*0a20*/  @!P5 F2FP.F16.F32.PACK_AB R11, RZ, R18 ;  /* 0x00000012ff0bd23e */ /* 0x002fe200000000ff */
        /* <DEDUP_REMOVED lines=9> */
[----:B------:R-:W-:Y:S02]  /*0ac0*/  IADD3 R15, R3, R22, RZ ;  /* 0x00000016030f7210 */ /* 0x000fe40007ffe0ff */
[----:B------:R-:W-:-:S03]  /*0ad0*/  IADD3 R22, R22, 0x80, RZ ;  /* 0x0000008016167810 */ /* 0x000fc60007ffe0ff */
[----:B0-----:R-:W-:-:S05]  /*0ae0*/  IMAD.WIDE.U32 R12, R15, 0x2, R12 ;  /* 0x000000020f0c7825 */ /* 0x001fca00078e000c */
[----:B------:R0:W-:Y:S02]  /*0af0*/  STG.E.U16 desc[UR4][R12.64], R4 ;  /* 0x000000040c007986 */ /* 0x0001e4000c101504 */
.L_x_1166:
[----:B------:R-:W-:-:S13]  /*0b00*/  ISETP.GE.AND P0, PT, R22, R5, PT ;  /* 0x000000051600720c */ /* 0x000fda0003f06270 */
[----:B------:R-:W-:Y:S05]  /*0b10*/  @P0 BRA `(.L_x_1168) ;  /* 0x0000000000300947 */ /* 0x000fea0003800000 */
[----:B0-----:R-:W0:Y:S01]  /*0b20*/  LDC.64 R12, c[0x0][0x218] ;  /* 0x00008600ff0c7b82 */ /* 0x001e220000000a00 */
[----:B------:R-:W-:Y:S01]  /*0b30*/  IMAD.IADD R15, R3, 0x1, R22 ;  /* 0x00000001030f7824 */ /* 0x000fe200078e0216 */
[----:B------:R-:W-:-:S03]  /*0b40*/  IADD3 R22, R22, 0x80, RZ ;  /* 0x0000008016167810 */ /* 0x000fc60007ffe0ff */
[----:B0-----:R-:W-:-:S05]  /*0b50*/  IMAD.WIDE.U32 R12, R15, 0x2, R12 ;  /* 0x000000020f0c7825 */ /* 0x001fca00078e000c */
[----:B------:R1:W-:Y:S02]  /*0b60*/  STG.E.U16 desc[UR4][R12.64], R7 ;  /* 0x000000070c007986 */ /* 0x0003e4000c101504 */
.L_x_1167:
[----:B------:R-:W-:-:S13]  /*0b70*/  ISETP.GE.AND P0, PT, R22, R5, PT ;  /* 0x000000051600720c */ /* 0x000fda0003f06270 */
[----:B------:R-:W-:Y:S05]  /*0b80*/  @P0 BRA `(.L_x_1169) ;  /* 0x0000000000340947 */ /* 0x000fea0003800000 */
[----:B01----:R-:W0:Y:S01]  /*0b90*/  LDC.64 R6, c[0x0][0x218] ;  /* 0x00008600ff067b82 */ /* 0x003e220000000a00 */
[----:B------:R-:W-:Y:S01]  /*0ba0*/  IADD3 R13, R3, R22, RZ ;  /* 0x00000016030d7210 */ /* 0x000fe20007ffe0ff */
[----:B------:R-:W-:-:S04]  /*0bb0*/  VIADD R22, R22, 0x80 ;  /* 0x0000008016167836 */ /* 0x000fc80000000000 */
[----:B0-----:R-:W-:-:S05]  /*0bc0*/  IMAD.WIDE.U32 R6, R13, 0x2, R6 ;  /* 0x000000020d067825 */ /* 0x001fca00078e0006 */
[----:B------:R1:W-:Y:S02]  /*0bd0*/  STG.E.U16 desc[UR4][R6.64], R8 ;  /* 0x0000000806007986 */ /* 0x0003e4000c101504 */
.L_x_1168:
[----:B------:R-:W-:-:S13]  /*0be0*/  ISETP.GE.AND P0, PT, R22, R5, PT ;  /* 0x000000051600720c */ /* 0x000fda0003f06270 */
[----:B------:R-:W-:Y:S05]  /*0bf0*/  @P0 BREAK B1 ;  /* 0x0000000000010942 */ /* 0x000fea0003800000 */
[----:B------:R-:W-:Y:S05]  /*0c00*/  @P0 BRA `(.L_x_1170) ;  /* 0x0000000000300947 */ /* 0x000fea0003800000 */
[----:B-1----:R-:W1:Y:S01]  /*0c10*/  LDC.64 R6, c[0x0][0x218] ;  /* 0x00008600ff067b82 */ /* 0x002e620000000a00 */
[----:B0-----:R-:W-:Y:S02]  /*0c20*/  IADD3 R13, R3, R22, RZ ;  /* 0x00000016030d7210 */ /* 0x001fe40007ffe0ff */
[----:B------:R-:W-:-:S03]  /*0c30*/  IADD3 R22, R22, 0x80, RZ ;  /* 0x0000008016167810 */ /* 0x000fc60007ffe0ff */
[----:B-1----:R-:W-:-:S05]  /*0c40*/  IMAD.WIDE.U32 R6, R13, 0x2, R6 ;  /* 0x000000020d067825 */ /* 0x002fca00078e0006 */
[----:B------:R2:W-:Y:S02]  /*0c50*/  STG.E.U16 desc[UR4][R6.64], R9 ;  /* 0x0000000906007986 */ /* 0x0005e4000c101504 */
.L_x_1169:
[----:B------:R-:W-:Y:S05]  /*0c60*/  BSYNC B1 ;  /* 0x0000000000017941 */ /* 0x000fea0003800000 */
.L_x_1165:
[----:B------:R-:W-:-:S13]  /*0c70*/  ISETP.GE.AND P0, PT, R22, R5, PT ;  /* 0x000000051600720c */ /* 0x000fda0003f06270 */
[----:B012---:R-:W0:Y:S01]  /*0c80*/  @!P0 LDC.64 R6, c[0x0][0x218] ;  /* 0x00008600ff068b82 */ /* 0x007e220000000a00 */
[----:B------:R-:W-:Y:S01]  /*0c90*/  @!P0 IMAD.IADD R9, R3, 0x1, R22 ;  /* 0x0000000103098824 */ /* 0x000fe200078e0216 */
[----:B------:R-:W-:-:S03]  /*0ca0*/  @!P0 IADD3 R22, R22, 0x80, RZ ;  /* 0x0000008016168810 */ /* 0x000fc60007ffe0ff */
[----:B0-----:R-:W-:-:S05]  /*0cb0*/  @!P0 IMAD.WIDE.U32 R6, R9, 0x2, R6 ;  /* 0x0000000209068825 */ /* 0x001fca00078e0006 */
[----:B------:R2:W-:Y:S02]  /*0cc0*/  @!P0 STG.E.U16 desc[UR4][R6.64], R10 ;  /* 0x0000000a06008986 */ /* 0x0005e4000c101504 */
.L_x_1170:
[----:B------:R-:W-:Y:S05]  /*0cd0*/  BSYNC B0 ;  /* 0x0000000000007941 */ /* 0x000fea0003800000 */
.L_x_1164:
        /* <DEDUP_REMOVED lines=8> */
.L_x_1171:
        /* <DEDUP_REMOVED lines=10> */
.L_x_2627:


//--------------------- .text._ZN2at6native29vectorized_elementwise_kernelILi4EZZZNS0_15sin_kernel_cudaERNS_18TensorIteratorBaseEENKUlvE0_clEvENKUlvE1_clEvEUlN3c104HalfEE_St5arrayIPcLm2EEEEviT0_T1_ --------------------------
	.section	.text._ZN2at6native29vectorized_elementwise_kernelILi4EZZZNS0_15sin_kernel_cudaERNS_18TensorIteratorBaseEENKUlvE0_clEvENKUlvE1_clEvEUlN3c104HalfEE_St5arrayIPcLm2EEEEviT0_T1_,"ax",@progbits
	.align	128
        .global         _ZN2at6native29vectorized_elementwise_kernelILi4EZZZNS0_15sin_kernel_cudaERNS_18TensorIteratorBaseEENKUlvE0_clEvENKUlvE1_clEvEUlN3c104HalfEE_St5arrayIPcLm2EEEEviT0_T1_
        .type           _ZN2at6native29vectorized_elementwise_kernelILi4EZZZNS0_15sin_kernel_cudaERNS_18TensorIteratorBaseEENKUlvE0_clEvENKUlvE1_clEvEUlN3c104HalfEE_St5arrayIPcLm2EEEEviT0_T1_,@function
        .size           _ZN2at6native29vectorized_elementwise_kernelILi4EZZZNS0_15sin_kernel_cudaERNS_18TensorIteratorBaseEENKUlvE0_clEvENKUlvE1_clEvEUlN3c104HalfEE_St5arrayIPcLm2EEEEviT0_T1_,(.L_x_2628 - _ZN2at6native29vectorized_elementwise_kernelILi4EZZZNS0_15sin_kernel_cudaERNS_18TensorIteratorBaseEENKUlvE0_clEvENKUlvE1_clEvEUlN3c104HalfEE_St5arrayIPcLm2EEEEviT0_T1_)
        .other          _ZN2at6native29vectorized_elementwise_kernelILi4EZZZNS0_15sin_kernel_cudaERNS_18TensorIteratorBaseEENKUlvE0_clEvENKUlvE1_clEvEUlN3c104HalfEE_St5arrayIPcLm2EEEEviT0_T1_,@"STO_CUDA_ENTRY STV_DEFAULT"
_ZN2at6native29vectorized_elementwise_kernelILi4EZZZNS0_15sin_kernel_cudaERNS_18TensorIteratorBaseEENKUlvE0_clEvENKUlvE1_clEvEUlN3c104HalfEE_St5arrayIPcLm2EEEEviT0_T1_:
.text._ZN2at6native29vectorized_elementwise_kernelILi4EZZZNS0_15sin_kernel_cudaERNS_18TensorIteratorBaseEENKUlvE0_clEvENKUlvE1_clEvEUlN3c104HalfEE_St5arrayIPcLm2EEEEviT0_T1_:
        /* <DEDUP_REMOVED lines=14> */
[--C-:B--2---:R-:W-:Y:S02]  /*00e0*/  HADD2.F32 R2, -RZ, R10.reuse.H0_H0 ;  /* 0x2000000aff027230 */ /* 0x104fe40000004100 */
[----:B------:R-:W-:Y:S02]  /*00f0*/  HADD2.F32 R8, -RZ, R10.H1_H1 ;  /* 0x3000000aff087230 */ /* 0x000fe40000004100 */
[----:B------:R-:W-:Y:S02]  /*0100*/  HADD2.F32 R10, -RZ, R11.H0_H0 ;  /* 0x2000000bff0a7230 */ /* 0x000fe40000004100 */
[----:B------:R-:W-:Y:S01]  /*0110*/  FMUL.RZ R2, R2, 0.15915493667125701904 ;  /* 0x3e22f98302027820 */ /* 0x000fe2000040c000 */
[----:B---3--:R-:W-:-:S02]  /*0120*/  HADD2.F32 R6, -RZ, R4.H0_H0 ;  /* 0x20000004ff067230 */ /* 0x008fc40000004100 */
[----:B------:R-:W-:Y:S01]  /*0130*/  FMUL.RZ R9, R8, 0.15915493667125701904 ;  /* 0x3e22f98308097820 */ /* 0x000fe2000040c000 */
[----:B------:R-:W-:Y:S02]  /*0140*/  HADD2.F32 R12, -RZ, R5.H1_H1 ;  /* 0x30000005ff0c7230 */ /* 0x000fe40000004100 */
[----:B------:R-:W-:Y:S01]  /*0150*/  FMUL.RZ R8, R10, 0.15915493667125701904 ;  /* 0x3e22f9830a087820 */ /* 0x000fe2000040c000 */
[----:B------:R-:W-:Y:S02]  /*0160*/  HADD2.F32 R10, -RZ, R11.H1_H1 ;  /* 0x3000000bff0a7230 */ /* 0x000fe40000004100 */
[----:B------:R-:W-:Y:S01]  /*0170*/  FMUL.RZ R14, R6, 0.15915493667125701904 ;  /* 0x3e22f983060e7820 */ /* 0x000fe2000040c000 */
[----:B------:R-:W-:Y:S01]  /*0180*/  MUFU.SIN R2, R2 ;  /* 0x0000000200027308 */ /* 0x000fe20000000400 */
[----:B------:R-:W0:Y:S01]  /*0190*/  LDC.64 R6, c[0x0][0x218] ;  /* 0x00008600ff067b82 */ /* 0x000e220000000a00 */
[----:B------:R-:W-:Y:S01]  /*01a0*/  FMUL.RZ R11, R10, 0.15915493667125701904 ;  /* 0x3e22f9830a0b7820 */ /* 0x000fe2000040c000 */
[----:B------:R-:W-:-:S05]  /*01b0*/  HADD2.F32 R10, -RZ, R4.H1_H1 ;  /* 0x30000004ff0a7230 */ /* 0x000fca0000004100 */
[----:B------:R-:W1:Y:S01]  /*01c0*/  MUFU.SIN R9, R9 ;  /* 0x0000000900097308 */ /* 0x000e620000000400 */
[----:B------:R-:W-:Y:S01]  /*01d0*/  FMUL.RZ R13, R10, 0.15915493667125701904 ;  /* 0x3e22f9830a0d7820 */ /* 0x000fe2000040c000 */
[----:B------:R-:W-:-:S05]  /*01e0*/  HADD2.F32 R10, -RZ, R5.H0_H0 ;  /* 0x20000005ff0a7230 */ /* 0x000fca0000004100 */
[----:B------:R-:W-:Y:S01]  /*01f0*/  FMUL.RZ R15, R10, 0.15915493667125701904 ;  /* 0x3e22f9830a0f7820 */ /* 0x000fe2000040c000 */
[----:B------:R-:W-:Y:S01]  /*0200*/  FMUL.RZ R10, R12, 0.15915493667125701904 ;  /* 0x3e22f9830c0a7820 */ /* 0x000fe2000040c000 */
[----:B------:R-:W-:Y:S08]  /*0210*/  MUFU.SIN R8, R8 ;  /* 0x0000000800087308 */ /* 0x000ff00000000400 */
[----:B------:R-:W2:Y:S01]  /*0220*/  MUFU.SIN R11, R11 ;  /* 0x0000000b000b7308 */ /* 0x000ea20000000400 */
[----:B0-----:R-:W-:Y:S01]  /*0230*/  IMAD.WIDE.U32 R6, R3, 0x2, R6 ;  /* 0x0000000203067825 */ /* 0x001fe200078e0006 */
[----:B-1----:R-:W-:-:S03]  /*0240*/  F2FP.F16.F32.PACK_AB R2, R9, R2 ;  /* 0x000000020902723e */ /* 0x002fc600000000ff */
[----:B------:R-:W-:-:S03]  /*0250*/  IMAD.WIDE R6, R0, 0x8, R6 ;  /* 0x0000000800067825 */ /* 0x000fc600078e0206 */
[----:B------:R-:W-:Y:S08]  /*0260*/  MUFU.SIN R4, R14 ;  /* 0x0000000e00047308 */ /* 0x000ff00000000400 */
[----:B------:R-:W0:Y:S01]  /*0270*/  MUFU.SIN R13, R13 ;  /* 0x0000000d000d7308 */ /* 0x000e220000000400 */
[----:B--2---:R-:W-:-:S05]  /*0280*/  F2FP.F16.F32.PACK_AB R3, R11, R8 ;  /* 0x000000080b03723e */ /* 0x004fca00000000ff */
[----:B------:R-:W-:Y:S02]  /*0290*/  STG.E.64 desc[UR4][R6.64], R2 ;  /* 0x0000000206007986 */ /* 0x000fe4000c101b04 */
[----:B------:R-:W-:Y:S08]  /*02a0*/  MUFU.SIN R5, R15 ;  /* 0x0000000f00057308 */ /* 0x000ff00000000400 */
[----:B------:R-:W1:Y:S01]  /*02b0*/  MUFU.SIN R10, R10 ;  /* 0x0000000a000a7308 */ /* 0x000e620000000400 */
[----:B0-----:R-:W-:-:S02]  /*02c0*/  F2FP.F16.F32.PACK_AB R4, R13, R4 ;  /* 0x000000040d04723e */ /* 0x001fc400000000ff */
[----:B-1----:R-:W-:-:S05]  /*02d0*/  F2FP.F16.F32.PACK_AB R5, R10, R5 ;  /* 0x000000050a05723e */ /* 0x002fca00000000ff */
[----:B------:R-:W-:Y:S01]  /*02e0*/  STG.E.64 desc[UR4][R6.64+0x400], R4 ;  /* 0x0004000406007986 */ /* 0x000fe2000c101b04 */
[----:B------:R-:W-:Y:S05]  /*02f0*/  EXIT ;  /* 0x000000000000794d */ /* 0x000fea0003800000 */
.L_x_1172:
        /* <DEDUP_REMOVED lines=124> */
.L_x_1175:
[----:B------:R-:W-:-:S13]  /*0ac0*/  ISETP.GE.AND P0, PT, R22, R5, PT ;  /* 0x000000051600720c */ /* 0x000fda0003f06270 */
[----:B------:R-:W-:Y:S05]  /*0ad0*/  @P0 BRA `(.L_x_1177) ;  /* 0x0000000000300947 */ /* 0x000fea0003800000 */
[----:B0-----:R-:W0:Y:S01]  /*0ae0*/  LDC.64 R12, c[0x0][0x218] ;  /* 0x00008600ff0c7b82 */ /* 0x001e220000000a00 */
[----:B------:R-:W-:Y:S01]  /*0af0*/  IMAD.IADD R15, R3, 0x1, R22 ;  /* 0x00000001030f7824 */ /* 0x000fe200078e0216 */
[----:B------:R-:W-:-:S03]  /*0b00*/  IADD3 R22, R22, 0x80, RZ ;  /* 0x0000008016167810 */ /* 0x000fc60007ffe0ff */
[----:B0-----:R-:W-:-:S05]  /*0b10*/  IMAD.WIDE.U32 R12, R15, 0x2, R12 ;  /* 0x000000020f0c7825 */ /* 0x001fca00078e000c */
[----:B------:R1:W-:Y:S02]  /*0b20*/  STG.E.U16 desc[UR4][R12.64], R7 ;  /* 0x000000070c007986 */ /* 0x0003e4000c101504 */
.L_x_1176:
[----:B------:R-:W-:-:S13]  /*0b30*/  ISETP.GE.AND P0, PT, R22, R5, PT ;  /* 0x000000051600720c */ /* 0x000fda0003f06270 */
[----:B------:R-:W-:Y:S05]  /*0b40*/  @P0 BRA `(.L_x_1178) ;  /* 0x0000000000340947 */ /* 0x000fea0003800000 */
[----:B01----:R-:W0:Y:S01]  /*0b50*/  LDC.64 R6, c[0x0][0x218] ;  /* 0x00008600ff067b82 */ /* 0x003e220000000a00 */
[----:B------:R-:W-:Y:S01]  /*0b60*/  IADD3 R13, R3, R22, RZ ;  /* 0x00000016030d7210 */ /* 0x000fe20007ffe0ff */
[----:B------:R-:W-:-:S04]  /*0b70*/  VIADD R22, R22, 0x80 ;  /* 0x0000008016167836 */ /* 0x000fc80000000000 */
[----:B0-----:R-:W-:-:S05]  /*0b80*/  IMAD.WIDE.U32 R6, R13, 0x2, R6 ;  /* 0x000000020d067825 */ /* 0x001fca00078e0006 */
[----:B------:R1:W-:Y:S02]  /*0b90*/  STG.E.U16 desc[UR4][R6.64], R8 ;  /* 0x0000000806007986 */ /* 0x0003e4000c101504 */
.L_x_1177:
        /* <DEDUP_REMOVED lines=8> */
.L_x_1178:
[----:B------:R-:W-:Y:S05]  /*0c20*/  BSYNC B1 ;  /* 0x0000000000017941 */ /* 0x000fea0003800000 */
.L_x_1174:
[----:B------:R-:W-:-:S13]  /*0c30*/  ISETP.GE.AND P0, PT, R22, R5, PT ;  /* 0x000000051600720c */ /* 0x000fda0003f06270 */
[----:B012---:R-:W0:Y:S01]  /*0c40*/  @!P0 LDC.64 R6, c[0x0][0x218] ;  /* 0x00008600ff068b82 */ /* 0x007e220000000a00 */
[----:B------:R-:W-:Y:S01]  /*0c50*/  @!P0 IMAD.IADD R9, R3, 0x1, R22 ;  /* 0x0000000103098824 */ /* 0x000fe200078e0216 */
[----:B------:R-:W-:-:S03]  /*0c60*/  @!P0 IADD3 R22, R22, 0x80, RZ ;  /* 0x0000008016168810 */ /* 0x000fc60007ffe0ff */
[----:B0-----:R-:W-:-:S05]  /*0c70*/  @!P0 IMAD.WIDE.U32 R6, R9, 0x2, R6 ;  /* 0x0000000209068825 */ /* 0x001fca00078e0006 */
[----:B------:R2:W-:Y:S02]  /*0c80*/  @!P0 STG.E.U16 desc[UR4][R6.64], R10 ;  /* 0x0000000a06008986 */ /* 0x0005e4000c101504 */
.L_x_1179:
[----:B------:R-:W-:Y:S05]  /*0c90*/  BSYNC B0 ;  /* 0x0000000000007941 */ /* 0x000fea0003800000 */
.L_x_1173:
        /* <DEDUP_REMOVED lines=8> */
.L_x_1180:
        /* <DEDUP_REMOVED lines=14> */
.L_x_2628:


//--------------------- .text._ZN2at6native29vectorized_elementwise_kernelILi8EZZZNS0_15sin_kernel_cudaERNS_18TensorIteratorBaseEENKUlvE0_clEvENKUlvE1_clEvEUlN3c104HalfEE_St5arrayIPcLm2EEEEviT0_T1_ --------------------------
	.section	.text._ZN2at6native29vectorized_elementwise_kernelILi8EZZZNS0_15sin_kernel_cudaERNS_18TensorIteratorBaseEENKUlvE0_clEvENKUlvE1_clEvEUlN3c104HalfEE_St5arrayIPcLm2EEEEviT0_T1_,"ax",@progbits
	.align	128
        .global         _ZN2at6native29vectorized_elementwise_kernelILi8EZZZNS0_15sin_kernel_cudaERNS_18TensorIteratorBaseEENKUlvE0_clEvENKUlvE1_clEvEUlN3c104HalfEE_St5arrayIPcLm2EEEEviT0_T1_
        .type           _ZN2at6native29vectorized_elementwise_kernelILi8EZZZNS0_15sin_kernel_cudaERNS_18TensorIteratorBaseEENKUlvE0_clEvENKUlvE1_clEvEUlN3c104HalfEE_St5arrayIPcLm2EEEEviT0_T1_,@function
        .size           _ZN2at6native29vectorized_elementwise_kernelILi8EZZZNS0_15sin_kernel_cudaERNS_18TensorIteratorBaseEENKUlvE0_clEvENKUlvE1_clEvEUlN3c104HalfEE_St5arrayIPcLm2EEEEviT0_T1_,(.L_x_2629 - _ZN2at6native29vectorized_elementwise_kernelILi8EZZZNS0_15sin_kernel_cudaERNS_18TensorIteratorBaseEENKUlvE0_clEvENKUlvE1_clEvEUlN3c104HalfEE_St5arrayIPcLm2EEEEviT0_T1_)
        .other          _ZN2at6native29vectorized_elementwise_kernelILi8EZZZNS0_15sin_kernel_cudaERNS_18TensorIteratorBaseEENKUlvE0_clEvENKUlvE1_clEvEUlN3c104HalfEE_St5arrayIPcLm2EEEEviT0_T1_,@"STO_CUDA_ENTRY STV_DEFAULT"
_ZN2at6native29vectorized_elementwise_kernelILi8EZZZNS0_15sin_kernel_cudaERNS_18TensorIteratorBaseEENKUlvE0_clEvENKUlvE1_clEvEUlN3c104HalfEE_St5arrayIPcLm2EEEEviT0_T1_:
.text._ZN2at6native29vectorized_elementwise_kernelILi8EZZZNS0_15sin_kernel_cudaERNS_18TensorIteratorBaseEENKUlvE0_clEvENKUlvE1_clEvEUlN3c104HalfEE_St5arrayIPcLm2EEEEviT0_T1_:
        /* <DEDUP_REMOVED lines=13> */
[--C-:B--2---:R-:W-:Y:S02]  /*00d0*/  HADD2.F32 R8, -RZ, R4.reuse.H1_H1 ;  /* 0x30000004ff087230 */ /* 0x104fe40000004100 */
[--C-:B------:R-:W-:Y:S02]  /*00e0*/  HADD2.F32 R10, -RZ, R5.reuse.H0_H0 ;  /* 0x20000005ff0a7230 */ /* 0x100fe40000004100 */
[----:B------:R-:W-:Y:S02]  /*00f0*/  HADD2.F32 R2, -RZ, R4.H0_H0 ;  /* 0x20000004ff027230 */ /* 0x000fe40000004100 */
[----:B------:R-:W-:Y:S01]  /*0100*/  FMUL.RZ R9, R8, 0.15915493667125701904 ;  /* 0x3e22f98308097820 */ /* 0x000fe2000040c000 */
[----:B------:R-:W-:Y:S02]  /*0110*/  HADD2.F32 R4, -RZ, R6.H0_H0 ;  /* 0x20000006ff047230 */ /* 0x000fe40000004100 */
[----:B------:R-:W-:Y:S01]  /*0120*/  FMUL.RZ R8, R10, 0.15915493667125701904 ;  /* 0x3e22f9830a087820 */ /* 0x000fe2000040c000 */
[----:B------:R-:W-:-:S02]  /*0130*/  HADD2.F32 R10, -RZ, R5.H1_H1 ;  /* 0x30000005ff0a7230 */ /* 0x000fc40000004100 */
[----:B------:R-:W-:Y:S01]  /*0140*/  FMUL.RZ R2, R2, 0.15915493667125701904 ;  /* 0x3e22f98302027820 */ /* 0x000fe2000040c000 */
[----:B------:R-:W-:Y:S02]  /*0150*/  HADD2.F32 R11, -RZ, R7.H1_H1 ;  /* 0x30000007ff0b7230 */ /* 0x000fe40000004100 */
[----:B------:R-:W-:Y:S01]  /*0160*/  FMUL.RZ R14, R4, 0.15915493667125701904 ;  /* 0x3e22f983040e7820 */ /* 0x000fe2000040c000 */
[----:B------:R-:W-:Y:S01]  /*0170*/  MUFU.SIN R9, R9 ;  /* 0x0000000900097308 */ /* 0x000fe20000000400 */
[----:B------:R-:W-:Y:S01]  /*0180*/  FMUL.RZ R13, R10, 0.15915493667125701904 ;  /* 0x3e22f9830a0d7820 */ /* 0x000fe2000040c000 */
[----:B------:R-:W-:Y:S01]  /*0190*/  HADD2.F32 R10, -RZ, R6.H1_H1 ;  /* 0x30000006ff0a7230 */ /* 0x000fe20000004100 */
[----:B------:R-:W0:Y:S01]  /*01a0*/  LDC.64 R4, c[0x0][0x218] ;  /* 0x00008600ff047b82 */ /* 0x000e220000000a00 */
[----:B------:R-:W-:-:S03]  /*01b0*/  FMUL.RZ R12, R11, 0.15915493667125701904 ;  /* 0x3e22f9830b0c7820 */ /* 0x000fc6000040c000 */
[----:B------:R-:W-:Y:S01]  /*01c0*/  FMUL.RZ R15, R10, 0.15915493667125701904 ;  /* 0x3e22f9830a0f7820 */ /* 0x000fe2000040c000 */
[----:B------:R-:W-:Y:S01]  /*01d0*/  HADD2.F32 R10, -RZ, R7.H0_H0 ;  /* 0x20000007ff0a7230 */ /* 0x000fe20000004100 */
[----:B------:R-:W1:Y:S04]  /*01e0*/  MUFU.SIN R2, R2 ;  /* 0x0000000200027308 */ /* 0x000e680000000400 */
[----:B------:R-:W-:-:S04]  /*01f0*/  FMUL.RZ R16, R10, 0.15915493667125701904 ;  /* 0x3e22f9830a107820 */ /* 0x000fc8000040c000 */
[----:B------:R-:W-:Y:S08]  /*0200*/  MUFU.SIN R8, R8 ;  /* 0x0000000800087308 */ /* 0x000ff00000000400 */
[----:B------:R-:W2:Y:S01]  /*0210*/  MUFU.SIN R13, R13 ;  /* 0x0000000d000d7308 */ /* 0x000ea20000000400 */
[----:B0-----:R-:W-:-:S07]  /*0220*/  IMAD.WIDE.U32 R4, R3, 0x2, R4 ;  /* 0x0000000203047825 */ /* 0x001fce00078e0004 */
[----:B------:R-:W-:Y:S01]  /*0230*/  MUFU.SIN R6, R14 ;  /* 0x0000000e00067308 */ /* 0x000fe20000000400 */
[----:B------:R-:W-:Y:S01]  /*0240*/  IMAD.WIDE R10, R0, 0x10, R4 ;  /* 0x00000010000a7825 */ /* 0x000fe200078e0204 */
[----:B-1----:R-:W-:-:S06]  /*0250*/  F2FP.F16.F32.PACK_AB R4, R9, R2 ;  /* 0x000000020904723e */ /* 0x002fcc00000000ff */
[----:B------:R-:W0:Y:S01]  /*0260*/  MUFU.SIN R15, R15 ;  /* 0x0000000f000f7308 */ /* 0x000e220000000400 */
[----:B--2---:R-:W-:-:S07]  /*0270*/  F2FP.F16.F32.PACK_AB R5, R13, R8 ;  /* 0x000000080d05723e */ /* 0x004fce00000000ff */
[----:B------:R-:W-:Y:S08]  /*0280*/  MUFU.SIN R7, R16 ;  /* 0x0000001000077308 */ /* 0x000ff00000000400 */
[----:B------:R-:W1:Y:S01]  /*0290*/  MUFU.SIN R12, R12 ;  /* 0x0000000c000c7308 */ /* 0x000e620000000400 */
[----:B0-----:R-:W-:Y:S02]  /*02a0*/  F2FP.F16.F32.PACK_AB R6, R15, R6 ;  /* 0x000000060f06723e */ /* 0x001fe400000000ff */
[----:B-1----:R-:W-:-:S05]  /*02b0*/  F2FP.F16.F32.PACK_AB R7, R12, R7 ;  /* 0x000000070c07723e */ /* 0x002fca00000000ff */
[----:B------:R-:W-:Y:S01]  /*02c0*/  STG.E.128 desc[UR4][R10.64], R4 ;  /* 0x000000040a007986 */ /* 0x000fe2000c101d04 */
[----:B------:R-:W-:Y:S05]  /*02d0*/  EXIT ;  /* 0x000000000000794d */ /* 0x000fea0003800000 */
.L_x_1181:
        /* <DEDUP_REMOVED lines=124> */
.L_x_1184:
[----:B------:R-:W-:-:S13]  /*0aa0*/  ISETP.GE.AND P0, PT, R22, R5, PT ;  /* 0x000000051600720c */ /* 0x000fda0003f06270 */
[----:B------:R-:W-:Y:S05]  /*0ab0*/  @P0 BRA `(.L_x_1186) ;  /* 0x0000000000300947 */ /* 0x000fea0003800000 */
[----:B0-----:R-:W0:Y:S01]  /*0ac0*/  LDC.64 R12, c[0x0][0x218] ;  /* 0x00008600ff0c7b82 */ /* 0x001e220000000a00 */
[----:B------:R-:W-:Y:S01]  /*0ad0*/  IMAD.IADD R15, R3, 0x1, R22 ;  /* 0x00000001030f7824 */ /* 0x000fe200078e0216 */
[----:B------:R-:W-:-:S03]  /*0ae0*/  IADD3 R22, R22, 0x80, RZ ;  /* 0x0000008016167810 */ /* 0x000fc60007ffe0ff */
[----:B0-----:R-:W-:-:S05]  /*0af0*/  IMAD.WIDE.U32 R12, R15, 0x2, R12 ;  /* 0x000000020f0c7825 */ /* 0x001fca00078e000c */
[----:B------:R1:W-:Y:S02]  /*0b00*/  STG.E.U16 desc[UR4][R12.64], R7 ;  /* 0x000000070c007986 */ /* 0x0003e4000c101504 */
.L_x_1185:
[----:B------:R-:W-:-:S13]  /*0b10*/  ISETP.GE.AND P0, PT, R22, R5, PT ;  /* 0x000000051600720c */ /* 0x000fda0003f06270 */
[----:B------:R-:W-:Y:S05]  /*0b20*/  @P0 BRA `(.L_x_1187) ;  /* 0x0000000000340947 */ /* 0x000fea0003800000 */
[----:B01----:R-:W0:Y:S01]  /*0b30*/  LDC.64 R6, c[0x0][0x218] ;  /* 0x00008600ff067b82 */ /* 0x003e220000000a00 */
[----:B------:R-:W-:Y:S01]  /*0b40*/  IADD3 R13, R3, R22, RZ ;  /* 0x00000016030d7210 */ /* 0x000fe20007ffe0ff */
[----:B------:R-:W-:-:S04]  /*0b50*/  VIADD R22, R22, 0x80 ;  /* 0x0000008016167836 */ /* 0x000fc80000000000 */
[----:B0-----:R-:W-:-:S05]  /*0b60*/  IMAD.WIDE.U32 R6, R13, 0x2, R6 ;  /* 0x000000020d067825 */ /* 0x001fca00078e0006 */
[----:B------:R1:W-:Y:S02]  /*0b70*/  STG.E.U16 desc[UR4][R6.64], R8 ;  /* 0x0000000806007986 */ /* 0x0003e4000c101504 */
.L_x_1186:
        /* <DEDUP_REMOVED lines=8> */
.L_x_1187:
[----:B------:R-:W-:Y:S05]  /*0c00*/  BSYNC B1 ;  /* 0x0000000000017941 */ /* 0x000fea0003800000 */
.L_x_1183:
[----:B------:R-:W-:-:S13]  /*0c10*/  ISETP.GE.AND P0, PT, R22, R5, PT ;  /* 0x000000051600720c */ /* 0x000fda0003f06270 */
[----:B012---:R-:W0:Y:S01]  /*0c20*/  @!P0 LDC.64 R6, c[0x0][0x218] ;  /* 0x00008600ff068b82 */ /* 0x007e220000000a00 */
[----:B------:R-:W-:Y:S01]  /*0c30*/  @!P0 IMAD.IADD R9, R3, 0x1, R22 ;  /* 0x0000000103098824 */ /* 0x000fe200078e0216 */
[----:B------:R-:W-:-:S03]  /*0c40*/  @!P0 IADD3 R22, R22, 0x80, RZ ;  /* 0x0000008016168810 */ /* 0x000fc60007ffe0ff */
[----:B0-----:R-:W-:-:S05]  /*0c50*/  @!P0 IMAD.WIDE.U32 R6, R9, 0x2, R6 ;  /* 0x0000000209068825 */ /* 0x001fca00078e0006 */
[----:B------:R2:W-:Y:S02]  /*0c60*/  @!P0 STG.E.U16 desc[UR4][R6.64], R10 ;  /* 0x0000000a06008986 */ /* 0x0005e4000c101504 */
.L_x_1188:
[----:B------:R-:W-:Y:S05]  /*0c70*/  BSYNC B0 ;  /* 0x0000000000007941 */ /* 0x000fea0003800000 */
.L_x_1182:
        /* <DEDUP_REMOVED lines=8> */
.L_x_1189:
        /* <DEDUP_REMOVED lines=16> */
.L_x_2629:


//--------------------- .text._ZN2at6native18elementwise_kernelILi128ELi4EZNS0_15gpu_kernel_implIZZZNS0_15sin_kernel_cudaERNS_18TensorIteratorBaseEENKUlvE0_clEvENKUlvE0_clEvEUlfE_EEvS4_RKT_EUliE_EEviT1_ --------------------------
	.section	.text._ZN2at6native18elementwise_kernelILi128ELi4EZNS0_15gpu_kernel_implIZZZNS0_15sin_kernel_cudaERNS_18TensorIteratorBaseEENKUlvE0_clEvENKUlvE0_clEvEUlfE_EEvS4_RKT_EUliE_EEviT1_,"ax",@progbits
	.align	128
        .global         _ZN2at6native18elementwise_kernelILi128ELi4EZNS0_15gpu_kernel_implIZZZNS0_15sin_kernel_cudaERNS_18TensorIteratorBaseEENKUlvE0_clEvENKUlvE0_clEvEUlfE_EEvS4_RKT_EUliE_EEviT1_
        .type           _ZN2at6native18elementwise_kernelILi128ELi4EZNS0_15gpu_kernel_implIZZZNS0_15sin_kernel_cudaERNS_18TensorIteratorBaseEENKUlvE0_clEvENKUlvE0_clEvEUlfE_EEvS4_RKT_EUliE_EEviT1_,@function
        .size           _ZN2at6native18elementwise_kernelILi128ELi4EZNS0_15gpu_kernel_implIZZZNS0_15sin_kernel_cudaERNS_18TensorIteratorBaseEENKUlvE0_clEvENKUlvE0_clEvEUlfE_EEvS4_RKT_EUliE_EEviT1_,(.L_x_2630 - _ZN2at6native18elementwise_kernelILi128ELi4EZNS0_15gpu_kernel_implIZZZNS0_15sin_kernel_cudaERNS_18TensorIteratorBaseEENKUlvE0_clEvENKUlvE0_clEvEUlfE_EEvS4_RKT_EUliE_EEviT1_)
        .other          _ZN2at6native18elementwise_kernelILi128ELi4EZNS0_15gpu_kernel_implIZZZNS0_15sin_kernel_cudaERNS_18TensorIteratorBaseEENKUlvE0_clEvENKUlvE0_clEvEUlfE_EEvS4_RKT_EUliE_EEviT1_,@"STO_CUDA_ENTRY STV_DEFAULT"
_ZN2at6native18elementwise_kernelILi128ELi4EZNS0_15gpu_kernel_implIZZZNS0_15sin_kernel_cudaERNS_18TensorIteratorBaseEENKUlvE0_clEvENKUlvE0_clEvEUlfE_EEvS4_RKT_EUliE_EEviT1_:
.text._ZN2at6native18elementwise_kernelILi128ELi4EZNS0_15gpu_kernel_implIZZZNS0_15sin_kernel_cudaERNS_18TensorIteratorBaseEENKUlvE0_clEvENKUlvE0_clEvEUlfE_EEvS4_RKT_EUliE_EEviT1_:
        /* <DEDUP_REMOVED lines=313> */
.L_x_1192:
[----:B------:R-:W0:Y:S01]  /*1390*/  LDC.U8 R5, c[0x0][0x422] ;  /* 0x00010880ff057b82 */ /* 0x000e220000000000 */
[----:B------:R-:W-:Y:S01]  /*13a0*/  ULDC.64 UR4, c[0x0][0x410] ;  /* 0x0001040000047ab9 */ /* 0x000fe20000000a00 */
[----:B------:R-:W-:Y:S01]  /*13b0*/  ULDC.64 UR6, c[0x0][0x418] ;  /* 0x0001060000067ab9 */ /* 0x000fe20000000a00 */
[----:B------:R-:W-:Y:S01]  /*13c0*/  IADD3 R16, P1, R16, UR4, RZ ;  /* 0x0000000410107c10 */ /* 0x000fe2000ff3e0ff */
[----:B------:R-:W-:Y:S01]  /*13d0*/  BSSY B6, `(.L_x_1193) ;  /* 0x00000e0000067945 */ /* 0x000fe20003800000 */
        /* <DEDUP_REMOVED lines=15> */
[----:B--2---:R-:W0:Y:S01]  /*14d0*/  I2F.S16 R0, R0 ;  /* 0x0000000000007306 */ /* 0x004e220000101400 */
[----:B------:R-:W-:Y:S05]  /*14e0*/  BRA `(.L_x_1199) ;  /* 0x0000000c00387947 */ /* 0x000fea0003800000 */
.L_x_1197:
[----:B------:R-:W2:Y:S02]  /*14f0*/  LDG.E.U8 R0, desc[UR36][R2.64] ;  /* 0x0000002402007981 */ /* 0x000ea4000c1e1100 */
[----:B--2---:R-:W-:Y:S01]  /*1500*/  I2FP.F32.U32 R0, R0 ;  /* 0x0000000000007245 */ /* 0x004fe20000201000 */
[----:B------:R-:W-:Y:S06]  /*1510*/  BRA `(.L_x_1199) ;  /* 0x0000000c002c7947 */ /* 0x000fec0003800000 */
.L_x_1196:
[----:B------:R-:W-:-:S13]  /*1520*/  ISETP.NE.AND P0, PT, R4, 0x2, PT ;  /* 0x000000020400780c */ /* 0x000fda0003f05270 */
[----:B------:R-:W-:Y:S05]  /*1530*/  @!P0 BRA `(.L_x_1200) ;  /* 0x0000000000288947 */ /* 0x000fea0003800000 */
[----:B------:R-:W-:-:S13]  /*1540*/  ISETP.NE.AND P0, PT, R4, 0x3, PT ;  /* 0x000000030400780c */ /* 0x000fda0003f05270 */
[----:B------:R-:W-:Y:S05]  /*1550*/  @!P0 BRA `(.L_x_1201) ;  /* 0x0000000000148947 */ /* 0x000fea0003800000 */
[----:B------:R-:W-:-:S13]  /*1560*/  ISETP.NE.AND P0, PT, R4, 0x4, PT ;  /* 0x000000040400780c */ /* 0x000fda0003f05270 */
[----:B------:R-:W-:Y:S05]  /*1570*/  @P0 BRA `(.L_x_1198) ;  /* 0x0000000800b80947 */ /* 0x000fea0003800000 */
[----:B------:R-:W2:Y:S02]  /*1580*/  LDG.E.64 R2, desc[UR36][R2.64] ;  /* 0x0000002402027981 */ /* 0x000ea4000c1e1b00 */
[----:B--2---:R4:W0:Y:S01]  /*1590*/  I2F.S64 R0, R2 ;  /* 0x0000000200007312 */ /* 0x0048220000301400 */
[----:B------:R-:W-:Y:S05]  /*15a0*/  BRA `(.L_x_1199) ;  /* 0x0000000c00087947 */ /* 0x000fea0003800000 */
.L_x_1201:
[----:B------:R-:W2:Y:S02]  /*15b0*/  LDG.E R0, desc[UR36][R2.64] ;  /* 0x0000002402007981 */ /* 0x000ea4000c1e1900 */
[----:B--2---:R-:W-:Y:S01]  /*15c0*/  I2FP.F32.S32 R0, R0 ;  /* 0x0000000000007245 */ /* 0x004fe20000201400 */
[----:B------:R-:W-:Y:S06]  /*15d0*/  BRA `(.L_x_1199) ;  /* 0x0000000800fc7947 */ /* 0x000fec0003800000 */
.L_x_1200:
[----:B------:R-:W2:Y:S02]  /*15e0*/  LDG.E.U16 R0, desc[UR36][R2.64] ;  /* 0x0000002402007981 */ /* 0x000ea4000c1e1500 */
[----:B--2---:R-:W0:Y:S01]  /*15f0*/  I2F.S16 R0, R0 ;  /* 0x0000000000007306 */ /* 0x004e220000101400 */
[----:B------:R-:W-:Y:S05]  /*1600*/  BRA `(.L_x_1199) ;  /* 0x0000000800f07947 */ /* 0x000fea0003800000 */
.L_x_1195:
[----:B------:R-:W-:-:S13]  /*1610*/  ISETP.GT.AND P0, PT, R4, 0x6, PT ;  /* 0x000000060400780c */ /* 0x000fda0003f04270 */
[----:B------:R-:W-:Y:S05]  /*1620*/  @P0 BRA `(.L_x_1202) ;  /* 0x0000000000240947 */ /* 0x000fea0003800000 */
[----:B------:R-:W-:-:S13]  /*1630*/  ISETP.NE.AND P0, PT, R4, 0x5, PT ;  /* 0x000000050400780c */ /* 0x000fda0003f05270 */
[----:B------:R-:W-:Y:S05]  /*1640*/  @!P0 BRA `(.L_x_1203) ;  /* 0x0000000000108947 */ /* 0x000fea0003800000 */
[----:B------:R-:W-:-:S13]  /*1650*/  ISETP.NE.AND P0, PT, R4, 0x6, PT ;  /* 0x000000060400780c */ /* 0x000fda0003f05270 */
[----:B------:R-:W-:Y:S05]  /*1660*/  @P0 BRA `(.L_x_1198) ;  /* 0x00000008007c0947 */ /* 0x000fea0003800000 */
[----:B------:R2:W5:Y:S01]  /*1670*/  LDG.E R0, desc[UR36][R2.64] ;  /* 0x0000002402007981 */ /* 0x000562000c1e1900 */
[----:B------:R-:W-:Y:S05]  /*1680*/  BRA `(.L_x_1199) ;  /* 0x0000000800d07947 */ /* 0x000fea0003800000 */
.L_x_1203:
[----:B------:R-:W2:Y:S02]  /*1690*/  LDG.E.U16 R0, desc[UR36][R2.64] ;  /* 0x0000002402007981 */ /* 0x000ea4000c1e1500 */
[----:B--2---:R-:W-:Y:S01]  /*16a0*/  HADD2.F32 R0, -RZ, R0.H0_H0 ;  /* 0x20000000ff007230 */ /* 0x004fe20000004100 */
[----:B------:R-:W-:Y:S06]  /*16b0*/  BRA `(.L_x_1199) ;  /* 0x0000000800c47947 */ /* 0x000fec0003800000 */
.L_x_1202:
[----:B------:R-:W-:-:S13]  /*16c0*/  ISETP.NE.AND P0, PT, R4, 0x7, PT ;  /* 0x000000070400780c */ /* 0x000fda0003f05270 */
[----:B------:R-:W-:Y:S05]  /*16d0*/  @!P0 BRA `(.L_x_1204) ;  /* 0x0000000000248947 */ /* 0x000fea0003800000 */
[----:B------:R-:W-:-:S13]  /*16e0*/  ISETP.NE.AND P0, PT, R4, 0x8, PT ;  /* 0x000000080400780c */ /* 0x000fda0003f05270 */
[----:B------:R-:W-:Y:S05]  /*16f0*/  @!P0 BRA `(.L_x_1205) ;  /* 0x0000000000108947 */ /* 0x000fea0003800000 */
[----:B------:R-:W-:-:S13]  /*1700*/  ISETP.NE.AND P0, PT, R4, 0x9, PT ;  /* 0x000000090400780c */ /* 0x000fda0003f05270 */
[----:B------:R-:W-:Y:S05]  /*1710*/  @P0 BRA `(.L_x_1198) ;  /* 0x0000000800500947 */ /* 0x000fea0003800000 */
[----:B------:R3:W5:Y:S01]  /*1720*/  LDG.E R0, desc[UR36][R2.64] ;  /* 0x0000002402007981 */ /* 0x000762000c1e1900 */
[----:B------:R-:W-:Y:S05]  /*1730*/  BRA `(.L_x_1199) ;  /* 0x0000000800a47947 */ /* 0x000fea0003800000 */
.L_x_1205:
[----:B------:R-:W2:Y:S02]  /*1740*/  LDG.E.U16 R0, desc[UR36][R2.64] ;  /* 0x0000002402007981 */ /* 0x000ea4000c1e1500 */
[----:B--2---:R-:W-:Y:S01]  /*1750*/  HADD2.F32 R0, -RZ, R0.H0_H0 ;  /* 0x20000000ff007230 */ /* 0x004fe20000004100 */
[----:B------:R-:W-:Y:S06]  /*1760*/  BRA `(.L_x_1199) ;  /* 0x0000000800987947 */ /* 0x000fec0003800000 */
.L_x_1204:
[----:B------:R-:W2:Y:S01]  /*1770*/  LDG.E.64 R2, desc[UR36][R2.64] ;  /* 0x0000002402027981 */ /* 0x000ea2000c1e1b00 */
[----:B------:R-:W-:Y:S01]  /*1780*/  UMOV UR4, 0xf0000000 ;  /* 0xf000000000047882 */ /* 0x000fe20000000000 */
[----:B------:R-:W-:Y:S01]  /*1790*/  UMOV UR5, 0x380fffff ;  /* 0x380fffff00057882 */ /* 0x000fe20000000000 */
[----:B--2---:R-:W0:Y:S01]  /*17a0*/  F2F.F32.F64 R0, R2 ;  /* 0x0000000200007310 */ /* 0x004e220000301000 */
[----:B------:R-:W-:-:S14]  /*17b0*/  DSETP.GEU.AND P0, PT, |R2|, UR4, PT ;  /* 0x0000000402007e2a */ /* 0x000fdc000bf0e200 */
[----:B0-----:R-:W-:Y:S01]  /*17c0*/  @!P0 FMUL R0, R0, 1.175494350822287508e-38 ;  /* 0x0080000000008820 */ /* 0x001fe20000400000 */
[----:B------:R-:W-:Y:S06]  /*17d0*/  BRA `(.L_x_1199) ;  /* 0x00000008007c7947 */ /* 0x000fec0003800000 */
.L_x_1194:
        /* <DEDUP_REMOVED lines=10> */
[----:B------:R-:W-:Y:S01]  /*1880*/  FSEL R0, RZ, 1, !P0 ;  /* 0x3f800000ff007808 */ /* 0x000fe20004000000 */
[----:B------:R-:W-:Y:S08]  /*1890*/  BRA `(.L_x_1199) ;  /* 0x00000008004c7947 */ /* 0x000ff00003800000 */
.L_x_1208:
[----:B------:R-:W2:Y:S01]  /*18a0*/  LDG.E.64 R2, desc[UR36][R2.64] ;  /* 0x0000002402027981 */ /* 0x000ea2000c1e1b00 */
[----:B------:R-:W-:Y:S01]  /*18b0*/  UMOV UR4, 0xf0000000 ;  /* 0xf000000000047882 */ /* 0x000fe20000000000 */
[----:B------:R-:W-:Y:S01]  /*18c0*/  UMOV UR5, 0x380fffff ;  /* 0x380fffff00057882 */ /* 0x000fe20000000000 */
[----:B--2---:R-:W0:Y:S01]  /*18d0*/  F2F.F32.F64 R0, R2 ;  /* 0x0000000200007310 */ /* 0x004e220000301000 */
[----:B------:R-:W-:-:S14]  /*18e0*/  DSETP.GEU.AND P0, PT, |R2|, UR4, PT ;  /* 0x0000000402007e2a */ /* 0x000fdc000bf0e200 */
[----:B0-----:R-:W-:Y:S01]  /*18f0*/  @!P0 FMUL R0, R0, 1.175494350822287508e-38 ;  /* 0x0080000000008820 */ /* 0x001fe20000400000 */
[----:B------:R-:W-:Y:S06]  /*1900*/  BRA `(.L_x_1199) ;  /* 0x0000000800307947 */ /* 0x000fec0003800000 */
.L_x_1207:
        /* <DEDUP_REMOVED lines=24> */
[----:B------:R-:W-:Y:S01]  /*1a90*/  LOP3.LUT R0, R5, 0x80000000, R0, 0xf8, !PT ;  /* 0x8000000005007812 */ /* 0x000fe200078ef800 */
[----:B------:R-:W-:Y:S06]  /*1aa0*/  BRA `(.L_x_1199) ;  /* 0x0000000400c87947 */ /* 0x000fec0003800000 */
.L_x_1210:
        /* <DEDUP_REMOVED lines=11> */
[----:B------:R-:W-:Y:S01]  /*1b60*/  LOP3.LUT R0, R4, 0x80000000, R5, 0xf8, !PT ;  /* 0x8000000004007812 */ /* 0x000fe200078ef805 */
[----:B------:R-:W-:Y:S06]  /*1b70*/  BRA `(.L_x_1199) ;  /* 0x0000000400947947 */ /* 0x000fec0003800000 */
.L_x_1209:
[----:B------:R-:W2:Y:S02]  /*1b80*/  LDG.E.U16 R0, desc[UR36][R2.64] ;  /* 0x0000002402007981 */ /* 0x000ea4000c1e1500 */
[----:B--2---:R-:W-:Y:S01]  /*1b90*/  IMAD.U32 R0, R0, 0x10000, RZ ;  /* 0x0001000000007824 */ /* 0x004fe200078e00ff */
[----:B------:R-:W-:Y:S06]  /*1ba0*/  BRA `(.L_x_1199) ;  /* 0x0000000400887947 */ /* 0x000fec0003800000 */
.L_x_1206:
        /* <DEDUP_REMOVED lines=9> */
[----:B--2---:R-:W-:Y:S01]  /*1c40*/  I2FP.F32.U32 R0, R0 ;  /* 0x0000000000007245 */ /* 0x004fe20000201000 */
[----:B------:R-:W-:Y:S06]  /*1c50*/  BRA `(.L_x_1199) ;  /* 0x00000004005c7947 */ /* 0x000fec0003800000 */
.L_x_1213:
[----:B------:R-:W2:Y:S01]  /*1c60*/  LDG.E.U8 R2, desc[UR36][R2.64] ;  /* 0x0000002402027981 */ /* 0x000ea2000c1e1100 */
        /* <DEDUP_REMOVED lines=19> */
.L_x_1215:
[----:B------:R-:W-:Y:S05]  /*1da0*/  BSYNC B0 ;  /* 0x0000000000007941 */ /* 0x000fea0003800000 */
.L_x_1214:
[----:B------:R-:W-:Y:S01]  /*1db0*/  LEA R3, R0, 0x3b800000, 0x17 ;  /* 0x3b80000000037811 */ /* 0x000fe200078eb8ff */
[----:B------:R-:W-:-:S05]  /*1dc0*/  IMAD.SHL.U32 R0, R2, 0x100000, RZ ;  /* 0x0010000002007824 */ /* 0x000fca00078e00ff */
[----:B------:R-:W-:Y:S01]  /*1dd0*/  LOP3.LUT R0, R3, R0, R4, 0xfe, !PT ;  /* 0x0000000003007212 */ /* 0x000fe200078efe04 */
[----:B------:R-:W-:Y:S06]  /*1de0*/  BRA `(.L_x_1199) ;  /* 0x0000000000f87947 */ /* 0x000fec0003800000 */
.L_x_1212:
        /* <DEDUP_REMOVED lines=20> */
.L_x_1217:
[----:B------:R-:W-:Y:S05]  /*1f30*/  BSYNC B0 ;  /* 0x0000000000007941 */ /* 0x000fea0003800000 */
.L_x_1216:
[----:B------:R-:W-:Y:S01]  /*1f40*/  LEA R3, R0, 0x37800000, 0x17 ;  /* 0x3780000000037811 */ /* 0x000fe200078eb8ff */
[----:B------:R-:W-:-:S05]  /*1f50*/  IMAD.SHL.U32 R0, R2, 0x200000, RZ ;  /* 0x0020000002007824 */ /* 0x000fca00078e00ff */
[----:B------:R-:W-:Y:S01]  /*1f60*/  LOP3.LUT R0, R3, R0, R4, 0xfe, !PT ;  /* 0x0000000003007212 */ /* 0x000fe200078efe04 */
[----:B------:R-:W-:Y:S06]  /*1f70*/  BRA `(.L_x_1199) ;  /* 0x0000000000947947 */ /* 0x000fec0003800000 */
.L_x_1211:
[----:B------:R-:W-:-:S13]  /*1f80*/  ISETP.NE.AND P0, PT, R4, 0x1c, PT ;  /* 0x0000001c0400780c */ /* 0x000fda0003f05270 */
[----:B------:R-:W-:Y:S05]  /*1f90*/  @!P0 BRA `(.L_x_1218) ;  /* 0x0000000000848947 */ /* 0x000fea0003800000 */
[----:B------:R-:W-:-:S13]  /*1fa0*/  ISETP.NE.AND P0, PT, R4, 0x1d, PT ;  /* 0x0000001d0400780c */ /* 0x000fda0003f05270 */
[----:B------:R-:W-:Y:S05]  /*1fb0*/  @!P0 BRA `(.L_x_1219) ;  /* 0x0000000000708947 */ /* 0x000fea0003800000 */
[----:B------:R-:W-:-:S13]  /*1fc0*/  ISETP.NE.AND P0, PT, R4, 0x2c, PT ;  /* 0x0000002c0400780c */ /* 0x000fda0003f05270 */
[----:B------:R-:W-:Y:S05]  /*1fd0*/  @P0 BRA `(.L_x_1198) ;  /* 0x0000000000200947 */ /* 0x000fea0003800000 */
[----:B------:R-:W2:Y:S01]  /*1fe0*/  LDG.E.U8 R2, desc[UR36][R2.64] ;  /* 0x0000002402027981 */ /* 0x000ea2000c1e1100 */
[----:B------:R-:W-:Y:S01]  /*1ff0*/  IMAD.MOV.U32 R0, RZ, RZ, 0x400000 ;  /* 0x00400000ff007424 */ /* 0x000fe200078e00ff */
[----:B--2---:R-:W-:-:S13]  /*2000*/  ISETP.NE.AND P0, PT, R2, RZ, PT ;  /* 0x000000ff0200720c */ /* 0x004fda0003f05270 */
[----:B------:R-:W-:Y:S05]  /*2010*/  @!P0 BRA `(.L_x_1199) ;  /* 0x00000000006c8947 */ /* 0x000fea0003800000 */
[----:B------:R-:W-:-:S13]  /*2020*/  ISETP.NE.AND P0, PT, R2, 0xff, PT ;  /* 0x000000ff0200780c */ /* 0x000fda0003f05270 */
[----:B------:R-:W-:Y:S02]  /*2030*/  @!P0 IMAD.MOV.U32 R0, RZ, RZ, 0x7f800001 ;  /* 0x7f800001ff008424 */ /* 0x000fe400078e00ff */
[----:B------:R-:W-:Y:S01]  /*2040*/  @P0 IMAD.SHL.U32 R0, R2, 0x800000, RZ ;  /* 0x0080000002000824 */ /* 0x000fe200078e00ff */
[----:B------:R-:W-:Y:S06]  /*2050*/  BRA `(.L_x_1199) ;  /* 0x00000000005c7947 */ /* 0x000fec0003800000 */
.L_x_1198:
        /* <DEDUP_REMOVED lines=16> */
.L_x_1220:
[----:B------:R-:W-:Y:S01]  /*2160*/  IMAD.MOV.U32 R0, RZ, RZ, RZ ;  /* 0x000000ffff007224 */ /* 0x000fe200078e00ff */
[----:B------:R-:W-:Y:S06]  /*2170*/  BRA `(.L_x_1199) ;  /* 0x0000000000147947 */ /* 0x000fec0003800000 */
.L_x_1219:
[----:B------:R-:W2:Y:S02]  /*2180*/  LDG.E.64 R2, desc[UR36][R2.64] ;  /* 0x0000002402027981 */ /* 0x000ea4000c1e1b00 */
[----:B--2---:R0:W1:Y:S01]  /*2190*/  I2F.U64 R0, R2 ;  /* 0x0000000200007312 */ /* 0x0040620000301000 */
[----:B------:R-:W-:Y:S05]  /*21a0*/  BRA `(.L_x_1199) ;  /* 0x0000000000087947 */ /* 0x000fea0003800000 */
.L_x_1218:
[----:B------:R-:W2:Y:S02]  /*21b0*/  LDG.E R0, desc[UR36][R2.64] ;  /* 0x0000002402007981 */ /* 0x000ea4000c1e1900 */
[----:B--2---:R-:W-:-:S07]  /*21c0*/  I2FP.F32.U32 R0, R0 ;  /* 0x0000000000007245 */ /* 0x004fce0000201000 */
.L_x_1199:
[----:B------:R-:W-:Y:S05]  /*21d0*/  BSYNC B6 ;  /* 0x0000000000067941 */ /* 0x000fea0003800000 */
.L_x_1193:
[----:B0-234-:R-:W0:Y:S01]  /*21e0*/  LDC.U8 R3, c[0x0][0x421] ;  /* 0x00010840ff037b82 */ /* 0x01de220000000000 */
[----:B-1---5:R-:W-:-:S06]  /*21f0*/  FMUL.RZ R2, R0, 0.15915493667125701904 ;  /* 0x3e22f98300027820 */ /* 0x022fcc000040c000 */
[----:B------:R-:W1:Y:S01]  /*2200*/  MUFU.SIN R2, R2 ;  /* 0x0000000200027308 */ /* 0x000e620000000400 */
[----:B0-----:R-:W-:-:S04]  /*2210*/  PRMT R0, R3, 0x9910, RZ ;  /* 0x0000991003007816 */ /* 0x001fc800000000ff */
[----:B------:R-:W-:-:S13]  /*2220*/  ISETP.GT.AND P0, PT, R0, 0x9, PT ;  /* 0x000000090000780c */ /* 0x000fda0003f04270 */
[----:B-1----:R-:W-:Y:S05]  /*2230*/  @P0 BRA `(.L_x_1221) ;  /* 0x0000000000e80947 */ /* 0x002fea0003800000 */
        /* <DEDUP_REMOVED lines=8> */
[----:B------:R-:W0:Y:S02]  /*22c0*/  F2I.FTZ.TRUNC.NTZ R3, R2 ;  /* 0x0000000200037305 */ /* 0x000e24000021f100 */
[----:B0-----:R0:W-:Y:S01]  /*22d0*/  STG.E.U8 desc[UR36][R16.64], R3 ;  /* 0x0000000310007986 */ /* 0x0011e2000c101124 */
[----:B------:R-:W-:Y:S05]  /*22e0*/  BRA `(.L_x_1226) ;  /* 0x0000000c00507947 */ /* 0x000fea0003800000 */
.L_x_1224:
[----:B------:R-:W0:Y:S02]  /*22f0*/  F2I.S64.TRUNC R2, R2 ;  /* 0x0000000200027311 */ /* 0x000e24000020d900 */
[----:B0-----:R-:W-:-:S05]  /*2300*/  IMAD.MOV.U32 R5, RZ, RZ, R2 ;  /* 0x000000ffff057224 */ /* 0x001fca00078e0002 */
[----:B------:R0:W-:Y:S01]  /*2310*/  STG.E.U8 desc[UR36][R16.64], R5 ;  /* 0x0000000510007986 */ /* 0x0001e2000c101124 */
[----:B------:R-:W-:Y:S05]  /*2320*/  BRA `(.L_x_1226) ;  /* 0x0000000c00407947 */ /* 0x000fea0003800000 */
.L_x_1223:
[----:B------:R-:W-:-:S13]  /*2330*/  ISETP.NE.AND P0, PT, R0, 0x2, PT ;  /* 0x000000020000780c */ /* 0x000fda0003f05270 */
[----:B------:R-:W-:Y:S05]  /*2340*/  @!P0 BRA `(.L_x_1227) ;  /* 0x0000000000288947 */ /* 0x000fea0003800000 */
[----:B------:R-:W-:-:S13]  /*2350*/  ISETP.NE.AND P0, PT, R0, 0x3, PT ;  /* 0x000000030000780c */ /* 0x000fda0003f05270 */
[----:B------:R-:W-:Y:S05]  /*2360*/  @!P0 BRA `(.L_x_1228) ;  /* 0x0000000000148947 */ /* 0x000fea0003800000 */
[----:B------:R-:W-:-:S13]  /*2370*/  ISETP.NE.AND P0, PT, R0, 0x4, PT ;  /* 0x000000040000780c */ /* 0x000fda0003f05270 */
[----:B------:R-:W-:Y:S05]  /*2380*/  @P0 BRA `(.L_x_1225) ;  /* 0x0000000800d00947 */ /* 0x000fea0003800000 */
[----:B------:R-:W0:Y:S02]  /*2390*/  F2I.S64.TRUNC R2, R2 ;  /* 0x0000000200027311 */ /* 0x000e24000020d900 */
[----:B0-----:R0:W-:Y:S01]  /*23a0*/  STG.E.64 desc[UR36][R16.64], R2 ;  /* 0x0000000210007986 */ /* 0x0011e2000c101b24 */
[----:B------:R-:W-:Y:S05]  /*23b0*/  BRA `(.L_x_1226) ;  /* 0x0000000c001c7947 */ /* 0x000fea0003800000 */
.L_x_1228:
[----:B------:R-:W0:Y:S02]  /*23c0*/  F2I.FTZ.TRUNC.NTZ R3, R2 ;  /* 0x0000000200037305 */ /* 0x000e24000021f100 */
[----:B0-----:R0:W-:Y:S01]  /*23d0*/  STG.E desc[UR36][R16.64], R3 ;  /* 0x0000000310007986 */ /* 0x0011e2000c101924 */
[----:B------:R-:W-:Y:S05]  /*23e0*/  BRA `(.L_x_1226) ;  /* 0x0000000c00107947 */ /* 0x000fea0003800000 */
.L_x_1227:
[----:B------:R-:W0:Y:S02]  /*23f0*/  F2I.FTZ.TRUNC.NTZ R3, R2 ;  /* 0x0000000200037305 */ /* 0x000e24000021f100 */
[----:B0-----:R0:W-:Y:S01]  /*2400*/  STG.E.U16 desc[UR36][R16.64], R3 ;  /* 0x0000000310007986 */ /* 0x0011e2000c101524 */
[----:B------:R-:W-:Y:S05]  /*2410*/  BRA `(.L_x_1226) ;  /* 0x0000000c00047947 */ /* 0x000fea0003800000 */
.L_x_1222:
[----:B------:R-:W-:-:S13]  /*2420*/  ISETP.GT.AND P0, PT, R0, 0x6, PT ;  /* 0x000000060000780c */ /* 0x000fda0003f04270 */
[----:B------:R-:W-:Y:S05]  /*2430*/  @P0 BRA `(.L_x_1229) ;  /* 0x0000000000240947 */ /* 0x000fea0003800000 */
[----:B------:R-:W-:-:S13]  /*2440*/  ISETP.NE.AND P0, PT, R0, 0x5, PT ;  /* 0x000000050000780c */ /* 0x000fda0003f05270 */
[----:B------:R-:W-:Y:S05]  /*2450*/  @!P0 BRA `(.L_x_1230) ;  /* 0x0000000000108947 */ /* 0x000fea0003800000 */
[----:B------:R-:W-:-:S13]  /*2460*/  ISETP.NE.AND P0, PT, R0, 0x6, PT ;  /* 0x000000060000780c */ /* 0x000fda0003f05270 */
[----:B------:R-:W-:Y:S05]  /*2470*/  @P0 BRA `(.L_x_1225) ;  /* 0x0000000800940947 */ /* 0x000fea0003800000 */
[----:B------:R0:W-:Y:S01]  /*2480*/  STG.E desc[UR36][R16.64], R2 ;  /* 0x0000000210007986 */ /* 0x0001e2000c101924 */
[----:B------:R-:W-:Y:S05]  /*2490*/  BRA `(.L_x_1226) ;  /* 0x0000000800e47947 */ /* 0x000fea0003800000 */
.L_x_1230:
[----:B------:R-:W-:-:S05]  /*24a0*/  F2FP.F16.F32.PACK_AB R2, RZ, R2 ;  /* 0x00000002ff02723e */ /* 0x000fca00000000ff */
[----:B------:R0:W-:Y:S01]  /*24b0*/  STG.E.U16 desc[UR36][R16.64], R2 ;  /* 0x0000000210007986 */ /* 0x0001e2000c101524 */
[----:B------:R-:W-:Y:S05]  /*24c0*/  BRA `(.L_x_1226) ;  /* 0x0000000800d87947 */ /* 0x000fea0003800000 */
.L_x_1229:
[----:B------:R-:W-:-:S13]  /*24d0*/  ISETP.NE.AND P0, PT, R0, 0x7, PT ;  /* 0x000000070000780c */ /* 0x000fda0003f05270 */
[----:B------:R-:W-:Y:S05]  /*24e0*/  @!P0 BRA `(.L_x_1231) ;  /* 0x00000000002c8947 */ /* 0x000fea0003800000 */
[----:B------:R-:W-:-:S13]  /*24f0*/  ISETP.NE.AND P0, PT, R0, 0x8, PT ;  /* 0x000000080000780c */ /* 0x000fda0003f05270 */
[----:B------:R-:W-:Y:S05]  /*2500*/  @!P0 BRA `(.L_x_1232) ;  /* 0x0000000000148947 */ /* 0x000fea0003800000 */
[----:B------:R-:W-:-:S13]  /*2510*/  ISETP.NE.AND P0, PT, R0, 0x9, PT ;  /* 0x000000090000780c */ /* 0x000fda0003f05270 */
[----:B------:R-:W-:Y:S05]  /*2520*/  @P0 BRA `(.L_x_1225) ;  /* 0x0000000800680947 */ /* 0x000fea0003800000 */
[----:B------:R-:W-:-:S05]  /*2530*/  IMAD.MOV.U32 R3, RZ, RZ, RZ ;  /* 0x000000ffff037224 */ /* 0x000fca00078e00ff */
[----:B------:R0:W-:Y:S01]  /*2540*/  STG.E.64 desc[UR36][R16.64], R2 ;  /* 0x0000000210007986 */ /* 0x0001e2000c101b24 */
[----:B------:R-:W-:Y:S05]  /*2550*/  BRA `(.L_x_1226) ;  /* 0x0000000800b47947 */ /* 0x000fea0003800000 */
.L_x_1232:
[----:B------:R-:W-:-:S04]  /*2560*/  F2FP.F16.F32.PACK_AB R3, RZ, R2 ;  /* 0x00000002ff03723e */ /* 0x000fc800000000ff */
[----:B------:R-:W-:-:S05]  /*2570*/  PRMT R3, R3, 0x5410, RZ ;  /* 0x0000541003037816 */ /* 0x000fca00000000ff */
[----:B------:R0:W-:Y:S01]  /*2580*/  STG.E desc[UR36][R16.64], R3 ;  /* 0x0000000310007986 */ /* 0x0001e2000c101924 */
[----:B------:R-:W-:Y:S05]  /*2590*/  BRA `(.L_x_1226) ;  /* 0x0000000800a47947 */ /* 0x000fea0003800000 */
.L_x_1231:
[----:B------:R-:W-:-:S06]  /*25a0*/  FMUL.FTZ R2, R2, 1 ;  /* 0x3f80000002027820 */ /* 0x000fcc0000410000 */
[----:B------:R-:W0:Y:S02]  /*25b0*/  F2F.F64.F32 R2, R2 ;  /* 0x0000000200027310 */ /* 0x000e240000201800 */
[----:B0-----:R0:W-:Y:S01]  /*25c0*/  STG.E.64 desc[UR36][R16.64], R2 ;  /* 0x0000000210007986 */ /* 0x0011e2000c101b24 */
[----:B------:R-:W-:Y:S05]  /*25d0*/  BRA `(.L_x_1226) ;  /* 0x0000000800947947 */ /* 0x000fea0003800000 */
.L_x_1221:
        /* <DEDUP_REMOVED lines=8> */
[----:B------:R-:W-:-:S04]  /*2660*/  FSETP.NEU.FTZ.AND P0, PT, R2, RZ, PT ;  /* 0x000000ff0200720b */ /* 0x000fc80003f1d000 */
[----:B------:R-:W-:-:S05]  /*2670*/  SEL R3, RZ, 0x1, !P0 ;  /* 0x00000001ff037807 */ /* 0x000fca0004000000 */
[----:B------:R0:W-:Y:S01]  /*2680*/  STG.E.U8 desc[UR36][R16.64], R3 ;  /* 0x0000000310007986 */ /* 0x0001e2000c101124 */
[----:B------:R-:W-:Y:S05]  /*2690*/  BRA `(.L_x_1226) ;  /* 0x0000000800647947 */ /* 0x000fea0003800000 */
.L_x_1235:
[----:B------:R-:W-:Y:S01]  /*26a0*/  FMUL.FTZ R4, R2, 1 ;  /* 0x3f80000002047820 */ /* 0x000fe20000410000 */
[----:B------:R-:W-:-:S05]  /*26b0*/  CS2R R6, SRZ ;  /* 0x0000000000067805 */ /* 0x000fca000001ff00 */
[----:B------:R-:W0:Y:S02]  /*26c0*/  F2F.F64.F32 R4, R4 ;  /* 0x0000000400047310 */ /* 0x000e240000201800 */
[----:B0-----:R0:W-:Y:S01]  /*26d0*/  STG.E.128 desc[UR36][R16.64], R4 ;  /* 0x0000000410007986 */ /* 0x0011e2000c101d24 */
[----:B------:R-:W-:Y:S05]  /*26e0*/  BRA `(.L_x_1226) ;  /* 0x0000000800507947 */ /* 0x000fea0003800000 */
.L_x_1234:
[----:B------:R-:W-:-:S13]  /*26f0*/  ISETP.NE.AND P0, PT, R0, 0xf, PT ;  /* 0x0000000f0000780c */ /* 0x000fda0003f05270 */
[----:B------:R-:W-:Y:S05]  /*2700*/  @!P0 BRA `(.L_x_1236) ;  /* 0x0000000000ac8947 */ /* 0x000fea0003800000 */
[----:B------:R-:W-:-:S13]  /*2710*/  ISETP.NE.AND P0, PT, R0, 0x17, PT ;  /* 0x000000170000780c */ /* 0x000fda0003f05270 */
[----:B------:R-:W-:Y:S05]  /*2720*/  @!P0 BRA `(.L_x_1237) ;  /* 0x0000000000508947 */ /* 0x000fea0003800000 */
[----:B------:R-:W-:-:S13]  /*2730*/  ISETP.NE.AND P0, PT, R0, 0x18, PT ;  /* 0x000000180000780c */ /* 0x000fda0003f05270 */
[----:B------:R-:W-:Y:S05]  /*2740*/  @P0 BRA `(.L_x_1225) ;  /* 0x0000000400e00947 */ /* 0x000fea0003800000 */
[C---:B------:R-:W-:Y:S01]  /*2750*/  LOP3.LUT R4, R2.reuse, 0x7fffffff, RZ, 0xc0, !PT ;  /* 0x7fffffff02047812 */ /* 0x040fe200078ec0ff */
[----:B------:R-:W-:Y:S01]  /*2760*/  BSSY B0, `(.L_x_1238) ;  /* 0x000000d000007945 */ /* 0x000fe20003800000 */
[----:B------:R-:W-:Y:S02]  /*2770*/  LOP3.LUT R0, R2, 0x80000000, RZ, 0xc0, !PT ;  /* 0x8000000002007812 */ /* 0x000fe400078ec0ff */
[----:B------:R-:W-:Y:S02]  /*2780*/  ISETP.GT.U32.AND P0, PT, R4, 0x43efffff, PT ;  /* 0x43efffff0400780c */ /* 0x000fe40003f04070 */
[----:B------:R-:W-:Y:S01]  /*2790*/  SHF.R.U32.HI R5, RZ, 0x18, R0 ;  /* 0x00000018ff057819 */ /* 0x000fe20000011600 */
[----:B------:R-:W-:-:S10]  /*27a0*/  IMAD.MOV.U32 R0, RZ, RZ, 0x7f ;  /* 0x0000007fff007424 */ /* 0x000fd400078e00ff */
[----:B------:R-:W-:Y:S05]  /*27b0*/  @P0 BRA `(.L_x_1239) ;  /* 0x00000000001c0947 */ /* 0x000fea0003800000 */
[----:B------:R-:W-:-:S13]  /*27c0*/  ISETP.GE.U32.AND P0, PT, R4, 0x3c800000, PT ;  /* 0x3c8000000400780c */ /* 0x000fda0003f06070 */
[----:B------:R-:W-:-:S04]  /*27d0*/  @P0 SHF.R.U32.HI R0, RZ, 0x14, R2 ;  /* 0x00000014ff000819 */ /* 0x000fc80000011602 */
[----:B------:R-:W-:-:S04]  /*27e0*/  @P0 LOP3.LUT R3, R0, 0x1, RZ, 0xc0, !PT ;  /* 0x0000000100030812 */ /* 0x000fc800078ec0ff */
[----:B------:R-:W-:Y:S01]  /*27f0*/  @P0 IADD3 R3, R2, 0x407ffff, R3 ;  /* 0x0407ffff02030810 */ /* 0x000fe20007ffe003 */
[----:B------:R-:W-:-:S03]  /*2800*/  @!P0 FADD.FTZ R2, R4, 16384 ;  /* 0x4680000004028421 */ /* 0x000fc60000010000 */
[----:B------:R-:W-:Y:S01]  /*2810*/  @P0 SHF.R.U32.HI R0, RZ, 0x14, R3 ;  /* 0x00000014ff000819 */ /* 0x000fe20000011603 */
[----:B------:R-:W-:-:S07]  /*2820*/  @!P0 VIADD R0, R2, 0xb9800000 ;  /* 0xb980000002008836 */ /* 0x000fce0000000000 */
.L_x_1239:
[----:B------:R-:W-:Y:S05]  /*2830*/  BSYNC B0 ;  /* 0x0000000000007941 */ /* 0x000fea0003800000 */
.L_x_1238:
[----:B------:R-:W-:-:S05]  /*2840*/  LOP3.LUT R5, R0, R5, RZ, 0xfc, !PT ;  /* 0x0000000500057212 */ /* 0x000fca00078efcff */
[----:B------:R0:W-:Y:S01]  /*2850*/  STG.E.U8 desc[UR36][R16.64], R5 ;  /* 0x0000000510007986 */ /* 0x0001e2000c101124 */
[----:B------:R-:W-:Y:S05]  /*2860*/  BRA `(.L_x_1226) ;  /* 0x0000000400f07947 */ /* 0x000fea0003800000 */
.L_x_1237:
[----:B------:R-:W-:Y:S01]  /*2870*/  LOP3.LUT R4, R2, 0x7fffffff, RZ, 0xc0, !PT ;  /* 0x7fffffff02047812 */ /* 0x000fe200078ec0ff */
[----:B------:R-:W-:Y:S03]  /*2880*/  BSSY B0, `(.L_x_1240) ;  /* 0x000000e000007945 */ /* 0x000fe60003800000 */
[----:B------:R-:W-:-:S13]  /*2890*/  ISETP.GT.U32.AND P0, PT, R4, 0x477fffff, PT ;  /* 0x477fffff0400780c */ /* 0x000fda0003f04070 */
[----:B------:R-:W-:Y:S05]  /*28a0*/  @P0 BRA `(.L_x_1241) ;  /* 0x0000000000200947 */ /* 0x000fea0003800000 */
[----:B------:R-:W-:-:S13]  /*28b0*/  ISETP.GE.U32.AND P0, PT, R4, 0x38800000, PT ;  /* 0x388000000400780c */ /* 0x000fda0003f06070 */
[----:B------:R-:W-:-:S04]  /*28c0*/  @P0 SHF.R.U32.HI R0, RZ, 0x15, R2 ;  /* 0x00000015ff000819 */ /* 0x000fc80000011602 */
[----:B------:R-:W-:-:S04]  /*28d0*/  @P0 LOP3.LUT R3, R0, 0x1, RZ, 0xc0, !PT ;  /* 0x0000000100030812 */ /* 0x000fc800078ec0ff */
[----:B------:R-:W-:Y:S01]  /*28e0*/  @P0 IADD3 R0, R2, 0x80fffff, R3 ;  /* 0x080fffff02000810 */ /* 0x000fe20007ffe003 */
[----:B------:R-:W-:-:S03]  /*28f0*/  @!P0 FADD.FTZ R3, R4, 128 ;  /* 0x4300000004038421 */ /* 0x000fc60000010000 */
[----:B------:R-:W-:Y:S01]  /*2900*/  @P0 SHF.R.U32.HI R0, RZ, 0x15, R0 ;  /* 0x00000015ff000819 */ /* 0x000fe20000011600 */
[----:B------:R-:W-:Y:S01]  /*2910*/  @!P0 VIADD R0, R3, 0xbd000000 ;  /* 0xbd00000003008836 */ /* 0x000fe20000000000 */
[----:B------:R-:W-:Y:S06]  /*2920*/  BRA `(.L_x_1242) ;  /* 0x00000000000c7947 */ /* 0x000fec0003800000 */
.L_x_1241:
[----:B------:R-:W-:Y:S01]  /*2930*/  IMAD.MOV.U32 R0, RZ, RZ, 0x7f ;  /* 0x0000007fff007424 */ /* 0x000fe200078e00ff */
[----:B------:R-:W-:-:S04]  /*2940*/  ISETP.GT.U32.AND P0, PT, R4, 0x7f800000, PT ;  /* 0x7f8000000400780c */ /* 0x000fc80003f04070 */
[----:B------:R-:W-:-:S09]  /*2950*/  SEL R0, R0, 0x7c, P0 ;  /* 0x0000007c00007807 */ /* 0x000fd20000000000 */
.L_x_1242:
[----:B------:R-:W-:Y:S05]  /*2960*/  BSYNC B0 ;  /* 0x0000000000007941 */ /* 0x000fea0003800000 */
.L_x_1240:
[----:B------:R-:W-:-:S04]  /*2970*/  LOP3.LUT R2, R2, 0x80000000, RZ, 0xc0, !PT ;  /* 0x8000000002027812 */ /* 0x000fc800078ec0ff */
[----:B------:R-:W-:-:S04]  /*2980*/  SHF.R.U32.HI R3, RZ, 0x18, R2 ;  /* 0x00000018ff037819 */ /* 0x000fc80000011602 */
[----:B------:R-:W-:-:S05]  /*2990*/  LOP3.LUT R3, R0, R3, RZ, 0xfc, !PT ;  /* 0x0000000300037212 */ /* 0x000fca00078efcff */
[----:B------:R0:W-:Y:S01]  /*29a0*/  STG.E.U8 desc[UR36][R16.64], R3 ;  /* 0x0000000310007986 */ /* 0x0001e2000c101124 */
[----:B------:R-:W-:Y:S05]  /*29b0*/  BRA `(.L_x_1226) ;  /* 0x00000004009c7947 */ /* 0x000fea0003800000 */
.L_x_1236:
[----:B------:R-:W-:-:S05]  /*29c0*/  F2FP.BF16.F32.PACK_AB R2, RZ, R2 ;  /* 0x00000002ff02723e */ /* 0x000fca00000010ff */
[----:B------:R0:W-:Y:S01]  /*29d0*/  STG.E.U16 desc[UR36][R16.64], R2 ;  /* 0x0000000210007986 */ /* 0x0001e2000c101524 */
[----:B------:R-:W-:Y:S05]  /*29e0*/  BRA `(.L_x_1226) ;  /* 0x0000000400907947 */ /* 0x000fea0003800000 */
.L_x_1233:
        /* <DEDUP_REMOVED lines=8> */
[----:B------:R-:W0:Y:S02]  /*2a70*/  F2I.FTZ.U32.TRUNC.NTZ R3, R2 ;  /* 0x0000000200037305 */ /* 0x000e24000021f000 */
[----:B0-----:R4:W-:Y:S01]  /*2a80*/  STG.E.U16 desc[UR36][R16.64], R3 ;  /* 0x0000000310007986 */ /* 0x0019e2000c101524 */
[----:B------:R-:W-:Y:S05]  /*2a90*/  BRA `(.L_x_1226) ;  /* 0x0000000400647947 */ /* 0x000fea0003800000 */
.L_x_1245:
[----:B------:R-:W-:Y:S01]  /*2aa0*/  LOP3.LUT R3, R2, 0x7fffffff, RZ, 0xc0, !PT ;  /* 0x7fffffff02037812 */ /* 0x000fe200078ec0ff */
[----:B------:R-:W-:Y:S01]  /*2ab0*/  BSSY B0, `(.L_x_1246) ;  /* 0x0000013000007945 */ /* 0x000fe20003800000 */
[----:B------:R-:W-:Y:S02]  /*2ac0*/  IMAD.MOV.U32 R8, RZ, RZ, 0x80 ;  /* 0x00000080ff087424 */ /* 0x000fe400078e00ff */
        /* <DEDUP_REMOVED lines=13> */
.L_x_1248:
[----:B------:R-:W-:-:S04]  /*2ba0*/  LOP3.LUT R2, R2, 0x80000000, RZ, 0xc0, !PT ;  /* 0x8000000002027812 */ /* 0x000fc800078ec0ff */
[----:B------:R-:W-:-:S04]  /*2bb0*/  SHF.R.U32.HI R3, RZ, 0x18, R2 ;  /* 0x00000018ff037819 */ /* 0x000fc80000011602 */
[----:B------:R-:W-:-:S04]  /*2bc0*/  LOP3.LUT R0, R0, R3, RZ, 0xfc, !PT ;  /* 0x0000000300007212 */ /* 0x000fc800078efcff */
[----:B------:R-:W-:-:S07]  /*2bd0*/  PRMT R8, R0, 0x7610, R8 ;  /* 0x0000761000087816 */ /* 0x000fce0000000008 */
.L_x_1247:
[----:B------:R-:W-:Y:S05]  /*2be0*/  BSYNC B0 ;  /* 0x0000000000007941 */ /* 0x000fea0003800000 */
.L_x_1246:
[----:B------:R0:W-:Y:S01]  /*2bf0*/  STG.E.U8 desc[UR36][R16.64], R8 ;  /* 0x0000000810007986 */ /* 0x0001e2000c101124 */
[----:B------:R-:W-:Y:S05]  /*2c00*/  BRA `(.L_x_1226) ;  /* 0x0000000400087947 */ /* 0x000fea0003800000 */
.L_x_1244:
        /* <DEDUP_REMOVED lines=16> */
.L_x_1251:
[----:B------:R-:W-:-:S04]  /*2d10*/  LOP3.LUT R2, R2, 0x80000000, RZ, 0xc0, !PT ;  /* 0x8000000002027812 */ /* 0x000fc800078ec0ff */
[----:B------:R-:W-:-:S04]  /*2d20*/  SHF.R.U32.HI R3, RZ, 0x18, R2 ;  /* 0x00000018ff037819 */ /* 0x000fc80000011602 */
[----:B------:R-:W-:-:S04]  /*2d30*/  LOP3.LUT R0, R0, R3, RZ, 0xfc, !PT ;  /* 0x0000000300007212 */ /* 0x000fc800078efcff */
[----:B------:R-:W-:-:S07]  /*2d40*/  PRMT R8, R0, 0x7610, R8 ;  /* 0x0000761000087816 */ /* 0x000fce0000000008 */
.L_x_1250:
[----:B------:R-:W-:Y:S05]  /*2d50*/  BSYNC B0 ;  /* 0x0000000000007941 */ /* 0x000fea0003800000 */
.L_x_1249:
[----:B------:R3:W-:Y:S01]  /*2d60*/  STG.E.U8 desc[UR36][R16.64], R8 ;  /* 0x0000000810007986 */ /* 0x0007e2000c101124 */
[----:B------:R-:W-:Y:S05]  /*2d70*/  BRA `(.L_x_1226) ;  /* 0x0000000000ac7947 */ /* 0x000fea0003800000 */
.L_x_1243:
[----:B------:R-:W-:-:S13]  /*2d80*/  ISETP.NE.AND P0, PT, R0, 0x1c, PT ;  /* 0x0000001c0000780c */ /* 0x000fda0003f05270 */
[----:B------:R-:W-:Y:S05]  /*2d90*/  @!P0 BRA `(.L_x_1252) ;  /* 0x00000000009c8947 */ /* 0x000fea0003800000 */
[----:B------:R-:W-:-:S13]  /*2da0*/  ISETP.NE.AND P0, PT, R0, 0x1d, PT ;  /* 0x0000001d0000780c */ /* 0x000fda0003f05270 */
[----:B------:R-:W-:Y:S05]  /*2db0*/  @!P0 BRA `(.L_x_1253) ;  /* 0x0000000000888947 */ /* 0x000fea0003800000 */
[----:B------:R-:W-:-:S13]  /*2dc0*/  ISETP.NE.AND P0, PT, R0, 0x2c, PT ;  /* 0x0000002c0000780c */ /* 0x000fda0003f05270 */
[----:B------:R-:W-:Y:S05]  /*2dd0*/  @P0 BRA `(.L_x_1225) ;  /* 0x00000000003c0947 */ /* 0x000fea0003800000 */
        /* <DEDUP_REMOVED lines=15> */
.L_x_1225:
        /* <DEDUP_REMOVED lines=16> */
.L_x_1254:
[----:B------:R-:W-:Y:S05]  /*2fd0*/  BRA `(.L_x_1226) ;  /* 0x0000000000147947 */ /* 0x000fea0003800000 */
.L_x_1253:
[----:B------:R-:W0:Y:S02]  /*2fe0*/  F2I.U64.TRUNC R2, R2 ;  /* 0x0000000200027311 */ /* 0x000e24000020d800 */
[----:B0-----:R2:W-:Y:S01]  /*2ff0*/  STG.E.64 desc[UR36][R16.64], R2 ;  /* 0x0000000210007986 */ /* 0x0015e2000c101b24 */
[----:B------:R-:W-:Y:S05]  /*3000*/  BRA `(.L_x_1226) ;  /* 0x0000000000087947 */ /* 0x000fea0003800000 */
.L_x_1252:
[----:B------:R-:W0:Y:S02]  /*3010*/  F2I.FTZ.U32.TRUNC.NTZ R3, R2 ;  /* 0x0000000200037305 */ /* 0x000e24000021f000 */
[----:B0-----:R0:W-:Y:S02]  /*3020*/  STG.E desc[UR36][R16.64], R3 ;  /* 0x0000000310007986 */ /* 0x0011e4000c101924 */
.L_x_1226:
[----:B------:R-:W-:-:S04]  /*3030*/  IMAD R18, R23, 0x200, R18 ;  /* 0x0000020017127824 */ /* 0x000fc800078e0212 */
[----:B------:R-:W-:-:S07]  /*3040*/  VIADD R19, R18, 0x80 ;  /* 0x0000008012137836 */ /* 0x000fce0000000000 */
.L_x_1191:
[----:B------:R-:W-:Y:S05]  /*3050*/  BSYNC B7 ;  /* 0x0000000000077941 */ /* 0x000fea0003800000 */
.L_x_1190:
        /* <DEDUP_REMOVED lines=307> */
.L_x_1257:
        /* <DEDUP_REMOVED lines=22> */
.L_x_1262:
[----:B------:R-:W2:Y:S02]  /*44f0*/  LDG.E.U8 R0, desc[UR36][R2.64] ;  /* 0x0000002402007981 */ /* 0x000ea4000c1e1100 */
[----:B--2---:R-:W-:Y:S01]  /*4500*/  I2FP.F32.U32 R0, R0 ;  /* 0x0000000000007245 */ /* 0x004fe20000201000 */
[----:B------:R-:W-:Y:S06]  /*4510*/  BRA `(.L_x_1264) ;  /* 0x0000000c002c7947 */ /* 0x000fec0003800000 */
.L_x_1261:
[----:B------:R-:W-:-:S13]  /*4520*/  ISETP.NE.AND P0, PT, R4, 0x2, PT ;  /* 0x000000020400780c */ /* 0x000fda0003f05270 */
[----:B------:R-:W-:Y:S05]  /*4530*/  @!P0 BRA `(.L_x_1265) ;  /* 0x0000000000288947 */ /* 0x000fea0003800000 */
[----:B------:R-:W-:-:S13]  /*4540*/  ISETP.NE.AND P0, PT, R4, 0x3, PT ;  /* 0x000000030400780c */ /* 0x000fda0003f05270 */
[----:B------:R-:W-:Y:S05]  /*4550*/  @!P0 BRA `(.L_x_1266) ;  /* 0x0000000000148947 */ /* 0x000fea0003800000 */
[----:B------:R-:W-:-:S13]  /*4560*/  ISETP.NE.AND P0, PT, R4, 0x4, PT ;  /* 0x000000040400780c */ /* 0x000fda0003f05270 */
[----:B------:R-:W-:Y:S05]  /*4570*/  @P0 BRA `(.L_x_1263) ;  /* 0x0000000800b80947 */ /* 0x000fea0003800000 */
[----:B------:R-:W2:Y:S02]  /*4580*/  LDG.E.64 R2, desc[UR36][R2.64] ;  /* 0x0000002402027981 */ /* 0x000ea4000c1e1b00 */
[----:B--2---:R2:W3:Y:S01]  /*4590*/  I2F.S64 R0, R2 ;  /* 0x0000000200007312 */ /* 0x0044e20000301400 */
[----:B------:R-:W-:Y:S05]  /*45a0*/  BRA `(.L_x_1264) ;  /* 0x0000000c00087947 */ /* 0x000fea0003800000 */
.L_x_1266:
[----:B------:R-:W2:Y:S02]  /*45b0*/  LDG.E R0, desc[UR36][R2.64] ;  /* 0x0000002402007981 */ /* 0x000ea4000c1e1900 */
[----:B--2---:R-:W-:Y:S01]  /*45c0*/  I2FP.F32.S32 R0, R0 ;  /* 0x0000000000007245 */ /* 0x004fe20000201400 */
[----:B------:R-:W-:Y:S06]  /*45d0*/  BRA `(.L_x_1264) ;  /* 0x0000000800fc7947 */ /* 0x000fec0003800000 */
.L_x_1265:
[----:B------:R-:W2:Y:S02]  /*45e0*/  LDG.E.U16 R0, desc[UR36][R2.64] ;  /* 0x0000002402007981 */ /* 0x000ea4000c1e1500 */
[----:B--2---:R-:W1:Y:S01]  /*45f0*/  I2F.S16 R0, R0 ;  /* 0x0000000000007306 */ /* 0x004e620000101400 */
[----:B------:R-:W-:Y:S05]  /*4600*/  BRA `(.L_x_1264) ;  /* 0x0000000800f07947 */ /* 0x000fea0003800000 */
.L_x_1260:
        /* <DEDUP_REMOVED lines=8> */
.L_x_1268:
[----:B------:R-:W2:Y:S02]  /*4690*/  LDG.E.U16 R0, desc[UR36][R2.64] ;  /* 0x0000002402007981 */ /* 0x000ea4000c1e1500 */
[----:B--2---:R-:W-:Y:S01]  /*46a0*/  HADD2.F32 R0, -RZ, R0.H0_H0 ;  /* 0x20000000ff007230 */ /* 0x004fe20000004100 */
[----:B------:R-:W-:Y:S06]  /*46b0*/  BRA `(.L_x_1264) ;  /* 0x0000000800c47947 */ /* 0x000fec0003800000 */
.L_x_1267:
        /* <DEDUP_REMOVED lines=8> */
.L_x_1270:
[----:B------:R-:W2:Y:S02]  /*4740*/  LDG.E.U16 R0, desc[UR36][R2.64] ;  /* 0x0000002402007981 */ /* 0x000ea4000c1e1500 */
[----:B--2---:R-:W-:Y:S01]  /*4750*/  HADD2.F32 R0, -RZ, R0.H0_H0 ;  /* 0x20000000ff007230 */ /* 0x004fe20000004100 */
[----:B------:R-:W-:Y:S06]  /*4760*/  BRA `(.L_x_1264) ;  /* 0x0000000800987947 */ /* 0x000fec0003800000 */
.L_x_1269:
[----:B------:R-:W2:Y:S01]  /*4770*/  LDG.E.64 R2, desc[UR36][R2.64] ;  /* 0x0000002402027981 */ /* 0x000ea2000c1e1b00 */
[----:B------:R-:W-:Y:S01]  /*4780*/  UMOV UR4, 0xf0000000 ;  /* 0xf000000000047882 */ /* 0x000fe20000000000 */
[----:B------:R-:W-:Y:S01]  /*4790*/  UMOV UR5, 0x380fffff ;  /* 0x380fffff00057882 */ /* 0x000fe20000000000 */
[----:B--2---:R-:W0:Y:S01]  /*47a0*/  F2F.F32.F64 R0, R2 ;  /* 0x0000000200007310 */ /* 0x004e220000301000 */
[----:B------:R-:W-:-:S14]  /*47b0*/  DSETP.GEU.AND P0, PT, |R2|, UR4, PT ;  /* 0x0000000402007e2a */ /* 0x000fdc000bf0e200 */
[----:B0-----:R-:W-:Y:S01]  /*47c0*/  @!P0 FMUL R0, R0, 1.175494350822287508e-38 ;  /* 0x0080000000008820 */ /* 0x001fe20000400000 */
[----:B------:R-:W-:Y:S06]  /*47d0*/  BRA `(.L_x_1264) ;  /* 0x00000008007c7947 */ /* 0x000fec0003800000 */
.L_x_1259:
        /* <DEDUP_REMOVED lines=12> */
.L_x_1273:
[----:B------:R-:W2:Y:S01]  /*48a0*/  LDG.E.64 R2, desc[UR36][R2.64] ;  /* 0x0000002402027981 */ /* 0x000ea2000c1e1b00 */
[----:B------:R-:W-:Y:S01]  /*48b0*/  UMOV UR4, 0xf0000000 ;  /* 0xf000000000047882 */ /* 0x000fe20000000000 */
[----:B------:R-:W-:Y:S01]  /*48c0*/  UMOV UR5, 0x380fffff ;  /* 0x380fffff00057882 */ /* 0x000fe20000000000 */
[----:B--2---:R-:W0:Y:S01]  /*48d0*/  F2F.F32.F64 R0, R2 ;  /* 0x0000000200007310 */ /* 0x004e220000301000 */
[----:B------:R-:W-:-:S14]  /*48e0*/  DSETP.GEU.AND P0, PT, |R2|, UR4, PT ;  /* 0x0000000402007e2a */ /* 0x000fdc000bf0e200 */
[----:B0-----:R-:W-:Y:S01]  /*48f0*/  @!P0 FMUL R0, R0, 1.175494350822287508e-38 ;  /* 0x0080000000008820 */ /* 0x001fe20000400000 */
[----:B------:R-:W-:Y:S06]  /*4900*/  BRA `(.L_x_1264) ;  /* 0x0000000800307947 */ /* 0x000fec0003800000 */
.L_x_1272:
        /* <DEDUP_REMOVED lines=26> */
.L_x_1275:
        /* <DEDUP_REMOVED lines=13> */
.L_x_1274:
[----:B------:R-:W2:Y:S02]  /*4b80*/  LDG.E.U16 R0, desc[UR36][R2.64] ;  /* 0x0000002402007981 */ /* 0x000ea4000c1e1500 */
[----:B--2---:R-:W-:Y:S01]  /*4b90*/  IMAD.U32 R0, R0, 0x10000, RZ ;  /* 0x0001000000007824 */ /* 0x004fe200078e00ff */
[----:B------:R-:W-:Y:S06]  /*4ba0*/  BRA `(.L_x_1264) ;  /* 0x0000000400887947 */ /* 0x000fec0003800000 */
.L_x_1271:
        /* <DEDUP_REMOVED lines=11> */
.L_x_1278:
        /* <DEDUP_REMOVED lines=20> */
.L_x_1280:
[----:B------:R-:W-:Y:S05]  /*4da0*/  BSYNC B0 ;  /* 0x0000000000007941 */ /* 0x000fea0003800000 */
.L_x_1279:
[----:B------:R-:W-:Y:S01]  /*4db0*/  LEA R3, R0, 0x3b800000, 0x17 ;  /* 0x3b80000000037811 */ /* 0x000fe200078eb8ff */
[----:B------:R-:W-:-:S05]  /*4dc0*/  IMAD.SHL.U32 R0, R2, 0x100000, RZ ;  /* 0x0010000002007824 */ /* 0x000fca00078e00ff */
[----:B------:R-:W-:Y:S01]  /*4dd0*/  LOP3.LUT R0, R3, R0, R4, 0xfe, !PT ;  /* 0x0000000003007212 */ /* 0x000fe200078efe04 */
[----:B------:R-:W-:Y:S06]  /*4de0*/  BRA `(.L_x_1264) ;  /* 0x0000000000f87947 */ /* 0x000fec0003800000 */
.L_x_1277:
        /* <DEDUP_REMOVED lines=20> */
.L_x_1282:
[----:B------:R-:W-:Y:S05]  /*4f30*/  BSYNC B0 ;  /* 0x0000000000007941 */ /* 0x000fea0003800000 */
.L_x_1281:
[----:B------:R-:W-:Y:S01]  /*4f40*/  LEA R3, R0, 0x37800000, 0x17 ;  /* 0x3780000000037811 */ /* 0x000fe200078eb8ff */
[----:B------:R-:W-:-:S05]  /*4f50*/  IMAD.SHL.U32 R0, R2, 0x200000, RZ ;  /* 0x0020000002007824 */ /* 0x000fca00078e00ff */
[----:B------:R-:W-:Y:S01]  /*4f60*/  LOP3.LUT R0, R3, R0, R4, 0xfe, !PT ;  /* 0x0000000003007212 */ /* 0x000fe200078efe04 */
[----:B------:R-:W-:Y:S06]  /*4f70*/  BRA `(.L_x_1264) ;  /* 0x0000000000947947 */ /* 0x000fec0003800000 */
.L_x_1276:
        /* <DEDUP_REMOVED lines=14> */
.L_x_1263:
        /* <DEDUP_REMOVED lines=16> */
.L_x_1285:
[----:B------:R-:W-:Y:S01]  /*5160*/  IMAD.MOV.U32 R0, RZ, RZ, RZ ;  /* 0x000000ffff007224 */ /* 0x000fe200078e00ff */
[----:B------:R-:W-:Y:S06]  /*5170*/  BRA `(.L_x_1264) ;  /* 0x0000000000147947 */ /* 0x000fec0003800000 */
.L_x_1284:
[----:B------:R-:W2:Y:S02]  /*5180*/  LDG.E.64 R2, desc[UR36][R2.64] ;  /* 0x0000002402027981 */ /* 0x000ea4000c1e1b00 */
[----:B--2---:R0:W1:Y:S01]  /*5190*/  I2F.U64 R0, R2 ;  /* 0x0000000200007312 */ /* 0x0040620000301000 */
[----:B------:R-:W-:Y:S05]  /*51a0*/  BRA `(.L_x_1264) ;  /* 0x0000000000087947 */ /* 0x000fea0003800000 */
.L_x_1283:
[----:B------:R-:W2:Y:S02]  /*51b0*/  LDG.E R0, desc[UR36][R2.64] ;  /* 0x0000002402007981 */ /* 0x000ea4000c1e1900 */
[----:B--2---:R-:W-:-:S07]  /*51c0*/  I2FP.F32.U32 R0, R0 ;  /* 0x0000000000007245 */ /* 0x004fce0000201000 */
.L_x_1264:
[----:B------:R-:W-:Y:S05]  /*51d0*/  BSYNC B6 ;  /* 0x0000000000067941 */ /* 0x000fea0003800000 */
.L_x_1258:
[----:B0-2-4-:R-:W0:Y:S01]  /*51e0*/  LDC.U8 R3, c[0x0][0x421] ;  /* 0x00010840ff037b82 */ /* 0x015e220000000000 */
[----:B-1-3-5:R-:W-:-:S06]  /*51f0*/  FMUL.RZ R2, R0, 0.15915493667125701904 ;  /* 0x3e22f98300027820 */ /* 0x02afcc000040c000 */
        /* <DEDUP_REMOVED lines=15> */
.L_x_1289:
[----:B------:R-:W0:Y:S02]  /*52f0*/  F2I.S64.TRUNC R2, R2 ;  /* 0x0000000200027311 */ /* 0x000e24000020d900 */
[----:B0-----:R-:W-:-:S05]  /*5300*/  IMAD.MOV.U32 R5, RZ, RZ, R2 ;  /* 0x000000ffff057224 */ /* 0x001fca00078e0002 */
[----:B------:R4:W-:Y:S01]  /*5310*/  STG.E.U8 desc[UR36][R16.64], R5 ;  /* 0x0000000510007986 */ /* 0x0009e2000c101124 */
[----:B------:R-:W-:Y:S05]  /*5320*/  BRA `(.L_x_1291) ;  /* 0x0000000c00407947 */ /* 0x000fea0003800000 */
.L_x_1288:
        /* <DEDUP_REMOVED lines=9> */
.L_x_1293:
[----:B------:R-:W0:Y:S02]  /*53c0*/  F2I.FTZ.TRUNC.NTZ R3, R2 ;  /* 0x0000000200037305 */ /* 0x000e24000021f100 */
[----:B0-----:R2:W-:Y:S01]  /*53d0*/  STG.E desc[UR36][R16.64], R3 ;  /* 0x0000000310007986 */ /* 0x0015e2000c101924 */
[----:B------:R-:W-:Y:S05]  /*53e0*/  BRA `(.L_x_1291) ;  /* 0x0000000c00107947 */ /* 0x000fea0003800000 */
.L_x_1292:
[----:B------:R-:W0:Y:S02]  /*53f0*/  F2I.FTZ.TRUNC.NTZ R3, R2 ;  /* 0x0000000200037305 */ /* 0x000e24000021f100 */
[----:B0-----:R0:W-:Y:S01]  /*5400*/  STG.E.U16 desc[UR36][R16.64], R3 ;  /* 0x0000000310007986 */ /* 0x0011e2000c101524 */
[----:B------:R-:W-:Y:S05]  /*5410*/  BRA `(.L_x_1291) ;  /* 0x0000000c00047947 */ /* 0x000fea0003800000 */
.L_x_1287:
        /* <DEDUP_REMOVED lines=8> */
.L_x_1295:
[----:B------:R-:W-:-:S05]  /*54a0*/  F2FP.F16.F32.PACK_AB R2, RZ, R2 ;  /* 0x00000002ff02723e */ /* 0x000fca00000000ff */
[----:B------:R0:W-:Y:S01]  /*54b0*/  STG.E.U16 desc[UR36][R16.64], R2 ;  /* 0x0000000210007986 */ /* 0x0001e2000c101524 */
[----:B------:R-:W-:Y:S05]  /*54c0*/  BRA `(.L_x_1291) ;  /* 0x0000000800d87947 */ /* 0x000fea0003800000 */
.L_x_1294:
        /* <DEDUP_REMOVED lines=9> */
.L_x_1297:
[----:B------:R-:W-:-:S04]  /*5560*/  F2FP.F16.F32.PACK_AB R3, RZ, R2 ;  /* 0x00000002ff03723e */ /* 0x000fc800000000ff */
[----:B------:R-:W-:-:S05]  /*5570*/  PRMT R3, R3, 0x5410, RZ ;  /* 0x0000541003037816 */ /* 0x000fca00000000ff */
[----:B------:R0:W-:Y:S01]  /*5580*/  STG.E desc[UR36][R16.64], R3 ;  /* 0x0000000310007986 */ /* 0x0001e2000c101924 */
[----:B------:R-:W-:Y:S05]  /*5590*/  BRA `(.L_x_1291) ;  /* 0x0000000800a47947 */ /* 0x000fea0003800000 */
.L_x_1296:
[----:B------:R-:W-:-:S06]  /*55a0*/  FMUL.FTZ R2, R2, 1 ;  /* 0x3f80000002027820 */ /* 0x000fcc0000410000 */
[----:B------:R-:W0:Y:S02]  /*55b0*/  F2F.F64.F32 R2, R2 ;  /* 0x0000000200027310 */ /* 0x000e240000201800 */
[----:B0-----:R0:W-:Y:S01]  /*55c0*/  STG.E.64 desc[UR36][R16.64], R2 ;  /* 0x0000000210007986 */ /* 0x0011e2000c101b24 */
[----:B------:R-:W-:Y:S05]  /*55d0*/  BRA `(.L_x_1291) ;  /* 0x0000000800947947 */ /* 0x000fea0003800000 */
.L_x_1286:
        /* <DEDUP_REMOVED lines=12> */
.L_x_1300:
[----:B------:R-:W-:Y:S01]  /*56a0*/  FMUL.FTZ R4, R2, 1 ;  /* 0x3f80000002047820 */ /* 0x000fe20000410000 */
[----:B------:R-:W-:-:S05]  /*56b0*/  CS2R R6, SRZ ;  /* 0x0000000000067805 */ /* 0x000fca000001ff00 */
[----:B------:R-:W0:Y:S02]  /*56c0*/  F2F.F64.F32 R4, R4 ;  /* 0x0000000400047310 */ /* 0x000e240000201800 */
[----:B0-----:R0:W-:Y:S01]  /*56d0*/  STG.E.128 desc[UR36][R16.64], R4 ;  /* 0x0000000410007986 */ /* 0x0011e2000c101d24 */
[----:B------:R-:W-:Y:S05]  /*56e0*/  BRA `(.L_x_1291) ;  /* 0x0000000800507947 */ /* 0x000fea0003800000 */
.L_x_1299:
        /* <DEDUP_REMOVED lines=20> */
.L_x_1304:
[----:B------:R-:W-:Y:S05]  /*5830*/  BSYNC B0 ;  /* 0x0000000000007941 */ /* 0x000fea0003800000 */
.L_x_1303:
[----:B------:R-:W-:-:S05]  /*5840*/  LOP3.LUT R5, R0, R5, RZ, 0xfc, !PT ;  /* 0x0000000500057212 */ /* 0x000fca00078efcff */
[----:B------:R0:W-:Y:S01]  /*5850*/  STG.E.U8 desc[UR36][R16.64], R5 ;  /* 0x0000000510007986 */ /* 0x0001e2000c101124 */
[----:B------:R-:W-:Y:S05]  /*5860*/  BRA `(.L_x_1291) ;  /* 0x0000000400f07947 */ /* 0x000fea0003800000 */
.L_x_1302:
        /* <DEDUP_REMOVED lines=12> */
.L_x_1306:
[----:B------:R-:W-:Y:S01]  /*5930*/  IMAD.MOV.U32 R0, RZ, RZ, 0x7f ;  /* 0x0000007fff007424 */ /* 0x000fe200078e00ff */
[----:B------:R-:W-:-:S04]  /*5940*/  ISETP.GT.U32.AND P0, PT, R4, 0x7f800000, PT ;  /* 0x7f8000000400780c */ /* 0x000fc80003f04070 */
[----:B------:R-:W-:-:S09]  /*5950*/  SEL R0, R0, 0x7c, P0 ;  /* 0x0000007c00007807 */ /* 0x000fd20000000000 */
.L_x_1307:
[----:B------:R-:W-:Y:S05]  /*5960*/  BSYNC B0 ;  /* 0x0000000000007941 */ /* 0x000fea0003800000 */
.L_x_1305:
[----:B------:R-:W-:-:S04]  /*5970*/  LOP3.LUT R2, R2, 0x80000000, RZ, 0xc0, !PT ;  /* 0x8000000002027812 */ /* 0x000fc800078ec0ff */
[----:B------:R-:W-:-:S04]  /*5980*/  SHF.R.U32.HI R3, RZ, 0x18, R2 ;  /* 0x00000018ff037819 */ /* 0x000fc80000011602 */
[----:B------:R-:W-:-:S05]  /*5990*/  LOP3.LUT R3, R0, R3, RZ, 0xfc, !PT ;  /* 0x0000000300037212 */ /* 0x000fca00078efcff */
[----:B------:R0:W-:Y:S01]  /*59a0*/  STG.E.U8 desc[UR36][R16.64], R3 ;  /* 0x0000000310007986 */ /* 0x0001e2000c101124 */
[----:B------:R-:W-:Y:S05]  /*59b0*/  BRA `(.L_x_1291) ;  /* 0x00000004009c7947 */ /* 0x000fea0003800000 */
.L_x_1301:
[----:B------:R-:W-:-:S05]  /*59c0*/  F2FP.BF16.F32.PACK_AB R2, RZ, R2 ;  /* 0x00000002ff02723e */ /* 0x000fca00000010ff */
[----:B------:R0:W-:Y:S01]  /*59d0*/  STG.E.U16 desc[UR36][R16.64], R2 ;  /* 0x0000000210007986 */ /* 0x0001e2000c101524 */
[----:B------:R-:W-:Y:S05]  /*59e0*/  BRA `(.L_x_1291) ;  /* 0x0000000400907947 */ /* 0x000fea0003800000 */
.L_x_1298:
        /* <DEDUP_REMOVED lines=11> */
.L_x_1310:
        /* <DEDUP_REMOVED lines=16> */
.L_x_1313:
[----:B------:R-:W-:-:S04]  /*5ba0*/  LOP3.LUT R2, R2, 0x80000000, RZ, 0xc0, !PT ;  /* 0x8000000002027812 */ /* 0x000fc800078ec0ff */
[----:B------:R-:W-:-:S04]  /*5bb0*/  SHF.R.U32.HI R3, RZ, 0x18, R2 ;  /* 0x00000018ff037819 */ /* 0x000fc80000011602 */
[----:B------:R-:W-:-:S04]  /*5bc0*/  LOP3.LUT R0, R0, R3, RZ, 0xfc, !PT ;  /* 0x0000000300007212 */ /* 0x000fc800078efcff */
[----:B------:R-:W-:-:S07]  /*5bd0*/  PRMT R8, R0, 0x7610, R8 ;  /* 0x0000761000087816 */ /* 0x000fce0000000008 */
.L_x_1312:
[----:B------:R-:W-:Y:S05]  /*5be0*/  BSYNC B0 ;  /* 0x0000000000007941 */ /* 0x000fea0003800000 */
.L_x_1311:
[----:B------:R0:W-:Y:S01]  /*5bf0*/  STG.E.U8 desc[UR36][R16.64], R8 ;  /* 0x0000000810007986 */ /* 0x0001e2000c101124 */
[----:B------:R-:W-:Y:S05]  /*5c00*/  BRA `(.L_x_1291) ;  /* 0x0000000400087947 */ /* 0x000fea0003800000 */
.L_x_1309:
        /* <DEDUP_REMOVED lines=16> */
.L_x_1316:
[----:B------:R-:W-:-:S04]  /*5d10*/  LOP3.LUT R2, R2, 0x80000000, RZ, 0xc0, !PT ;  /* 0x8000000002027812 */ /* 0x000fc800078ec0ff */
[----:B------:R-:W-:-:S04]  /*5d20*/  SHF.R.U32.HI R3, RZ, 0x18, R2 ;  /* 0x00000018ff037819 */ /* 0x000fc80000011602 */
[----:B------:R-:W-:-:S04]  /*5d30*/  LOP3.LUT R0, R0, R3, RZ, 0xfc, !PT ;  /* 0x0000000300007212 */ /* 0x000fc800078efcff */
[----:B------:R-:W-:-:S07]  /*5d40*/  PRMT R8, R0, 0x7610, R8 ;  /* 0x0000761000087816 */ /* 0x000fce0000000008 */
.L_x_1315:
[----:B------:R-:W-:Y:S05]  /*5d50*/  BSYNC B0 ;  /* 0x0000000000007941 */ /* 0x000fea0003800000 */
.L_x_1314:
[----:B------:R0:W-:Y:S01]  /*5d60*/  STG.E.U8 desc[UR36][R16.64], R8 ;  /* 0x0000000810007986 */ /* 0x0001e2000c101124 */
[----:B------:R-:W-:Y:S05]  /*5d70*/  BRA `(.L_x_1291) ;  /* 0x0000000000ac7947 */ /* 0x000fea0003800000 */
.L_x_1308:
        /* <DEDUP_REMOVED lines=21> */
.L_x_1290:
        /* <DEDUP_REMOVED lines=16> */
.L_x_1319:
[----:B------:R-:W-:Y:S05]  /*5fd0*/  BRA `(.L_x_1291) ;  /* 0x0000000000147947 */ /* 0x000fea0003800000 */
.L_x_1318:
[----:B------:R-:W0:Y:S02]  /*5fe0*/  F2I.U64.TRUNC R2, R2 ;  /* 0x0000000200027311 */ /* 0x000e24000020d800 */
[----:B0-----:R0:W-:Y:S01]  /*5ff0*/  STG.E.64 desc[UR36][R16.64], R2 ;  /* 0x0000000210007986 */ /* 0x0011e2000c101b24 */
[----:B------:R-:W-:Y:S05]  /*6000*/  BRA `(.L_x_1291) ;  /* 0x0000000000087947 */ /* 0x000fea0003800000 */
.L_x_1317:
[----:B------:R-:W0:Y:S02]  /*6010*/  F2I.FTZ.U32.TRUNC.NTZ R3, R2 ;  /* 0x0000000200037305 */ /* 0x000e24000021f000 */
[----:B0-----:R0:W-:Y:S02]  /*6020*/  STG.E desc[UR36][R16.64], R3 ;  /* 0x0000000310007986 */ /* 0x0011e4000c101924 */
.L_x_1291:
[----:B------:R-:W-:-:S07]  /*6030*/  VIADD R19, R19, 0x80 ;  /* 0x0000008013137836 */ /* 0x000fce0000000000 */
.L_x_1256:
[----:B------:R-:W-:Y:S05]  /*6040*/  BSYNC B7 ;  /* 0x0000000000077941 */ /* 0x000fea0003800000 */
.L_x_1255:
        /* <DEDUP_REMOVED lines=307> */
.L_x_1322:
        /* <DEDUP_REMOVED lines=20> */
[----:B--2---:R-:W3:Y:S01]  /*74c0*/  I2F.S16 R0, R0 ;  /* 0x0000000000007306 */ /* 0x004ee20000101400 */
[----:B------:R-:W-:Y:S05]  /*74d0*/  BRA `(.L_x_1329) ;  /* 0x0000000c00387947 */ /* 0x000fea0003800000 */
.L_x_1327:
[----:B------:R-:W2:Y:S02]  /*74e0*/  LDG.E.U8 R0, desc[UR36][R2.64] ;  /* 0x0000002402007981 */ /* 0x000ea4000c1e1100 */
[----:B--2---:R-:W-:Y:S01]  /*74f0*/  I2FP.F32.U32 R0, R0 ;  /* 0x0000000000007245 */ /* 0x004fe20000201000 */
[----:B------:R-:W-:Y:S06]  /*7500*/  BRA `(.L_x_1329) ;  /* 0x0000000c002c7947 */ /* 0x000fec0003800000 */
.L_x_1326:
[----:B------:R-:W-:-:S13]  /*7510*/  ISETP.NE.AND P0, PT, R4, 0x2, PT ;  /* 0x000000020400780c */ /* 0x000fda0003f05270 */
[----:B------:R-:W-:Y:S05]  /*7520*/  @!P0 BRA `(.L_x_1330) ;  /* 0x0000000000288947 */ /* 0x000fea0003800000 */
[----:B------:R-:W-:-:S13]  /*7530*/  ISETP.NE.AND P0, PT, R4, 0x3, PT ;  /* 0x000000030400780c */ /* 0x000fda0003f05270 */
[----:B------:R-:W-:Y:S05]  /*7540*/  @!P0 BRA `(.L_x_1331) ;  /* 0x0000000000148947 */ /* 0x000fea0003800000 */
[----:B------:R-:W-:-:S13]  /*7550*/  ISETP.NE.AND P0, PT, R4, 0x4, PT ;  /* 0x000000040400780c */ /* 0x000fda0003f05270 */
[----:B------:R-:W-:Y:S05]  /*7560*/  @P0 BRA `(.L_x_1328) ;  /* 0x0000000800b80947 */ /* 0x000fea0003800000 */
[----:B------:R-:W2:Y:S02]  /*7570*/  LDG.E.64 R2, desc[UR36][R2.64] ;  /* 0x0000002402027981 */ /* 0x000ea4000c1e1b00 */
[----:B--2---:R1:W2:Y:S01]  /*7580*/  I2F.S64 R0, R2 ;  /* 0x0000000200007312 */ /* 0x0042a20000301400 */
[----:B------:R-:W-:Y:S05]  /*7590*/  BRA `(.L_x_1329) ;  /* 0x0000000c00087947 */ /* 0x000fea0003800000 */
.L_x_1331:
[----:B------:R-:W2:Y:S02]  /*75a0*/  LDG.E R0, desc[UR36][R2.64] ;  /* 0x0000002402007981 */ /* 0x000ea4000c1e1900 */
[----:B--2---:R-:W-:Y:S01]  /*75b0*/  I2FP.F32.S32 R0, R0 ;  /* 0x0000000000007245 */ /* 0x004fe20000201400 */
[----:B------:R-:W-:Y:S06]  /*75c0*/  BRA `(.L_x_1329) ;  /* 0x0000000800fc7947 */ /* 0x000fec0003800000 */
.L_x_1330:
[----:B------:R-:W2:Y:S02]  /*75d0*/  LDG.E.U16 R0, desc[UR36][R2.64] ;  /* 0x0000002402007981 */ /* 0x000ea4000c1e1500 */
[----:B--2---:R-:W0:Y:S01]  /*75e0*/  I2F.S16 R0, R0 ;  /* 0x0000000000007306 */ /* 0x004e220000101400 */
[----:B------:R-:W-:Y:S05]  /*75f0*/  BRA `(.L_x_1329) ;  /* 0x0000000800f07947 */ /* 0x000fea0003800000 */
.L_x_1325:
        /* <DEDUP_REMOVED lines=8> */
.L_x_1333:
[----:B------:R-:W2:Y:S02]  /*7680*/  LDG.E.U16 R0, desc[UR36][R2.64] ;  /* 0x0000002402007981 */ /* 0x000ea4000c1e1500 */
[----:B--2---:R-:W-:Y:S01]  /*7690*/  HADD2.F32 R0, -RZ, R0.H0_H0 ;  /* 0x20000000ff007230 */ /* 0x004fe20000004100 */
[----:B------:R-:W-:Y:S06]  /*76a0*/  BRA `(.L_x_1329) ;  /* 0x0000000800c47947 */ /* 0x000fec0003800000 */
.L_x_1332:
        /* <DEDUP_REMOVED lines=8> */
.L_x_1335:
[----:B------:R-:W2:Y:S02]  /*7730*/  LDG.E.U16 R0, desc[UR36][R2.64] ;  /* 0x0000002402007981 */ /* 0x000ea4000c1e1500 */
[----:B--2---:R-:W-:Y:S01]  /*7740*/  HADD2.F32 R0, -RZ, R0.H0_H0 ;  /* 0x20000000ff007230 */ /* 0x004fe20000004100 */
[----:B------:R-:W-:Y:S06]  /*7750*/  BRA `(.L_x_1329) ;  /* 0x0000000800987947 */ /* 0x000fec0003800000 */
.L_x_1334:
[----:B------:R-:W2:Y:S01]  /*7760*/  LDG.E.64 R2, desc[UR36][R2.64] ;  /* 0x0000002402027981 */ /* 0x000ea2000c1e1b00 */
[----:B------:R-:W-:Y:S01]  /*7770*/  UMOV UR4, 0xf0000000 ;  /* 0xf000000000047882 */ /* 0x000fe20000000000 */
[----:B------:R-:W-:Y:S01]  /*7780*/  UMOV UR5, 0x380fffff ;  /* 0x380fffff00057882 */ /* 0x000fe20000000000 */
[----:B--2---:R-:W0:Y:S01]  /*7790*/  F2F.F32.F64 R0, R2 ;  /* 0x0000000200007310 */ /* 0x004e220000301000 */
[----:B------:R-:W-:-:S14]  /*77a0*/  DSETP.GEU.AND P0, PT, |R2|, UR4, PT ;  /* 0x0000000402007e2a */ /* 0x000fdc000bf0e200 */
[----:B0-----:R-:W-:Y:S01]  /*77b0*/  @!P0 FMUL R0, R0, 1.175494350822287508e-38 ;  /* 0x0080000000008820 */ /* 0x001fe20000400000 */
[----:B------:R-:W-:Y:S06]  /*77c0*/  BRA `(.L_x_1329) ;  /* 0x00000008007c7947 */ /* 0x000fec0003800000 */
.L_x_1324:
        /* <DEDUP_REMOVED lines=12> */
.L_x_1338:
[----:B------:R-:W2:Y:S01]  /*7890*/  LDG.E.64 R2, desc[UR36][R2.64] ;  /* 0x0000002402027981 */ /* 0x000ea2000c1e1b00 */
[----:B------:R-:W-:Y:S01]  /*78a0*/  UMOV UR4, 0xf0000000 ;  /* 0xf000000000047882 */ /* 0x000fe20000000000 */
[----:B------:R-:W-:Y:S01]  /*78b0*/  UMOV UR5, 0x380fffff ;  /* 0x380fffff00057882 */ /* 0x000fe20000000000 */
[----:B--2---:R-:W0:Y:S01]  /*78c0*/  F2F.F32.F64 R0, R2 ;  /* 0x0000000200007310 */ /* 0x004e220000301000 */
[----:B------:R-:W-:-:S14]  /*78d0*/  DSETP.GEU.AND P0, PT, |R2|, UR4, PT ;  /* 0x0000000402007e2a */ /* 0x000fdc000bf0e200 */
[----:B0-----:R-:W-:Y:S01]  /*78e0*/  @!P0 FMUL R0, R0, 1.175494350822287508e-38 ;  /* 0x0080000000008820 */ /* 0x001fe20000400000 */
[----:B------:R-:W-:Y:S06]  /*78f0*/  BRA `(.L_x_1329) ;  /* 0x0000000800307947 */ /* 0x000fec0003800000 */
.L_x_1337:
        /* <DEDUP_REMOVED lines=26> */
.L_x_1340:
        /* <DEDUP_REMOVED lines=13> */
.L_x_1339:
[----:B------:R-:W2:Y:S02]  /*7b70*/  LDG.E.U16 R0, desc[UR36][R2.64] ;  /* 0x0000002402007981 */ /* 0x000ea4000c1e1500 */
[----:B--2---:R-:W-:Y:S01]  /*7b80*/  IMAD.U32 R0, R0, 0x10000, RZ ;  /* 0x0001000000007824 */ /* 0x004fe200078e00ff */
[----:B------:R-:W-:Y:S06]  /*7b90*/  BRA `(.L_x_1329) ;  /* 0x0000000400887947 */ /* 0x000fec0003800000 */
.L_x_1336:
        /* <DEDUP_REMOVED lines=11> */
.L_x_1343:
        /* <DEDUP_REMOVED lines=20> */
.L_x_1345:
[----:B------:R-:W-:Y:S05]  /*7d90*/  BSYNC B0 ;  /* 0x0000000000007941 */ /* 0x000fea0003800000 */
.L_x_1344:
[----:B------:R-:W-:Y:S01]  /*7da0*/  LEA R3, R0, 0x3b800000, 0x17 ;  /* 0x3b80000000037811 */ /* 0x000fe200078eb8ff */
[----:B------:R-:W-:-:S05]  /*7db0*/  IMAD.SHL.U32 R0, R2, 0x100000, RZ ;  /* 0x0010000002007824 */ /* 0x000fca00078e00ff */
[----:B------:R-:W-:Y:S01]  /*7dc0*/  LOP3.LUT R0, R3, R0, R4, 0xfe, !PT ;  /* 0x0000000003007212 */ /* 0x000fe200078efe04 */
[----:B------:R-:W-:Y:S06]  /*7dd0*/  BRA `(.L_x_1329) ;  /* 0x0000000000f87947 */ /* 0x000fec0003800000 */
.L_x_1342:
        /* <DEDUP_REMOVED lines=20> */
.L_x_1347:
[----:B------:R-:W-:Y:S05]  /*7f20*/  BSYNC B0 ;  /* 0x0000000000007941 */ /* 0x000fea0003800000 */
.L_x_1346:
[----:B------:R-:W-:Y:S01]  /*7f30*/  LEA R3, R0, 0x37800000, 0x17 ;  /* 0x3780000000037811 */ /* 0x000fe200078eb8ff */
[----:B------:R-:W-:-:S05]  /*7f40*/  IMAD.SHL.U32 R0, R2, 0x200000, RZ ;  /* 0x0020000002007824 */ /* 0x000fca00078e00ff */
[----:B------:R-:W-:Y:S01]  /*7f50*/  LOP3.LUT R0, R3, R0, R4, 0xfe, !PT ;  /* 0x0000000003007212 */ /* 0x000fe200078efe04 */
[----:B------:R-:W-:Y:S06]  /*7f60*/  BRA `(.L_x_1329) ;  /* 0x0000000000947947 */ /* 0x000fec0003800000 */
.L_x_1341:
        /* <DEDUP_REMOVED lines=14> */
.L_x_1328:
        /* <DEDUP_REMOVED lines=16> */
.L_x_1350:
[----:B------:R-:W-:Y:S01]  /*8150*/  IMAD.MOV.U32 R0, RZ, RZ, RZ ;  /* 0x000000ffff007224 */ /* 0x000fe200078e00ff */
[----:B------:R-:W-:Y:S06]  /*8160*/  BRA `(.L_x_1329) ;  /* 0x0000000000147947 */ /* 0x000fec0003800000 */
.L_x_1349:
[----:B------:R-:W2:Y:S02]  /*8170*/  LDG.E.64 R2, desc[UR36][R2.64] ;  /* 0x0000002402027981 */ /* 0x000ea4000c1e1b00 */
[----:B--2---:R0:W1:Y:S01]  /*8180*/  I2F.U64 R0, R2 ;  /* 0x0000000200007312 */ /* 0x0040620000301000 */
[----:B------:R-:W-:Y:S05]  /*8190*/  BRA `(.L_x_1329) ;  /* 0x0000000000087947 */ /* 0x000fea0003800000 */
.L_x_1348:
[----:B------:R-:W2:Y:S02]  /*81a0*/  LDG.E R0, desc[UR36][R2.64] ;  /* 0x0000002402007981 */ /* 0x000ea4000c1e1900 */
[----:B--2---:R-:W-:-:S07]  /*81b0*/  I2FP.F32.U32 R0, R0 ;  /* 0x0000000000007245 */ /* 0x004fce0000201000 */
.L_x_1329:
[----:B------:R-:W-:Y:S05]  /*81c0*/  BSYNC B6 ;  /* 0x0000000000067941 */ /* 0x000fea0003800000 */
.L_x_1323:
[----:B01--4-:R-:W0:Y:S01]  /*81d0*/  LDC.U8 R3, c[0x0][0x421] ;  /* 0x00010840ff037b82 */ /* 0x013e220000000000 */
[----:B--23-5:R-:W-:-:S06]  /*81e0*/  FMUL.RZ R2, R0, 0.15915493667125701904 ;  /* 0x3e22f98300027820 */ /* 0x02cfcc000040c000 */
        /* <DEDUP_REMOVED lines=15> */
.L_x_1354:
[----:B------:R-:W0:Y:S02]  /*82e0*/  F2I.S64.TRUNC R2, R2 ;  /* 0x0000000200027311 */ /* 0x000e24000020d900 */
[----:B0-----:R-:W-:-:S05]  /*82f0*/  IMAD.MOV.U32 R5, RZ, RZ, R2 ;  /* 0x000000ffff057224 */ /* 0x001fca00078e0002 */
[----:B------:R0:W-:Y:S01]  /*8300*/  STG.E.U8 desc[UR36][R16.64], R5 ;  /* 0x0000000510007986 */ /* 0x0001e2000c101124 */
[----:B------:R-:W-:Y:S05]  /*8310*/  BRA `(.L_x_1356) ;  /* 0x0000000c00407947 */ /* 0x000fea0003800000 */
.L_x_1353:
        /* <DEDUP_REMOVED lines=9> */
.L_x_1358:
[----:B------:R-:W0:Y:S02]  /*83b0*/  F2I.FTZ.TRUNC.NTZ R3, R2 ;  /* 0x0000000200037305 */ /* 0x000e24000021f100 */
[----:B0-----:R0:W-:Y:S01]  /*83c0*/  STG.E desc[UR36][R16.64], R3 ;  /* 0x0000000310007986 */ /* 0x0011e2000c101924 */
[----:B------:R-:W-:Y:S05]  /*83d0*/  BRA `(.L_x_1356) ;  /* 0x0000000c00107947 */ /* 0x000fea0003800000 */
.L_x_1357:
[----:B------:R-:W0:Y:S02]  /*83e0*/  F2I.FTZ.TRUNC.NTZ R3, R2 ;  /* 0x0000000200037305 */ /* 0x000e24000021f100 */
[----:B0-----:R0:W-:Y:S01]  /*83f0*/  STG.E.U16 desc[UR36][R16.64], R3 ;  /* 0x0000000310007986 */ /* 0x0011e2000c101524 */
[----:B------:R-:W-:Y:S05]  /*8400*/  BRA `(.L_x_1356) ;  /* 0x0000000c00047947 */ /* 0x000fea0003800000 */
.L_x_1352:
        /* <DEDUP_REMOVED lines=8> */
.L_x_1360:
[----:B------:R-:W-:-:S05]  /*8490*/  F2FP.F16.F32.PACK_AB R2, RZ, R2 ;  /* 0x00000002ff02723e */ /* 0x000fca00000000ff */
[----:B------:R0:W-:Y:S01]  /*84a0*/  STG.E.U16 desc[UR36][R16.64], R2 ;  /* 0x0000000210007986 */ /* 0x0001e2000c101524 */
[----:B------:R-:W-:Y:S05]  /*84b0*/  BRA `(.L_x_1356) ;  /* 0x0000000800d87947 */ /* 0x000fea0003800000 */
.L_x_1359:
        /* <DEDUP_REMOVED lines=9> */
.L_x_1362:
[----:B------:R-:W-:-:S04]  /*8550*/  F2FP.F16.F32.PACK_AB R3, RZ, R2 ;  /* 0x00000002ff03723e */ /* 0x000fc800000000ff */
[----:B------:R-:W-:-:S05]  /*8560*/  PRMT R3, R3, 0x5410, RZ ;  /* 0x0000541003037816 */ /* 0x000fca00000000ff */
[----:B------:R0:W-:Y:S01]  /*8570*/  STG.E desc[UR36][R16.64], R3 ;  /* 0x0000000310007986 */ /* 0x0001e2000c101924 */
[----:B------:R-:W-:Y:S05]  /*8580*/  BRA `(.L_x_1356) ;  /* 0x0000000800a47947 */ /* 0x000fea0003800000 */
.L_x_1361:
[----:B------:R-:W-:-:S06]  /*8590*/  FMUL.FTZ R2, R2, 1 ;  /* 0x3f80000002027820 */ /* 0x000fcc0000410000 */
[----:B------:R-:W0:Y:S02]  /*85a0*/  F2F.F64.F32 R2, R2 ;  /* 0x0000000200027310 */ /* 0x000e240000201800 */
[----:B0-----:R0:W-:Y:S01]  /*85b0*/  STG.E.64 desc[UR36][R16.64], R2 ;  /* 0x0000000210007986 */ /* 0x0011e2000c101b24 */
[----:B------:R-:W-:Y:S05]  /*85c0*/  BRA `(.L_x_1356) ;  /* 0x0000000800947947 */ /* 0x000fea0003800000 */
.L_x_1351:
        /* <DEDUP_REMOVED lines=12> */
.L_x_1365:
[----:B------:R-:W-:Y:S01]  /*8690*/  FMUL.FTZ R4, R2, 1 ;  /* 0x3f80000002047820 */ /* 0x000fe20000410000 */
[----:B------:R-:W-:-:S05]  /*86a0*/  CS2R R6, SRZ ;  /* 0x0000000000067805 */ /* 0x000fca000001ff00 */
[----:B------:R-:W0:Y:S02]  /*86b0*/  F2F.F64.F32 R4, R4 ;  /* 0x0000000400047310 */ /* 0x000e240000201800 */
[----:B0-----:R0:W-:Y:S01]  /*86c0*/  STG.E.128 desc[UR36][R16.64], R4 ;  /* 0x0000000410007986 */ /* 0x0011e2000c101d24 */
[----:B------:R-:W-:Y:S05]  /*86d0*/  BRA `(.L_x_1356) ;  /* 0x0000000800507947 */ /* 0x000fea0003800000 */
.L_x_1364:
        /* <DEDUP_REMOVED lines=20> */
.L_x_1369:
[----:B------:R-:W-:Y:S05]  /*8820*/  BSYNC B0 ;  /* 0x0000000000007941 */ /* 0x000fea0003800000 */
.L_x_1368:
[----:B------:R-:W-:-:S05]  /*8830*/  LOP3.LUT R5, R0, R5, RZ, 0xfc, !PT ;  /* 0x0000000500057212 */ /* 0x000fca00078efcff */
[----:B------:R0:W-:Y:S01]  /*8840*/  STG.E.U8 desc[UR36][R16.64], R5 ;  /* 0x0000000510007986 */ /* 0x0001e2000c101124 */
[----:B------:R-:W-:Y:S05]  /*8850*/  BRA `(.L_x_1356) ;  /* 0x0000000400f07947 */ /* 0x000fea0003800000 */
.L_x_1367:
        /* <DEDUP_REMOVED lines=12> */
.L_x_1371:
[----:B------:R-:W-:Y:S01]  /*8920*/  IMAD.MOV.U32 R0, RZ, RZ, 0x7f ;  /* 0x0000007fff007424 */ /* 0x000fe200078e00ff */
[----:B------:R-:W-:-:S04]  /*8930*/  ISETP.GT.U32.AND P0, PT, R4, 0x7f800000, PT ;  /* 0x7f8000000400780c */ /* 0x000fc80003f04070 */
[----:B------:R-:W-:-:S09]  /*8940*/  SEL R0, R0, 0x7c, P0 ;  /* 0x0000007c00007807 */ /* 0x000fd20000000000 */
.L_x_1372:
[----:B------:R-:W-:Y:S05]  /*8950*/  BSYNC B0 ;  /* 0x0000000000007941 */ /* 0x000fea0003800000 */
.L_x_1370:
[----:B------:R-:W-:-:S04]  /*8960*/  LOP3.LUT R2, R2, 0x80000000, RZ, 0xc0, !PT ;  /* 0x8000000002027812 */ /* 0x000fc800078ec0ff */
[----:B------:R-:W-:-:S04]  /*8970*/  SHF.R.U32.HI R3, RZ, 0x18, R2 ;  /* 0x00000018ff037819 */ /* 0x000fc80000011602 */
[----:B------:R-:W-:-:S05]  /*8980*/  LOP3.LUT R3, R0, R3, RZ, 0xfc, !PT ;  /* 0x0000000300037212 */ /* 0x000fca00078efcff */
[----:B------:R0:W-:Y:S01]  /*8990*/  STG.E.U8 desc[UR36][R16.64], R3 ;  /* 0x0000000310007986 */ /* 0x0001e2000c101124 */
[----:B------:R-:W-:Y:S05]  /*89a0*/  BRA `(.L_x_1356) ;  /* 0x00000004009c7947 */ /* 0x000fea0003800000 */
.L_x_1366:
[----:B------:R-:W-:-:S05]  /*89b0*/  F2FP.BF16.F32.PACK_AB R2, RZ, R2 ;  /* 0x00000002ff02723e */ /* 0x000fca00000010ff */
[----:B------:R0:W-:Y:S01]  /*89c0*/  STG.E.U16 desc[UR36][R16.64], R2 ;  /* 0x0000000210007986 */ /* 0x0001e2000c101524 */
[----:B------:R-:W-:Y:S05]  /*89d0*/  BRA `(.L_x_1356) ;  /* 0x0000000400907947 */ /* 0x000fea0003800000 */
.L_x_1363:
        /* <DEDUP_REMOVED lines=11> */
.L_x_1375:
        /* <DEDUP_REMOVED lines=16> */
.L_x_1378:
[----:B------:R-:W-:-:S04]  /*8b90*/  LOP3.LUT R2, R2, 0x80000000, RZ, 0xc0, !PT ;  /* 0x8000000002027812 */ /* 0x000fc800078ec0ff */
[----:B------:R-:W-:-:S04]  /*8ba0*/  SHF.R.U32.HI R3, RZ, 0x18, R2 ;  /* 0x00000018ff037819 */ /* 0x000fc80000011602 */
[----:B------:R-:W-:-:S04]  /*8bb0*/  LOP3.LUT R0, R0, R3, RZ, 0xfc, !PT ;  /* 0x0000000300007212 */ /* 0x000fc800078efcff */
[----:B------:R-:W-:-:S07]  /*8bc0*/  PRMT R8, R0, 0x7610, R8 ;  /* 0x0000761000087816 */ /* 0x000fce0000000008 */
.L_x_1377:
[----:B------:R-:W-:Y:S05]  /*8bd0*/  BSYNC B0 ;  /* 0x0000000000007941 */ /* 0x000fea0003800000 */
.L_x_1376:
[----:B------:R3:W-:Y:S01]  /*8be0*/  STG.E.U8 desc[UR36][R16.64], R8 ;  /* 0x0000000810007986 */ /* 0x0007e2000c101124 */
[----:B------:R-:W-:Y:S05]  /*8bf0*/  BRA `(.L_x_1356) ;  /* 0x0000000400087947 */ /* 0x000fea0003800000 */
.L_x_1374:
        /* <DEDUP_REMOVED lines=16> */
.L_x_1381:
[----:B------:R-:W-:-:S04]  /*8d00*/  LOP3.LUT R2, R2, 0x80000000, RZ, 0xc0, !PT ;  /* 0x8000000002027812 */ /* 0x000fc800078ec0ff */
[----:B------:R-:W-:-:S04]  /*8d10*/  SHF.R.U32.HI R3, RZ, 0x18, R2 ;  /* 0x00000018ff037819 */ /* 0x000fc80000011602 */
[----:B------:R-:W-:-:S04]  /*8d20*/  LOP3.LUT R0, R0, R3, RZ, 0xfc, !PT ;  /* 0x0000000300007212 */ /* 0x000fc800078efcff */
[----:B------:R-:W-:-:S07]  /*8d30*/  PRMT R8, R0, 0x7610, R8 ;  /* 0x0000761000087816 */ /* 0x000fce0000000008 */
.L_x_1380:
[----:B------:R-:W-:Y:S05]  /*8d40*/  BSYNC B0 ;  /* 0x0000000000007941 */ /* 0x000fea0003800000 */
.L_x_1379:
[----:B------:R0:W-:Y:S01]  /*8d50*/  STG.E.U8 desc[UR36][R16.64], R8 ;  /* 0x0000000810007986 */ /* 0x0001e2000c101124 */
[----:B------:R-:W-:Y:S05]  /*8d60*/  BRA `(.L_x_1356) ;  /* 0x0000000000ac7947 */ /* 0x000fea0003800000 */
.L_x_1373:
        /* <DEDUP_REMOVED lines=21> */
.L_x_1355:
        /* <DEDUP_REMOVED lines=16> */
.L_x_1384:
[----:B------:R-:W-:Y:S05]  /*8fc0*/  BRA `(.L_x_1356) ;  /* 0x0000000000147947 */ /* 0x000fea0003800000 */
.L_x_1383:
[----:B------:R-:W0:Y:S02]  /*8fd0*/  F2I.U64.TRUNC R2, R2 ;  /* 0x0000000200027311 */ /* 0x000e24000020d800 */
[----:B0-----:R2:W-:Y:S01]  /*8fe0*/  STG.E.64 desc[UR36][R16.64], R2 ;  /* 0x0000000210007986 */ /* 0x0015e2000c101b24 */
[----:B------:R-:W-:Y:S05]  /*8ff0*/  BRA `(.L_x_1356) ;  /* 0x0000000000087947 */ /* 0x000fea0003800000 */
.L_x_1382:
[----:B------:R-:W0:Y:S02]  /*9000*/  F2I.FTZ.U32.TRUNC.NTZ R3, R2 ;  /* 0x0000000200037305 */ /* 0x000e24000021f000 */
[----:B0-----:R0:W-:Y:S02]  /*9010*/  STG.E desc[UR36][R16.64], R3 ;  /* 0x0000000310007986 */ /* 0x0011e4000c101924 */
.L_x_1356:
[----:B------:R-:W-:-:S07]  /*9020*/  VIADD R19, R19, 0x80 ;  /* 0x0000008013137836 */ /* 0x000fce0000000000 */
.L_x_1321:
[----:B------:R-:W-:Y:S05]  /*9030*/  BSYNC B7 ;  /* 0x0000000000077941 */ /* 0x000fea0003800000 */
.L_x_1320:
        /* <DEDUP_REMOVED lines=306> */
.L_x_1385:
        /* <DEDUP_REMOVED lines=20> */
[----:B--2---:R-:W2:Y:S01]  /*a4a0*/  I2F.S16 R0, R0 ;  /* 0x0000000000007306 */ /* 0x004ea20000101400 */
[----:B------:R-:W-:Y:S05]  /*a4b0*/  BRA `(.L_x_1392) ;  /* 0x0000000c00387947 */ /* 0x000fea0003800000 */
.L_x_1390:
[----:B------:R-:W2:Y:S02]  /*a4c0*/  LDG.E.U8 R0, desc[UR36][R2.64] ;  /* 0x0000002402007981 */ /* 0x000ea4000c1e1100 */
[----:B--2---:R-:W-:Y:S01]  /*a4d0*/  I2FP.F32.U32 R0, R0 ;  /* 0x0000000000007245 */ /* 0x004fe20000201000 */
[----:B------:R-:W-:Y:S06]  /*a4e0*/  BRA `(.L_x_1392) ;  /* 0x0000000c002c7947 */ /* 0x000fec0003800000 */
.L_x_1389:
[----:B------:R-:W-:-:S13]  /*a4f0*/  ISETP.NE.AND P0, PT, R4, 0x2, PT ;  /* 0x000000020400780c */ /* 0x000fda0003f05270 */
[----:B------:R-:W-:Y:S05]  /*a500*/  @!P0 BRA `(.L_x_1393) ;  /* 0x0000000000288947 */ /* 0x000fea0003800000 */
[----:B------:R-:W-:-:S13]  /*a510*/  ISETP.NE.AND P0, PT, R4, 0x3, PT ;  /* 0x000000030400780c */ /* 0x000fda0003f05270 */
[----:B------:R-:W-:Y:S05]  /*a520*/  @!P0 BRA `(.L_x_1394) ;  /* 0x0000000000148947 */ /* 0x000fea0003800000 */
[----:B------:R-:W-:-:S13]  /*a530*/  ISETP.NE.AND P0, PT, R4, 0x4, PT ;  /* 0x000000040400780c */ /* 0x000fda0003f05270 */
[----:B------:R-:W-:Y:S05]  /*a540*/  @P0 BRA `(.L_x_1391) ;  /* 0x0000000800b80947 */ /* 0x000fea0003800000 */
[----:B------:R-:W2:Y:S02]  /*a550*/  LDG.E.64 R2, desc[UR36][R2.64] ;  /* 0x0000002402027981 */ /* 0x000ea4000c1e1b00 */
[----:B--2---:R3:W4:Y:S01]  /*a560*/  I2F.S64 R0, R2 ;  /* 0x0000000200007312 */ /* 0x0047220000301400 */
[----:B------:R-:W-:Y:S05]  /*a570*/  BRA `(.L_x_1392) ;  /* 0x0000000c00087947 */ /* 0x000fea0003800000 */
.L_x_1394:
[----:B------:R-:W2:Y:S02]  /*a580*/  LDG.E R0, desc[UR36][R2.64] ;  /* 0x0000002402007981 */ /* 0x000ea4000c1e1900 */
[----:B--2---:R-:W-:Y:S01]  /*a590*/  I2FP.F32.S32 R0, R0 ;  /* 0x0000000000007245 */ /* 0x004fe20000201400 */
[----:B------:R-:W-:Y:S06]  /*a5a0*/  BRA `(.L_x_1392) ;  /* 0x0000000800fc7947 */ /* 0x000fec0003800000 */
.L_x_1393:
[----:B------:R-:W2:Y:S02]  /*a5b0*/  LDG.E.U16 R0, desc[UR36][R2.64] ;  /* 0x0000002402007981 */ /* 0x000ea4000c1e1500 */
[----:B--2---:R-:W0:Y:S01]  /*a5c0*/  I2F.S16 R0, R0 ;  /* 0x0000000000007306 */ /* 0x004e220000101400 */
[----:B------:R-:W-:Y:S05]  /*a5d0*/  BRA `(.L_x_1392) ;  /* 0x0000000800f07947 */ /* 0x000fea0003800000 */
.L_x_1388:
        /* <DEDUP_REMOVED lines=8> */
.L_x_1396:
[----:B------:R-:W2:Y:S02]  /*a660*/  LDG.E.U16 R0, desc[UR36][R2.64] ;  /* 0x0000002402007981 */ /* 0x000ea4000c1e1500 */
[----:B--2---:R-:W-:Y:S01]  /*a670*/  HADD2.F32 R0, -RZ, R0.H0_H0 ;  /* 0x20000000ff007230 */ /* 0x004fe20000004100 */
[----:B------:R-:W-:Y:S06]  /*a680*/  BRA `(.L_x_1392) ;  /* 0x0000000800c47947 */ /* 0x000fec0003800000 */
.L_x_1395:
        /* <DEDUP_REMOVED lines=8> */
.L_x_1398:
[----:B------:R-:W2:Y:S02]  /*a710*/  LDG.E.U16 R0, desc[UR36][R2.64] ;  /* 0x0000002402007981 */ /* 0x000ea4000c1e1500 */
[----:B--2---:R-:W-:Y:S01]  /*a720*/  HADD2.F32 R0, -RZ, R0.H0_H0 ;  /* 0x20000000ff007230 */ /* 0x004fe20000004100 */
[----:B------:R-:W-:Y:S06]  /*a730*/  BRA `(.L_x_1392) ;  /* 0x0000000800987947 */ /* 0x000fec0003800000 */
.L_x_1397:
[----:B------:R-:W2:Y:S01]  /*a740*/  LDG.E.64 R2, desc[UR36][R2.64] ;  /* 0x0000002402027981 */ /* 0x000ea2000c1e1b00 */
[----:B------:R-:W-:Y:S01]  /*a750*/  UMOV UR4, 0xf0000000 ;  /* 0xf000000000047882 */ /* 0x000fe20000000000 */
[----:B------:R-:W-:Y:S01]  /*a760*/  UMOV UR5, 0x380fffff ;  /* 0x380fffff00057882 */ /* 0x000fe20000000000 */
[----:B--2---:R-:W0:Y:S01]  /*a770*/  F2F.F32.F64 R0, R2 ;  /* 0x0000000200007310 */ /* 0x004e220000301000 */
[----:B------:R-:W-:-:S14]  /*a780*/  DSETP.GEU.AND P0, PT, |R2|, UR4, PT ;  /* 0x0000000402007e2a */ /* 0x000fdc000bf0e200 */
[----:B0-----:R-:W-:Y:S01]  /*a790*/  @!P0 FMUL R0, R0, 1.175494350822287508e-38 ;  /* 0x0080000000008820 */ /* 0x001fe20000400000 */
[----:B------:R-:W-:Y:S06]  /*a7a0*/  BRA `(.L_x_1392) ;  /* 0x00000008007c7947 */ /* 0x000fec0003800000 */
.L_x_1387:
        /* <DEDUP_REMOVED lines=12> */
.L_x_1401:
[----:B------:R-:W2:Y:S01]  /*a870*/  LDG.E.64 R2, desc[UR36][R2.64] ;  /* 0x0000002402027981 */ /* 0x000ea2000c1e1b00 */
[----:B------:R-:W-:Y:S01]  /*a880*/  UMOV UR4, 0xf0000000 ;  /* 0xf000000000047882 */ /* 0x000fe20000000000 */
[----:B------:R-:W-:Y:S01]  /*a890*/  UMOV UR5, 0x380fffff ;  /* 0x380fffff00057882 */ /* 0x000fe20000000000 */
[----:B--2---:R-:W0:Y:S01]  /*a8a0*/  F2F.F32.F64 R0, R2 ;  /* 0x0000000200007310 */ /* 0x004e220000301000 */
[----:B------:R-:W-:-:S14]  /*a8b0*/  DSETP.GEU.AND P0, PT, |R2|, UR4, PT ;  /* 0x0000000402007e2a */ /* 0x000fdc000bf0e200 */
[----:B0-----:R-:W-:Y:S01]  /*a8c0*/  @!P0 FMUL R0, R0, 1.175494350822287508e-38 ;  /* 0x0080000000008820 */ /* 0x001fe20000400000 */
[----:B------:R-:W-:Y:S06]  /*a8d0*/  BRA `(.L_x_1392) ;  /* 0x0000000800307947 */ /* 0x000fec0003800000 */
.L_x_1400:
        /* <DEDUP_REMOVED lines=26> */
.L_x_1403:
        /* <DEDUP_REMOVED lines=13> */
.L_x_1402:
[----:B------:R-:W2:Y:S02]  /*ab50*/  LDG.E.U16 R0, desc[UR36][R2.64] ;  /* 0x0000002402007981 */ /* 0x000ea4000c1e1500 */
[----:B--2---:R-:W-:Y:S01]  /*ab60*/  IMAD.U32 R0, R0, 0x10000, RZ ;  /* 0x0001000000007824 */ /* 0x004fe200078e00ff */
[----:B------:R-:W-:Y:S06]  /*ab70*/  BRA `(.L_x_1392) ;  /* 0x0000000400887947 */ /* 0x000fec0003800000 */
.L_x_1399:
        /* <DEDUP_REMOVED lines=11> */
.L_x_1406:
        /* <DEDUP_REMOVED lines=20> */
.L_x_1408:
[----:B------:R-:W-:Y:S05]  /*ad70*/  BSYNC B0 ;  /* 0x0000000000007941 */ /* 0x000fea0003800000 */
.L_x_1407:
[----:B------:R-:W-:Y:S01]  /*ad80*/  LEA R3, R0, 0x3b800000, 0x17 ;  /* 0x3b80000000037811 */ /* 0x000fe200078eb8ff */
[----:B------:R-:W-:-:S05]  /*ad90*/  IMAD.SHL.U32 R0, R2, 0x100000, RZ ;  /* 0x0010000002007824 */ /* 0x000fca00078e00ff */
[----:B------:R-:W-:Y:S01]  /*ada0*/  LOP3.LUT R0, R3, R0, R4, 0xfe, !PT ;  /* 0x0000000003007212 */ /* 0x000fe200078efe04 */
[----:B------:R-:W-:Y:S06]  /*adb0*/  BRA `(.L_x_1392) ;  /* 0x0000000000f87947 */ /* 0x000fec0003800000 */
.L_x_1405:
        /* <DEDUP_REMOVED lines=20> */
.L_x_1410:
[----:B------:R-:W-:Y:S05]  /*af00*/  BSYNC B0 ;  /* 0x0000000000007941 */ /* 0x000fea0003800000 */
.L_x_1409:
[----:B------:R-:W-:Y:S01]  /*af10*/  LEA R3, R0, 0x37800000, 0x17 ;  /* 0x3780000000037811 */ /* 0x000fe200078eb8ff */
[----:B------:R-:W-:-:S05]  /*af20*/  IMAD.SHL.U32 R0, R2, 0x200000, RZ ;  /* 0x0020000002007824 */ /* 0x000fca00078e00ff */
[----:B------:R-:W-:Y:S01]  /*af30*/  LOP3.LUT R0, R3, R0, R4, 0xfe, !PT ;  /* 0x0000000003007212 */ /* 0x000fe200078efe04 */
[----:B------:R-:W-:Y:S06]  /*af40*/  BRA `(.L_x_1392) ;  /* 0x0000000000947947 */ /* 0x000fec0003800000 */
.L_x_1404:
        /* <DEDUP_REMOVED lines=14> */
.L_x_1391:
        /* <DEDUP_REMOVED lines=16> */
.L_x_1413:
[----:B------:R-:W-:Y:S01]  /*b130*/  IMAD.MOV.U32 R0, RZ, RZ, RZ ;  /* 0x000000ffff007224 */ /* 0x000fe200078e00ff */
[----:B------:R-:W-:Y:S06]  /*b140*/  BRA `(.L_x_1392) ;  /* 0x0000000000147947 */ /* 0x000fec0003800000 */
.L_x_1412:
[----:B------:R-:W2:Y:S02]  /*b150*/  LDG.E.64 R2, desc[UR36][R2.64] ;  /* 0x0000002402027981 */ /* 0x000ea4000c1e1b00 */
[----:B--2---:R0:W1:Y:S01]  /*b160*/  I2F.U64 R0, R2 ;  /* 0x0000000200007312 */ /* 0x0040620000301000 */
[----:B------:R-:W-:Y:S05]  /*b170*/  BRA `(.L_x_1392) ;  /* 0x0000000000087947 */ /* 0x000fea0003800000 */
.L_x_1411:
[----:B------:R-:W2:Y:S02]  /*b180*/  LDG.E R0, desc[UR36][R2.64] ;  /* 0x0000002402007981 */ /* 0x000ea4000c1e1900 */
[----:B--2---:R-:W-:-:S07]  /*b190*/  I2FP.F32.U32 R0, R0 ;  /* 0x0000000000007245 */ /* 0x004fce0000201000 */
.L_x_1392:
[----:B------:R-:W-:Y:S05]  /*b1a0*/  BSYNC B6 ;  /* 0x0000000000067941 */ /* 0x000fea0003800000 */
.L_x_1386:
[----:B01-3--:R-:W0:Y:S01]  /*b1b0*/  LDC.U8 R3, c[0x0][0x421] ;  /* 0x00010840ff037b82 */ /* 0x00be220000000000 */
        /* <DEDUP_REMOVED lines=14> */
[----:B0-----:R-:W-:Y:S01]  /*b2a0*/  STG.E.U8 desc[UR36][R16.64], R3 ;  /* 0x0000000310007986 */ /* 0x001fe2000c101124 */
[----:B------:R-:W-:Y:S05]  /*b2b0*/  EXIT ;  /* 0x000000000000794d */ /* 0x000fea0003800000 */
.L_x_1417:
[----:B------:R-:W0:Y:S02]  /*b2c0*/  F2I.S64.TRUNC R2, R2 ;  /* 0x0000000200027311 */ /* 0x000e24000020d900 */
[----:B0-----:R-:W-:-:S05]  /*b2d0*/  IMAD.MOV.U32 R5, RZ, RZ, R2 ;  /* 0x000000ffff057224 */ /* 0x001fca00078e0002 */
[----:B------:R-:W-:Y:S01]  /*b2e0*/  STG.E.U8 desc[UR36][R16.64], R5 ;  /* 0x0000000510007986 */ /* 0x000fe2000c101124 */
[----:B------:R-:W-:Y:S05]  /*b2f0*/  EXIT ;  /* 0x000000000000794d */ /* 0x000fea0003800000 */
.L_x_1416:
[----:B------:R-:W-:-:S13]  /*b300*/  ISETP.NE.AND P0, PT, R0, 0x2, PT ;  /* 0x000000020000780c */ /* 0x000fda0003f05270 */
[----:B------:R-:W-:Y:S05]  /*b310*/  @!P0 BRA `(.L_x_1419) ;  /* 0x0000000000288947 */ /* 0x000fea0003800000 */
[----:B------:R-:W-:-:S13]  /*b320*/  ISETP.NE.AND P0, PT, R0, 0x3, PT ;  /* 0x000000030000780c */ /* 0x000fda0003f05270 */
[----:B------:R-:W-:Y:S05]  /*b330*/  @!P0 BRA `(.L_x_1420) ;  /* 0x0000000000148947 */ /* 0x000fea0003800000 */
[----:B------:R-:W-:-:S13]  /*b340*/  ISETP.NE.AND P0, PT, R0, 0x4, PT ;  /* 0x000000040000780c */ /* 0x000fda0003f05270 */
[----:B------:R-:W-:Y:S05]  /*b350*/  @P0 BRA `(.L_x_1418) ;  /* 0x0000000800d00947 */ /* 0x000fea0003800000 */
[----:B------:R-:W0:Y:S02]  /*b360*/  F2I.S64.TRUNC R2, R2 ;  /* 0x0000000200027311 */ /* 0x000e24000020d900 */
[----:B0-----:R-:W-:Y:S01]  /*b370*/  STG.E.64 desc[UR36][R16.64], R2 ;  /* 0x0000000210007986 */ /* 0x001fe2000c101b24 */
[----:B------:R-:W-:Y:S05]  /*b380*/  EXIT ;  /* 0x000000000000794d */ /* 0x000fea0003800000 */
.L_x_1420:
[----:B------:R-:W0:Y:S02]  /*b390*/  F2I.FTZ.TRUNC.NTZ R3, R2 ;  /* 0x0000000200037305 */ /* 0x000e24000021f100 */
[----:B0-----:R-:W-:Y:S01]  /*b3a0*/  STG.E desc[UR36][R16.64], R3 ;  /* 0x0000000310007986 */ /* 0x001fe2000c101924 */
[----:B------:R-:W-:Y:S05]  /*b3b0*/  EXIT ;  /* 0x000000000000794d */ /* 0x000fea0003800000 */
.L_x_1419:
[----:B------:R-:W0:Y:S02]  /*b3c0*/  F2I.FTZ.TRUNC.NTZ R3, R2 ;  /* 0x0000000200037305 */ /* 0x000e24000021f100 */
[----:B0-----:R-:W-:Y:S01]  /*b3d0*/  STG.E.U16 desc[UR36][R16.64], R3 ;  /* 0x0000000310007986 */ /* 0x001fe2000c101524 */
[----:B------:R-:W-:Y:S05]  /*b3e0*/  EXIT ;  /* 0x000000000000794d */ /* 0x000fea0003800000 */
.L_x_1415:
[----:B------:R-:W-:-:S13]  /*b3f0*/  ISETP.GT.AND P0, PT, R0, 0x6, PT ;  /* 0x000000060000780c */ /* 0x000fda0003f04270 */
[----:B------:R-:W-:Y:S05]  /*b400*/  @P0 BRA `(.L_x_1421) ;  /* 0x0000000000240947 */ /* 0x000fea0003800000 */
[----:B------:R-:W-:-:S13]  /*b410*/  ISETP.NE.AND P0, PT, R0, 0x5, PT ;  /* 0x000000050000780c */ /* 0x000fda0003f05270 */
[----:B------:R-:W-:Y:S05]  /*b420*/  @!P0 BRA `(.L_x_1422) ;  /* 0x0000000000108947 */ /* 0x000fea0003800000 */
[----:B------:R-:W-:-:S13]  /*b430*/  ISETP.NE.AND P0, PT, R0, 0x6, PT ;  /* 0x000000060000780c */ /* 0x000fda0003f05270 */
[----:B------:R-:W-:Y:S05]  /*b440*/  @P0 BRA `(.L_x_1418) ;  /* 0x0000000800940947 */ /* 0x000fea0003800000 */
[----:B------:R-:W-:Y:S01]  /*b450*/  STG.E desc[UR36][R16.64], R2 ;  /* 0x0000000210007986 */ /* 0x000fe2000c101924 */
[----:B------:R-:W-:Y:S05]  /*b460*/  EXIT ;  /* 0x000000000000794d */ /* 0x000fea0003800000 */
.L_x_1422:
[----:B------:R-:W-:-:S05]  /*b470*/  F2FP.F16.F32.PACK_AB R2, RZ, R2 ;  /* 0x00000002ff02723e */ /* 0x000fca00000000ff */
[----:B------:R-:W-:Y:S01]  /*b480*/  STG.E.U16 desc[UR36][R16.64], R2 ;  /* 0x0000000210007986 */ /* 0x000fe2000c101524 */
[----:B------:R-:W-:Y:S05]  /*b490*/  EXIT ;  /* 0x000000000000794d */ /* 0x000fea0003800000 */
.L_x_1421:
[----:B------:R-:W-:-:S13]  /*b4a0*/  ISETP.NE.AND P0, PT, R0, 0x7, PT ;  /* 0x000000070000780c */ /* 0x000fda0003f05270 */
[----:B------:R-:W-:Y:S05]  /*b4b0*/  @!P0 BRA `(.L_x_1423) ;  /* 0x00000000002c8947 */ /* 0x000fea0003800000 */
[----:B------:R-:W-:-:S13]  /*b4c0*/  ISETP.NE.AND P0, PT, R0, 0x8, PT ;  /* 0x000000080000780c */ /* 0x000fda0003f05270 */
[----:B------:R-:W-:Y:S05]  /*b4d0*/  @!P0 BRA `(.L_x_1424) ;  /* 0x0000000000148947 */ /* 0x000fea0003800000 */
[----:B------:R-:W-:-:S13]  /*b4e0*/  ISETP.NE.AND P0, PT, R0, 0x9, PT ;  /* 0x000000090000780c */ /* 0x000fda0003f05270 */
[----:B------:R-:W-:Y:S05]  /*b4f0*/  @P0 BRA `(.L_x_1418) ;  /* 0x0000000800680947 */ /* 0x000fea0003800000 */
[----:B------:R-:W-:-:S05]  /*b500*/  IMAD.MOV.U32 R3, RZ, RZ, RZ ;  /* 0x000000ffff037224 */ /* 0x000fca00078e00ff */
[----:B------:R-:W-:Y:S01]  /*b510*/  STG.E.64 desc[UR36][R16.64], R2 ;  /* 0x0000000210007986 */ /* 0x000fe2000c101b24 */
[----:B------:R-:W-:Y:S05]  /*b520*/  EXIT ;  /* 0x000000000000794d */ /* 0x000fea0003800000 */
.L_x_1424:
[----:B------:R-:W-:-:S04]  /*b530*/  F2FP.F16.F32.PACK_AB R3, RZ, R2 ;  /* 0x00000002ff03723e */ /* 0x000fc800000000ff */
[----:B------:R-:W-:-:S05]  /*b540*/  PRMT R3, R3, 0x5410, RZ ;  /* 0x0000541003037816 */ /* 0x000fca00000000ff */
[----:B------:R-:W-:Y:S01]  /*b550*/  STG.E desc[UR36][R16.64], R3 ;  /* 0x0000000310007986 */ /* 0x000fe2000c101924 */
[----:B------:R-:W-:Y:S05]  /*b560*/  EXIT ;  /* 0x000000000000794d */ /* 0x000fea0003800000 */
.L_x_1423:
[----:B------:R-:W-:-:S06]  /*b570*/  FMUL.FTZ R2, R2, 1 ;  /* 0x3f80000002027820 */ /* 0x000fcc0000410000 */
[----:B------:R-:W0:Y:S02]  /*b580*/  F2F.F64.F32 R2, R2 ;  /* 0x0000000200027310 */ /* 0x000e240000201800 */
[----:B0-----:R-:W-:Y:S01]  /*b590*/  STG.E.64 desc[UR36][R16.64], R2 ;  /* 0x0000000210007986 */ /* 0x001fe2000c101b24 */
[----:B------:R-:W-:Y:S05]  /*b5a0*/  EXIT ;  /* 0x000000000000794d */ /* 0x000fea0003800000 */
.L_x_1414:
        /* <DEDUP_REMOVED lines=10> */
[----:B------:R-:W-:Y:S01]  /*b650*/  STG.E.U8 desc[UR36][R16.64], R3 ;  /* 0x0000000310007986 */ /* 0x000fe2000c101124 */
[----:B------:R-:W-:Y:S05]  /*b660*/  EXIT ;  /* 0x000000000000794d */ /* 0x000fea0003800000 */
.L_x_1427:
[----:B------:R-:W-:Y:S01]  /*b670*/  FMUL.FTZ R4, R2, 1 ;  /* 0x3f80000002047820 */ /* 0x000fe20000410000 */
[----:B------:R-:W-:-:S05]  /*b680*/  CS2R R6, SRZ ;  /* 0x0000000000067805 */ /* 0x000fca000001ff00 */
[----:B------:R-:W0:Y:S02]  /*b690*/  F2F.F64.F32 R4, R4 ;  /* 0x0000000400047310 */ /* 0x000e240000201800 */
[----:B0-----:R-:W-:Y:S01]  /*b6a0*/  STG.E.128 desc[UR36][R16.64], R4 ;  /* 0x0000000410007986 */ /* 0x001fe2000c101d24 */
[----:B------:R-:W-:Y:S05]  /*b6b0*/  EXIT ;  /* 0x000000000000794d */ /* 0x000fea0003800000 */
.L_x_1426:
        /* <DEDUP_REMOVED lines=20> */
.L_x_1431:
[----:B------:R-:W-:Y:S05]  /*b800*/  BSYNC B0 ;  /* 0x0000000000007941 */ /* 0x000fea0003800000 */
.L_x_1430:
[----:B------:R-:W-:-:S05]  /*b810*/  LOP3.LUT R5, R0, R5, RZ, 0xfc, !PT ;  /* 0x0000000500057212 */ /* 0x000fca00078efcff */
[----:B------:R-:W-:Y:S01]  /*b820*/  STG.E.U8 desc[UR36][R16.64], R5 ;  /* 0x0000000510007986 */ /* 0x000fe2000c101124 */
[----:B------:R-:W-:Y:S05]  /*b830*/  EXIT ;  /* 0x000000000000794d */ /* 0x000fea0003800000 */
.L_x_1429:
        /* <DEDUP_REMOVED lines=12> */
.L_x_1433:
[----:B------:R-:W-:Y:S01]  /*b900*/  IMAD.MOV.U32 R0, RZ, RZ, 0x7f ;  /* 0x0000007fff007424 */ /* 0x000fe200078e00ff */
[----:B------:R-:W-:-:S04]  /*b910*/  ISETP.GT.U32.AND P0, PT, R4, 0x7f800000, PT ;  /* 0x7f8000000400780c */ /* 0x000fc80003f04070 */
[----:B------:R-:W-:-:S09]  /*b920*/  SEL R0, R0, 0x7c, P0 ;  /* 0x0000007c00007807 */ /* 0x000fd20000000000 */
.L_x_1434:
[----:B------:R-:W-:Y:S05]  /*b930*/  BSYNC B0 ;  /* 0x0000000000007941 */ /* 0x000fea0003800000 */
.L_x_1432:
[----:B------:R-:W-:-:S04]  /*b940*/  LOP3.LUT R2, R2, 0x80000000, RZ, 0xc0, !PT ;  /* 0x8000000002027812 */ /* 0x000fc800078ec0ff */
[----:B------:R-:W-:-:S04]  /*b950*/  SHF.R.U32.HI R3, RZ, 0x18, R2 ;  /* 0x00000018ff037819 */ /* 0x000fc80000011602 */
[----:B------:R-:W-:-:S05]  /*b960*/  LOP3.LUT R3, R0, R3, RZ, 0xfc, !PT ;  /* 0x0000000300037212 */ /* 0x000fca00078efcff */
[----:B------:R-:W-:Y:S01]  /*b970*/  STG.E.U8 desc[UR36][R16.64], R3 ;  /* 0x0000000310007986 */ /* 0x000fe2000c101124 */
[----:B------:R-:W-:Y:S05]  /*b980*/  EXIT ;  /* 0x000000000000794d */ /* 0x000fea0003800000 */
.L_x_1428:
[----:B------:R-:W-:-:S05]  /*b990*/  F2FP.BF16.F32.PACK_AB R2, RZ, R2 ;  /* 0x00000002ff02723e */ /* 0x000fca00000010ff */
[----:B------:R-:W-:Y:S01]  /*b9a0*/  STG.E.U16 desc[UR36][R16.64], R2 ;  /* 0x0000000210007986 */ /* 0x000fe2000c101524 */
[----:B------:R-:W-:Y:S05]  /*b9b0*/  EXIT ;  /* 0x000000000000794d */ /* 0x000fea0003800000 */
.L_x_1425:
        /* <DEDUP_REMOVED lines=9> */
[----:B0-----:R-:W-:Y:S01]  /*ba50*/  STG.E.U16 desc[UR36][R16.64], R3 ;  /* 0x0000000310007986 */ /* 0x001fe2000c101524 */
[----:B------:R-:W-:Y:S05]  /*ba60*/  EXIT ;  /* 0x000000000000794d */ /* 0x000fea0003800000 */
.L_x_1437:
        /* <DEDUP_REMOVED lines=16> */
.L_x_1440:
[----:B------:R-:W-:-:S04]  /*bb70*/  LOP3.LUT R2, R2, 0x80000000, RZ, 0xc0, !PT ;  /* 0x8000000002027812 */ /* 0x000fc800078ec0ff */
[----:B------:R-:W-:-:S04]  /*bb80*/  SHF.R.U32.HI R3, RZ, 0x18, R2 ;  /* 0x00000018ff037819 */ /* 0x000fc80000011602 */
[----:B------:R-:W-:-:S04]  /*bb90*/  LOP3.LUT R0, R0, R3, RZ, 0xfc, !PT ;  /* 0x0000000300007212 */ /* 0x000fc800078efcff */
[----:B------:R-:W-:-:S07]  /*bba0*/  PRMT R8, R0, 0x7610, R8 ;  /* 0x0000761000087816 */ /* 0x000fce0000000008 */
.L_x_1439:
[----:B------:R-:W-:Y:S05]  /*bbb0*/  BSYNC B0 ;  /* 0x0000000000007941 */ /* 0x000fea0003800000 */
.L_x_1438:
[----:B------:R-:W-:Y:S01]  /*bbc0*/  STG.E.U8 desc[UR36][R16.64], R8 ;  /* 0x0000000810007986 */ /* 0x000fe2000c101124 */
[----:B------:R-:W-:Y:S05]  /*bbd0*/  EXIT ;  /* 0x000000000000794d */ /* 0x000fea0003800000 */
.L_x_1436:
        /* <DEDUP_REMOVED lines=16> */
.L_x_1443:
[----:B------:R-:W-:-:S04]  /*bce0*/  LOP3.LUT R2, R2, 0x80000000, RZ, 0xc0, !PT ;  /* 0x8000000002027812 */ /* 0x000fc800078ec0ff */
[----:B------:R-:W-:-:S04]  /*bcf0*/  SHF.R.U32.HI R3, RZ, 0x18, R2 ;  /* 0x00000018ff037819 */ /* 0x000fc80000011602 */
[----:B------:R-:W-:-:S04]  /*bd00*/  LOP3.LUT R0, R0, R3, RZ, 0xfc, !PT ;  /* 0x0000000300007212 */ /* 0x000fc800078efcff */
[----:B------:R-:W-:-:S07]  /*bd10*/  PRMT R8, R0, 0x7610, R8 ;  /* 0x0000761000087816 */ /* 0x000fce0000000008 */
.L_x_1442:
[----:B------:R-:W-:Y:S05]  /*bd20*/  BSYNC B0 ;  /* 0x0000000000007941 */ /* 0x000fea0003800000 */
.L_x_1441:
[----:B------:R-:W-:Y:S01]  /*bd30*/  STG.E.U8 desc[UR36][R16.64], R8 ;  /* 0x0000000810007986 */ /* 0x000fe2000c101124 */
[----:B------:R-:W-:Y:S05]  /*bd40*/  EXIT ;  /* 0x000000000000794d */ /* 0x000fea0003800000 */
.L_x_1435:
        /* <DEDUP_REMOVED lines=21> */
.L_x_1418:
        /* <DEDUP_REMOVED lines=16> */
.L_x_1446:
[----:B------:R-:W-:Y:S05]  /*bfa0*/  EXIT ;  /* 0x000000000000794d */ /* 0x000fea0003800000 */
.L_x_1445:
[----:B------:R-:W0:Y:S02]  /*bfb0*/  F2I.U64.TRUNC R2, R2 ;  /* 0x0000000200027311 */ /* 0x000e24000020d800 */
[----:B0-----:R-:W-:Y:S01]  /*bfc0*/  STG.E.64 desc[UR36][R16.64], R2 ;  /* 0x0000000210007986 */ /* 0x001fe2000c101b24 */
[----:B------:R-:W-:Y:S05]  /*bfd0*/  EXIT ;  /* 0x000000000000794d */ /* 0x000fea0003800000 */
.L_x_1444:
[----:B------:R-:W0:Y:S02]  /*bfe0*/  F2I.FTZ.U32.TRUNC.NTZ R3, R2 ;  /* 0x0000000200037305 */ /* 0x000e24000021f000 */
[----:B0-----:R-:W-:Y:S01]  /*bff0*/  STG.E desc[UR36][R16.64], R3 ;  /* 0x0000000310007986 */ /* 0x001fe2000c101924 */
[----:B------:R-:W-:Y:S05]  /*c000*/  EXIT ;  /* 0x000000000000794d */ /* 0x000fea0003800000 */
.L_x_1447:
        /* <DEDUP_REMOVED lines=15> */
.L_x_2630:


//--------------------- .text._ZN2at6native27unrolled_elementwise_kernelIZZZNS0_15sin_kernel_cudaERNS_18TensorIteratorBaseEENKUlvE0_clEvENKUlvE0_clEvEUlfE_St5arrayIPcLm2EELi4E23TrivialOffsetCalculatorILi1EjESB_NS0_6memory12LoadWithCastILi1EEENSC_13StoreWithCastILi1EEEEEviT_T0_T2_T3_T4_T5_ --------------------------
	.section	.text._ZN2at6native27unrolled_elementwise_kernelIZZZNS0_15sin_kernel_cudaERNS_18TensorIteratorBaseEENKUlvE0_clEvENKUlvE0_clEvEUlfE_St5arrayIPcLm2EELi4E23TrivialOffsetCalculatorILi1EjESB_NS0_6memory12LoadWithCastILi1EEENSC_13StoreWithCastILi1EEEEEviT_T0_T2_T3_T4_T5_,"ax",@progbits
	.align	128
        .global         _ZN2at6native27unrolled_elementwise_kernelIZZZNS0_15sin_kernel_cudaERNS_18TensorIteratorBaseEENKUlvE0_clEvENKUlvE0_clEvEUlfE_St5arrayIPcLm2EELi4E23TrivialOffsetCalculatorILi1EjESB_NS0_6memory12LoadWithCastILi1EEENSC_13StoreWithCastILi1EEEEEviT_T0_T2_T3_T4_T5_
        .type           _ZN2at6native27unrolled_elementwise_kernelIZZZNS0_15sin_kernel_cudaERNS_18TensorIteratorBaseEENKUlvE0_clEvENKUlvE0_clEvEUlfE_St5arrayIPcLm2EELi4E23TrivialOffsetCalculatorILi1EjESB_NS0_6memory12LoadWithCastILi1EEENSC_13StoreWithCastILi1EEEEEviT_T0_T2_T3_T4_T5_,@function
        .size           _ZN2at6native27unrolled_elementwise_kernelIZZZNS0_15sin_kernel_cudaERNS_18TensorIteratorBaseEENKUlvE0_clEvENKUlvE0_clEvEUlfE_St5arrayIPcLm2EELi4E23TrivialOffsetCalculatorILi1EjESB_NS0_6memory12LoadWithCastILi1EEENSC_13StoreWithCastILi1EEEEEviT_T0_T2_T3_T4_T5_,(.L_x_2631 - _ZN2at6native27unrolled_elementwise_kernelIZZZNS0_15sin_kernel_cudaERNS_18TensorIteratorBaseEENKUlvE0_clEvENKUlvE0_clEvEUlfE_St5arrayIPcLm2EELi4E23TrivialOffsetCalculatorILi1EjESB_NS0_6memory12LoadWithCastILi1EEENSC_13StoreWithCastILi1EEEEEviT_T0_T2_T3_T4_T5_)
        .other          _ZN2at6native27unrolled_elementwise_kernelIZZZNS0_15sin_kernel_cudaERNS_18TensorIteratorBaseEENKUlvE0_clEvENKUlvE0_clEvEUlfE_St5arrayIPcLm2EELi4E23TrivialOffsetCalculatorILi1EjESB_NS0_6memory12LoadWithCastILi1EEENSC_13StoreWithCastILi1EEEEEviT_T0_T2_T3_T4_T5_,@"STO_CUDA_ENTRY STV_DEFAULT"
_ZN2at6native27unrolled_elementwise_kernelIZZZNS0_15sin_kernel_cudaERNS_18TensorIteratorBaseEENKUlvE0_clEvENKUlvE0_clEvEUlfE_St5arrayIPcLm2EELi4E23TrivialOffsetCalculatorILi1EjESB_NS0_6memory12LoadWithCastILi1EEENSC_13StoreWithCastILi1EEEEEviT_T0_T2_T3_T4_T5_:
.text._ZN2at6native27unrolled_elementwise_kernelIZZZNS0_15sin_kernel_cudaERNS_18TensorIteratorBaseEENKUlvE0_clEvENKUlvE0_clEvEUlfE_St5arrayIPcLm2EELi4E23TrivialOffsetCalculatorILi1EjESB_NS0_6memory12LoadWithCastILi1EEENSC_13StoreWithCastILi1EEEEEviT_T0_T2_T3_T4_T5_:
[----:B------:R-:W0:Y:S01]  /*0000*/  LDC R1, c[0x0][0x28] ;  /* 0x00000a00ff017b82 */ /* 0x000e220000000800 */
[----:B------:R-:W1:Y:S07]  /*0010*/  S2R R2, SR_CTAID.X ;  /* 0x0000000000027919 */ /* 0x000e6e0000002500 */
[----:B------:R-:W1:Y:S01]  /*0020*/  LDC R17, c[0x0][0x210] ;  /* 0x00008400ff117b82 */ /* 0x000e620000000800 */
[----:B------:R-:W-:Y:S01]  /*0030*/  ULDC.64 UR36, c[0x0][0x208] ;  /* 0x0000820000247ab9 */ /* 0x000fe20000000a00 */
[----:B------:R-:W-:Y:S01]  /*0040*/  BSSY B7, `(.L_x_1448) ;  /* 0x00000ee000077945 */ /* 0x000fe20003800000 */
[----:B------:R-:W2:Y:S01]  /*0050*/  S2R R23, SR_TID.X ;  /* 0x0000000000177919 */ /* 0x000ea20000002100 */
[----:B------:R-:W-:-:S04]  /*0060*/  CS2R R18, SRZ ;  /* 0x0000000000127805 */ /* 0x000fc8000001ff00 */
[----:B------:R-:W3:Y:S01]  /*0070*/  LDC.U8 R24, c[0x0][0x22c] ;  /* 0x00008b00ff187b82 */ /* 0x000ee20000000000 */
[----:B-1----:R-:W-:-:S05]  /*0080*/  IMAD R17, R2, -0x200, R17 ;  /* 0xfffffe0002117824 */ /* 0x002fca00078e0211 */
[----:B--2---:R-:W-:-:S13]  /*0090*/  ISETP.GE.AND P0, PT, R23, R17, PT ;  /* 0x000000111700720c */ /* 0x004fda0003f06270 */
[----:B0--3--:R-:W-:Y:S05]  /*00a0*/  @P0 BRA `(.L_x_1449) ;  /* 0x0000000c009c0947 */ /* 0x009fea0003800000 */
[----:B------:R-:W0:Y:S01]  /*00b0*/  LDC.64 R4, c[0x0][0x220] ;  /* 0x00008800ff047b82 */ /* 0x000e220000000a00 */
[----:B------:R-:W-:Y:S01]  /*00c0*/  PRMT R0, R24, 0x9910, RZ ;  /* 0x0000991018007816 */ /* 0x000fe200000000ff */
[----:B------:R-:W-:Y:S01]  /*00d0*/  IMAD R23, R2, 0x200, R23 ;  /* 0x0000020002177824 */ /* 0x000fe200078e0217 */
[----:B------:R-:W-:Y:S01]  /*00e0*/  ULDC UR4, c[0x0][0x230] ;  /* 0x00008c0000047ab9 */ /* 0x000fe20000000800 */
[----:B------:R-:W-:Y:S01]  /*00f0*/  BSSY B6, `(.L_x_1450) ;  /* 0x00000e0000067945 */ /* 0x000fe20003800000 */
        /* <DEDUP_REMOVED lines=14> */
[----:B--2---:R4:W0:Y:S01]  /*01e0*/  I2F.S16 R19, R4 ;  /* 0x0000000400137306 */ /* 0x0048220000101400 */
[----:B------:R-:W-:Y:S05]  /*01f0*/  BRA `(.L_x_1456) ;  /* 0x0000000c003c7947 */ /* 0x000fea0003800000 */
.L_x_1454:
[----:B------:R-:W2:Y:S02]  /*0200*/  LDG.E.U8 R4, desc[UR36][R4.64] ;  /* 0x0000002404047981 */ /* 0x000ea4000c1e1100 */
[----:B--2---:R-:W-:Y:S01]  /*0210*/  I2FP.F32.U32 R19, R4 ;  /* 0x0000000400137245 */ /* 0x004fe20000201000 */
[----:B------:R-:W-:Y:S06]  /*0220*/  BRA `(.L_x_1456) ;  /* 0x0000000c00307947 */ /* 0x000fec0003800000 */
.L_x_1453:
[----:B------:R-:W-:-:S13]  /*0230*/  ISETP.NE.AND P0, PT, R0, 0x2, PT ;  /* 0x000000020000780c */ /* 0x000fda0003f05270 */
[----:B------:R-:W-:Y:S05]  /*0240*/  @!P0 BRA `(.L_x_1457) ;  /* 0x0000000000288947 */ /* 0x000fea0003800000 */
[----:B------:R-:W-:-:S13]  /*0250*/  ISETP.NE.AND P0, PT, R0, 0x3, PT ;  /* 0x000000030000780c */ /* 0x000fda0003f05270 */
[----:B------:R-:W-:Y:S05]  /*0260*/  @!P0 BRA `(.L_x_1458) ;  /* 0x0000000000148947 */ /* 0x000fea0003800000 */
[----:B------:R-:W-:-:S13]  /*0270*/  ISETP.NE.AND P0, PT, R0, 0x4, PT ;  /* 0x000000040000780c */ /* 0x000fda0003f05270 */
[----:B------:R-:W-:Y:S05]  /*0280*/  @P0 BRA `(.L_x_1455) ;  /* 0x0000000800bc0947 */ /* 0x000fea0003800000 */
[----:B------:R-:W2:Y:S02]  /*0290*/  LDG.E.64 R4, desc[UR36][R4.64] ;  /* 0x0000002404047981 */ /* 0x000ea4000c1e1b00 */
[----:B--2---:R0:W1:Y:S01]  /*02a0*/  I2F.S64 R19, R4 ;  /* 0x0000000400137312 */ /* 0x0040620000301400 */
[----:B------:R-:W-:Y:S05]  /*02b0*/  BRA `(.L_x_1456) ;  /* 0x0000000c000c7947 */ /* 0x000fea0003800000 */
.L_x_1458:
[----:B------:R-:W2:Y:S02]  /*02c0*/  LDG.E R4, desc[UR36][R4.64] ;  /* 0x0000002404047981 */ /* 0x000ea4000c1e1900 */
[----:B--2---:R-:W-:Y:S01]  /*02d0*/  I2FP.F32.S32 R19, R4 ;  /* 0x0000000400137245 */ /* 0x004fe20000201400 */
[----:B------:R-:W-:Y:S06]  /*02e0*/  BRA `(.L_x_1456) ;  /* 0x0000000c00007947 */ /* 0x000fec0003800000 */
.L_x_1457:
[----:B------:R-:W2:Y:S02]  /*02f0*/  LDG.E.U16 R4, desc[UR36][R4.64] ;  /* 0x0000002404047981 */ /* 0x000ea4000c1e1500 */
[----:B--2---:R2:W3:Y:S01]  /*0300*/  I2F.S16 R19, R4 ;  /* 0x0000000400137306 */ /* 0x0044e20000101400 */
[----:B------:R-:W-:Y:S05]  /*0310*/  BRA `(.L_x_1456) ;  /* 0x0000000800f47947 */ /* 0x000fea0003800000 */
.L_x_1452:
        /* <DEDUP_REMOVED lines=8> */
.L_x_1460:
[----:B------:R-:W2:Y:S02]  /*03a0*/  LDG.E.U16 R4, desc[UR36][R4.64] ;  /* 0x0000002404047981 */ /* 0x000ea4000c1e1500 */
[----:B--2---:R-:W-:Y:S01]  /*03b0*/  HADD2.F32 R19, -RZ, R4.H0_H0 ;  /* 0x20000004ff137230 */ /* 0x004fe20000004100 */
[----:B------:R-:W-:Y:S06]  /*03c0*/  BRA `(.L_x_1456) ;  /* 0x0000000800c87947 */ /* 0x000fec0003800000 */
.L_x_1459:
        /* <DEDUP_REMOVED lines=8> */
.L_x_1462:
[----:B------:R-:W2:Y:S02]  /*0450*/  LDG.E.U16 R4, desc[UR36][R4.64] ;  /* 0x0000002404047981 */ /* 0x000ea4000c1e1500 */
[----:B--2---:R-:W-:Y:S01]  /*0460*/  HADD2.F32 R19, -RZ, R4.H0_H0 ;  /* 0x20000004ff137230 */ /* 0x004fe20000004100 */
[----:B------:R-:W-:Y:S06]  /*0470*/  BRA `(.L_x_1456) ;  /* 0x00000008009c7947 */ /* 0x000fec0003800000 */
.L_x_1461:
[----:B------:R-:W2:Y:S01]  /*0480*/  LDG.E.64 R4, desc[UR36][R4.64] ;  /* 0x0000002404047981 */ /* 0x000ea2000c1e1b00 */
[----:B------:R-:W-:Y:S01]  /*0490*/  UMOV UR4, 0xf0000000 ;  /* 0xf000000000047882 */ /* 0x000fe20000000000 */
[----:B------:R-:W-:Y:S01]  /*04a0*/  UMOV UR5, 0x380fffff ;  /* 0x380fffff00057882 */ /* 0x000fe20000000000 */
[----:B--2---:R-:W0:Y:S01]  /*04b0*/  F2F.F32.F64 R19, R4 ;  /* 0x0000000400137310 */ /* 0x004e220000301000 */
[----:B------:R-:W-:-:S14]  /*04c0*/  DSETP.GEU.AND P0, PT, |R4|, UR4, PT ;  /* 0x0000000404007e2a */ /* 0x000fdc000bf0e200 */
[----:B0-----:R-:W-:Y:S01]  /*04d0*/  @!P0 FMUL R19, R19, 1.175494350822287508e-38 ;  /* 0x0080000013138820 */ /* 0x001fe20000400000 */
[----:B------:R-:W-:Y:S06]  /*04e0*/  BRA `(.L_x_1456) ;  /* 0x0000000800807947 */ /* 0x000fec0003800000 */
.L_x_1451:
        /* <DEDUP_REMOVED lines=12> */
.L_x_1465:
[----:B------:R-:W2:Y:S01]  /*05b0*/  LDG.E.64 R4, desc[UR36][R4.64] ;  /* 0x0000002404047981 */ /* 0x000ea2000c1e1b00 */
[----:B------:R-:W-:Y:S01]  /*05c0*/  UMOV UR4, 0xf0000000 ;  /* 0xf000000000047882 */ /* 0x000fe20000000000 */
[----:B------:R-:W-:Y:S01]  /*05d0*/  UMOV UR5, 0x380fffff ;  /* 0x380fffff00057882 */ /* 0x000fe20000000000 */
[----:B--2---:R-:W0:Y:S01]  /*05e0*/  F2F.F32.F64 R19, R4 ;  /* 0x0000000400137310 */ /* 0x004e220000301000 */
[----:B------:R-:W-:-:S14]  /*05f0*/  DSETP.GEU.AND P0, PT, |R4|, UR4, PT ;  /* 0x0000000404007e2a */ /* 0x000fdc000bf0e200 */
[----:B0-----:R-:W-:Y:S01]  /*0600*/  @!P0 FMUL R19, R19, 1.175494350822287508e-38 ;  /* 0x0080000013138820 */ /* 0x001fe20000400000 */
[----:B------:R-:W-:Y:S06]  /*0610*/  BRA `(.L_x_1456) ;  /* 0x0000000800347947 */ /* 0x000fec0003800000 */
.L_x_1464:
        /* <DEDUP_REMOVED lines=11> */
[----:B------:R-:W-:-:S05]  /*06d0*/  VIADD R6, R0, 0x1000000 ;  /* 0x0100000000067836 */ /* 0x000fca0000000000 */
[----:B------:R-:W-:Y:S02]  /*06e0*/  SHF.R.S32.HI R6, RZ, 0x8, R6 ;  /* 0x00000008ff067819 */ /* 0x000fe40000011406 */
[----:B0-----:R-:W-:-:S04]  /*06f0*/  IADD3 R3, -R3, 0x1f, RZ ;  /* 0x0000001f03037810 */ /* 0x001fc80007ffe1ff */
[C---:B------:R-:W-:Y:S01]  /*0700*/  ISETP.GT.U32.AND P0, PT, R3.reuse, 0x4, PT ;  /* 0x000000040300780c */ /* 0x040fe20003f04070 */
[----:B------:R-:W-:-:S05]  /*0710*/  VIADD R3, R3, 0xfffffffc ;  /* 0xfffffffc03037836 */ /* 0x000fca0000000000 */
[----:B------:R-:W-:-:S04]  /*0720*/  SEL R3, R3, RZ, P0 ;  /* 0x000000ff03037207 */ /* 0x000fc80000000000 */
[C---:B------:R-:W-:Y:S01]  /*0730*/  SHF.L.U32 R4, R0.reuse, R3, RZ ;  /* 0x0000000300047219 */ /* 0x040fe200000006ff */
[----:B------:R-:W-:Y:S02]  /*0740*/  IMAD R7, R3, R8, 0x3c000000 ;  /* 0x3c00000003077424 */ /* 0x000fe400078e0208 */
[----:B------:R-:W-:-:S03]  /*0750*/  VIADD R3, R0, 0xffffffff ;  /* 0xffffffff00037836 */ /* 0x000fc60000000000 */
[----:B------:R-:W-:Y:S02]  /*0760*/  LEA.HI R7, R4, R7, RZ, 0x1c ;  /* 0x0000000704077211 */ /* 0x000fe400078fe0ff */
[----:B------:R-:W-:Y:S02]  /*0770*/  SHF.R.S32.HI R3, RZ, 0x1f, R3 ;  /* 0x0000001fff037819 */ /* 0x000fe40000011403 */
[----:B------:R-:W-:-:S04]  /*0780*/  LOP3.LUT R6, R7, 0x7f800000, R6, 0xf8, !PT ;  /* 0x7f80000007067812 */ /* 0x000fc800078ef806 */
[----:B------:R-:W-:-:S04]  /*0790*/  LOP3.LUT R6, R6, R3, RZ, 0x30, !PT ;  /* 0x0000000306067212 */ /* 0x000fc800078e30ff */
[----:B------:R-:W-:Y:S01]  /*07a0*/  LOP3.LUT R19, R6, 0x80000000, R19, 0xf8, !PT ;  /* 0x8000000006137812 */ /* 0x000fe200078ef813 */
[----:B------:R-:W-:Y:S06]  /*07b0*/  BRA `(.L_x_1456) ;  /* 0x0000000400cc7947 */ /* 0x000fec0003800000 */
.L_x_1467:
        /* <DEDUP_REMOVED lines=12> */
[----:B------:R-:W-:Y:S01]  /*0880*/  LOP3.LUT R19, R19, 0x80000000, R0, 0xf8, !PT ;  /* 0x8000000013137812 */ /* 0x000fe200078ef800 */
[----:B------:R-:W-:Y:S06]  /*0890*/  BRA `(.L_x_1456) ;  /* 0x0000000400947947 */ /* 0x000fec0003800000 */
.L_x_1466:
[----:B------:R-:W2:Y:S02]  /*08a0*/  LDG.E.U16 R4, desc[UR36][R4.64] ;  /* 0x0000002404047981 */ /* 0x000ea4000c1e1500 */
[----:B--2---:R-:W-:Y:S01]  /*08b0*/  IMAD.U32 R19, R4, 0x10000, RZ ;  /* 0x0001000004137824 */ /* 0x004fe200078e00ff */
[----:B------:R-:W-:Y:S06]  /*08c0*/  BRA `(.L_x_1456) ;  /* 0x0000000400887947 */ /* 0x000fec0003800000 */
.L_x_1463:
        /* <DEDUP_REMOVED lines=11> */
.L_x_1470:
        /* <DEDUP_REMOVED lines=20> */
.L_x_1472:
[----:B------:R-:W-:Y:S05]  /*0ac0*/  BSYNC B0 ;  /* 0x0000000000007941 */ /* 0x000fea0003800000 */
.L_x_1471:
[----:B------:R-:W-:Y:S01]  /*0ad0*/  IMAD.SHL.U32 R3, R3, 0x100000, RZ ;  /* 0x0010000003037824 */ /* 0x000fe200078e00ff */
[----:B------:R-:W-:-:S04]  /*0ae0*/  LEA R0, R0, 0x3b800000, 0x17 ;  /* 0x3b80000000007811 */ /* 0x000fc800078eb8ff */
[----:B------:R-:W-:Y:S01]  /*0af0*/  LOP3.LUT R19, R0, R3, R19, 0xfe, !PT ;  /* 0x0000000300137212 */ /* 0x000fe200078efe13 */
[----:B------:R-:W-:Y:S06]  /*0b00*/  BRA `(.L_x_1456) ;  /* 0x0000000000f87947 */ /* 0x000fec0003800000 */
.L_x_1469:
        /* <DEDUP_REMOVED lines=20> */
.L_x_1474:
[----:B------:R-:W-:Y:S05]  /*0c50*/  BSYNC B0 ;  /* 0x0000000000007941 */ /* 0x000fea0003800000 */
.L_x_1473:
[----:B------:R-:W-:Y:S01]  /*0c60*/  IMAD.SHL.U32 R3, R3, 0x200000, RZ ;  /* 0x0020000003037824 */ /* 0x000fe200078e00ff */
[----:B------:R-:W-:-:S04]  /*0c70*/  LEA R0, R0, 0x37800000, 0x17 ;  /* 0x3780000000007811 */ /* 0x000fc800078eb8ff */
[----:B------:R-:W-:Y:S01]  /*0c80*/  LOP3.LUT R19, R0, R3, R19, 0xfe, !PT ;  /* 0x0000000300137212 */ /* 0x000fe200078efe13 */
[----:B------:R-:W-:Y:S06]  /*0c90*/  BRA `(.L_x_1456) ;  /* 0x0000000000947947 */ /* 0x000fec0003800000 */
.L_x_1468:
        /* <DEDUP_REMOVED lines=14> */
.L_x_1455:
        /* <DEDUP_REMOVED lines=16> */
.L_x_1477:
[----:B------:R-:W-:Y:S01]  /*0e80*/  IMAD.MOV.U32 R19, RZ, RZ, RZ ;  /* 0x000000ffff137224 */ /* 0x000fe200078e00ff */
[----:B------:R-:W-:Y:S06]  /*0e90*/  BRA `(.L_x_1456) ;  /* 0x0000000000147947 */ /* 0x000fec0003800000 */
.L_x_1476:
[----:B------:R-:W2:Y:S02]  /*0ea0*/  LDG.E.64 R4, desc[UR36][R4.64] ;  /* 0x0000002404047981 */ /* 0x000ea4000c1e1b00 */
[----:B--2---:R0:W1:Y:S01]  /*0eb0*/  I2F.U64 R19, R4 ;  /* 0x0000000400137312 */ /* 0x0040620000301000 */
[----:B------:R-:W-:Y:S05]  /*0ec0*/  BRA `(.L_x_1456) ;  /* 0x0000000000087947 */ /* 0x000fea0003800000 */
.L_x_1475:
[----:B------:R-:W2:Y:S02]  /*0ed0*/  LDG.E R4, desc[UR36][R4.64] ;  /* 0x0000002404047981 */ /* 0x000ea4000c1e1900 */
[----:B--2---:R-:W-:-:S07]  /*0ee0*/  I2FP.F32.U32 R19, R4 ;  /* 0x0000000400137245 */ /* 0x004fce0000201000 */
.L_x_1456:
[----:B------:R-:W-:Y:S05]  /*0ef0*/  BSYNC B6 ;  /* 0x0000000000067941 */ /* 0x000fea0003800000 */
.L_x_1450:
[----:B------:R-:W2:Y:S02]  /*0f00*/  S2R R23, SR_TID.X ;  /* 0x0000000000177919 */ /* 0x000ea40000002100 */
[----:B--2---:R-:W-:-:S07]  /*0f10*/  VIADD R23, R23, 0x80 ;  /* 0x0000008017177836 */ /* 0x004fce0000000000 */
.L_x_1449:
[----:B------:R-:W-:Y:S05]  /*0f20*/  BSYNC B7 ;  /* 0x0000000000077941 */ /* 0x000fea0003800000 */
.L_x_1448:
[----:B------:R-:W-:Y:S01]  /*0f30*/  ISETP.GE.AND P0, PT, R23, R17, PT ;  /* 0x000000111700720c */ /* 0x000fe20003f06270 */
[----:B------:R-:W-:-:S12]  /*0f40*/  BSSY B7, `(.L_x_1478) ;  /* 0x00000e8000077945 */ /* 0x000fd80003800000 */
[----:B------:R-:W-:Y:S05]  /*0f50*/  @P0 BRA `(.L_x_1479) ;  /* 0x0000000c00980947 */ /* 0x000fea0003800000 */
[----:B0---4-:R-:W0:Y:S01]  /*0f60*/  LDC.64 R4, c[0x0][0x220] ;  /* 0x00008800ff047b82 */ /* 0x011e220000000a00 */
[----:B------:R-:W-:Y:S01]  /*0f70*/  IMAD R0, R2, 0x200, R23 ;  /* 0x0000020002007824 */ /* 0x000fe200078e0217 */
[----:B------:R-:W-:Y:S01]  /*0f80*/  PRMT R6, R24, 0x9910, RZ ;  /* 0x0000991018067816 */ /* 0x000fe200000000ff */
[----:B------:R-:W-:Y:S01]  /*0f90*/  ULDC UR4, c[0x0][0x230] ;  /* 0x00008c0000047ab9 */ /* 0x000fe20000000800 */
[----:B------:R-:W-:Y:S01]  /*0fa0*/  BSSY B6, `(.L_x_1480) ;  /* 0x00000e0000067945 */ /* 0x000fe20003800000 */
        /* <DEDUP_REMOVED lines=17> */
.L_x_1484:
[----:B------:R-:W2:Y:S02]  /*10c0*/  LDG.E.U8 R4, desc[UR36][R4.64] ;  /* 0x0000002404047981 */ /* 0x000ea4000c1e1100 */
[----:B--2---:R-:W-:Y:S01]  /*10d0*/  I2FP.F32.U32 R18, R4 ;  /* 0x0000000400127245 */ /* 0x004fe20000201000 */
[----:B------:R-:W-:Y:S06]  /*10e0*/  BRA `(.L_x_1486) ;  /* 0x0000000c002c7947 */ /* 0x000fec0003800000 */
.L_x_1483:
        /* <DEDUP_REMOVED lines=9> */
.L_x_1488:
[----:B------:R-:W2:Y:S02]  /*1180*/  LDG.E R4, desc[UR36][R4.64] ;  /* 0x0000002404047981 */ /* 0x000ea4000c1e1900 */
[----:B--2---:R-:W-:Y:S01]  /*1190*/  I2FP.F32.S32 R18, R4 ;  /* 0x0000000400127245 */ /* 0x004fe20000201400 */
[----:B------:R-:W-:Y:S06]  /*11a0*/  BRA `(.L_x_1486) ;  /* 0x0000000800fc7947 */ /* 0x000fec0003800000 */
.L_x_1487:
[----:B------:R-:W2:Y:S02]  /*11b0*/  LDG.E.U16 R4, desc[UR36][R4.64] ;  /* 0x0000002404047981 */ /* 0x000ea4000c1e1500 */
[----:B--2---:R0:W2:Y:S01]  /*11c0*/  I2F.S16 R18, R4 ;  /* 0x0000000400127306 */ /* 0x0040a20000101400 */
[----:B------:R-:W-:Y:S05]  /*11d0*/  BRA `(.L_x_1486) ;  /* 0x0000000800f07947 */ /* 0x000fea0003800000 */
.L_x_1482:
        /* <DEDUP_REMOVED lines=8> */
.L_x_1490:
[----:B------:R-:W2:Y:S02]  /*1260*/  LDG.E.U16 R4, desc[UR36][R4.64] ;  /* 0x0000002404047981 */ /* 0x000ea4000c1e1500 */
[----:B--2---:R-:W-:Y:S01]  /*1270*/  HADD2.F32 R18, -RZ, R4.H0_H0 ;  /* 0x20000004ff127230 */ /* 0x004fe20000004100 */
[----:B------:R-:W-:Y:S06]  /*1280*/  BRA `(.L_x_1486) ;  /* 0x0000000800c47947 */ /* 0x000fec0003800000 */
.L_x_1489:
        /* <DEDUP_REMOVED lines=8> */
.L_x_1492:
[----:B------:R-:W2:Y:S02]  /*1310*/  LDG.E.U16 R4, desc[UR36][R4.64] ;  /* 0x0000002404047981 */ /* 0x000ea4000c1e1500 */
[----:B--2---:R-:W-:Y:S01]  /*1320*/  HADD2.F32 R18, -RZ, R4.H0_H0 ;  /* 0x20000004ff127230 */ /* 0x004fe20000004100 */
[----:B------:R-:W-:Y:S06]  /*1330*/  BRA `(.L_x_1486) ;  /* 0x0000000800987947 */ /* 0x000fec0003800000 */
.L_x_1491:
[----:B------:R-:W2:Y:S01]  /*1340*/  LDG.E.64 R4, desc[UR36][R4.64] ;  /* 0x0000002404047981 */ /* 0x000ea2000c1e1b00 */
[----:B------:R-:W-:Y:S01]  /*1350*/  UMOV UR4, 0xf0000000 ;  /* 0xf000000000047882 */ /* 0x000fe20000000000 */
[----:B------:R-:W-:Y:S01]  /*1360*/  UMOV UR5, 0x380fffff ;  /* 0x380fffff00057882 */ /* 0x000fe20000000000 */
[----:B--2---:R-:W0:Y:S01]  /*1370*/  F2F.F32.F64 R18, R4 ;  /* 0x0000000400127310 */ /* 0x004e220000301000 */
[----:B------:R-:W-:-:S14]  /*1380*/  DSETP.GEU.AND P0, PT, |R4|, UR4, PT ;  /* 0x0000000404007e2a */ /* 0x000fdc000bf0e200 */
[----:B0-----:R-:W-:Y:S01]  /*1390*/  @!P0 FMUL R18, R18, 1.175494350822287508e-38 ;  /* 0x0080000012128820 */ /* 0x001fe20000400000 */
[----:B------:R-:W-:Y:S06]  /*13a0*/  BRA `(.L_x_1486) ;  /* 0x00000008007c7947 */ /* 0x000fec0003800000 */
.L_x_1481:
        /* <DEDUP_REMOVED lines=12> */
.L_x_1495:
[----:B------:R-:W2:Y:S01]  /*1470*/  LDG.E.64 R4, desc[UR36][R4.64] ;  /* 0x0000002404047981 */ /* 0x000ea2000c1e1b00 */
[----:B------:R-:W-:Y:S01]  /*1480*/  UMOV UR4, 0xf0000000 ;  /* 0xf000000000047882 */ /* 0x000fe20000000000 */
[----:B------:R-:W-:Y:S01]  /*1490*/  UMOV UR5, 0x380fffff ;  /* 0x380fffff00057882 */ /* 0x000fe20000000000 */
[----:B--2---:R-:W0:Y:S01]  /*14a0*/  F2F.F32.F64 R18, R4 ;  /* 0x0000000400127310 */ /* 0x004e220000301000 */
[----:B------:R-:W-:-:S14]  /*14b0*/  DSETP.GEU.AND P0, PT, |R4|, UR4, PT ;  /* 0x0000000404007e2a */ /* 0x000fdc000bf0e200 */
[----:B0-----:R-:W-:Y:S01]  /*14c0*/  @!P0 FMUL R18, R18, 1.175494350822287508e-38 ;  /* 0x0080000012128820 */ /* 0x001fe20000400000 */
[----:B------:R-:W-:Y:S06]  /*14d0*/  BRA `(.L_x_1486) ;  /* 0x0000000800307947 */ /* 0x000fec0003800000 */
.L_x_1494:
        /* <DEDUP_REMOVED lines=26> */
.L_x_1497:
        /* <DEDUP_REMOVED lines=8> */
[----:B------:R-:W-:Y:S01]  /*1700*/  @P0 FMUL.FTZ R18, R3, 1.9259299443872358531e-34 ;  /* 0x0780000003120820 */ /* 0x000fe20000410000 */
[----:B------:R-:W-:Y:S02]  /*1710*/  IMAD.SHL.U32 R3, R4, 0x1000000, RZ ;  /* 0x0100000004037824 */ /* 0x000fe400078e00ff */
[----:B------:R-:W-:-:S05]  /*1720*/  @!P0 FADD.FTZ R18, R0, -0.5 ;  /* 0xbf00000000128421 */ /* 0x000fca0000010000 */
[----:B------:R-:W-:Y:S01]  /*1730*/  LOP3.LUT R18, R18, 0x80000000, R3, 0xf8, !PT ;  /* 0x8000000012127812 */ /* 0x000fe200078ef803 */
[----:B------:R-:W-:Y:S06]  /*1740*/  BRA `(.L_x_1486) ;  /* 0x0000000400947947 */ /* 0x000fec0003800000 */
.L_x_1496:
[----:B------:R-:W2:Y:S02]  /*1750*/  LDG.E.U16 R4, desc[UR36][R4.64] ;  /* 0x0000002404047981 */ /* 0x000ea4000c1e1500 */
[----:B--2---:R-:W-:Y:S01]  /*1760*/  IMAD.U32 R18, R4, 0x10000, RZ ;  /* 0x0001000004127824 */ /* 0x004fe200078e00ff */
[----:B------:R-:W-:Y:S06]  /*1770*/  BRA `(.L_x_1486) ;  /* 0x0000000400887947 */ /* 0x000fec0003800000 */
.L_x_1493:
        /* <DEDUP_REMOVED lines=11> */
.L_x_1500:
        /* <DEDUP_REMOVED lines=20> */
.L_x_1502:
[----:B------:R-:W-:Y:S05]  /*1970*/  BSYNC B0 ;  /* 0x0000000000007941 */ /* 0x000fea0003800000 */
.L_x_1501:
[----:B------:R-:W-:Y:S01]  /*1980*/  IMAD.SHL.U32 R3, R3, 0x100000, RZ ;  /* 0x0010000003037824 */ /* 0x000fe200078e00ff */
[----:B------:R-:W-:-:S04]  /*1990*/  LEA R5, R0, 0x3b800000, 0x17 ;  /* 0x3b80000000057811 */ /* 0x000fc800078eb8ff */
[----:B------:R-:W-:Y:S01]  /*19a0*/  LOP3.LUT R18, R5, R3, R18, 0xfe, !PT ;  /* 0x0000000305127212 */ /* 0x000fe200078efe12 */
[----:B------:R-:W-:Y:S06]  /*19b0*/  BRA `(.L_x_1486) ;  /* 0x0000000000f87947 */ /* 0x000fec0003800000 */
.L_x_1499:
        /* <DEDUP_REMOVED lines=20> */
.L_x_1504:
[----:B------:R-:W-:Y:S05]  /*1b00*/  BSYNC B0 ;  /* 0x0000000000007941 */ /* 0x000fea0003800000 */
.L_x_1503:
[----:B------:R-:W-:Y:S01]  /*1b10*/  IMAD.SHL.U32 R3, R3, 0x200000, RZ ;  /* 0x0020000003037824 */ /* 0x000fe200078e00ff */
[----:B------:R-:W-:-:S04]  /*1b20*/  LEA R5, R0, 0x37800000, 0x17 ;  /* 0x3780000000057811 */ /* 0x000fc800078eb8ff */
[----:B------:R-:W-:Y:S01]  /*1b30*/  LOP3.LUT R18, R5, R3, R18, 0xfe, !PT ;  /* 0x0000000305127212 */ /* 0x000fe200078efe12 */
[----:B------:R-:W-:Y:S06]  /*1b40*/  BRA `(.L_x_1486) ;  /* 0x0000000000947947 */ /* 0x000fec0003800000 */
.L_x_1498:
        /* <DEDUP_REMOVED lines=14> */
.L_x_1485:
        /* <DEDUP_REMOVED lines=15> */
[----:B01-3-5:R-:W-:Y:S05]  /*1d20*/  CALL.ABS.NOINC R14 ;  /* 0x000000000e007343 */ /* 0x02bfea0003c00000 */
.L_x_1507:
[----:B------:R-:W-:Y:S01]  /*1d30*/  IMAD.MOV.U32 R18, RZ, RZ, RZ ;  /* 0x000000ffff127224 */ /* 0x000fe200078e00ff */
[----:B------:R-:W-:Y:S06]  /*1d40*/  BRA `(.L_x_1486) ;  /* 0x0000000000147947 */ /* 0x000fec0003800000 */
.L_x_1506:
[----:B------:R-:W2:Y:S02]  /*1d50*/  LDG.E.64 R4, desc[UR36][R4.64] ;  /* 0x0000002404047981 */ /* 0x000ea4000c1e1b00 */
[----:B--2---:R0:W2:Y:S01]  /*1d60*/  I2F.U64 R18, R4 ;  /* 0x0000000400127312 */ /* 0x0040a20000301000 */
[----:B------:R-:W-:Y:S05]  /*1d70*/  BRA `(.L_x_1486) ;  /* 0x0000000000087947 */ /* 0x000fea0003800000 */
.L_x_1505:
[----:B------:R-:W2:Y:S02]  /*1d80*/  LDG.E R4, desc[UR36][R4.64] ;  /* 0x0000002404047981 */ /* 0x000ea4000c1e1900 */
[----:B--2---:R-:W-:-:S07]  /*1d90*/  I2FP.F32.U32 R18, R4 ;  /* 0x0000000400127245 */ /* 0x004fce0000201000 */
.L_x_1486:
[----:B------:R-:W-:Y:S05]  /*1da0*/  BSYNC B6 ;  /* 0x0000000000067941 */ /* 0x000fea0003800000 */
.L_x_1480:
[----:B------:R-:W-:-:S07]  /*1db0*/  VIADD R23, R23, 0x80 ;  /* 0x0000008017177836 */ /* 0x000fce0000000000 */
.L_x_1479:
[----:B------:R-:W-:Y:S05]  /*1dc0*/  BSYNC B7 ;  /* 0x0000000000077941 */ /* 0x000fea0003800000 */
.L_x_1478:
[----:B------:R-:W-:Y:S01]  /*1dd0*/  ISETP.GE.AND P0, PT, R23, R17, PT ;  /* 0x000000111700720c */ /* 0x000fe20003f06270 */
[----:B------:R-:W-:Y:S01]  /*1de0*/  BSSY B7, `(.L_x_1508) ;  /* 0x00000ea000077945 */ /* 0x000fe20003800000 */
[----:B------:R-:W-:Y:S02]  /*1df0*/  IMAD.MOV.U32 R16, RZ, RZ, RZ ;  /* 0x000000ffff107224 */ /* 0x000fe400078e00ff */
[----:B------:R-:W-:-:S09]  /*1e00*/  IMAD.MOV.U32 R22, RZ, RZ, RZ ;  /* 0x000000ffff167224 */ /* 0x000fd200078e00ff */
[----:B------:R-:W-:Y:S05]  /*1e10*/  @P0 BRA `(.L_x_1509) ;  /* 0x0000000c00980947 */ /* 0x000fea0003800000 */
[----:B0-2-4-:R-:W0:Y:S01]  /*1e20*/  LDC.64 R4, c[0x0][0x220] ;  /* 0x00008800ff047b82 */ /* 0x015e220000000a00 */
        /* <DEDUP_REMOVED lines=19> */
[----:B--2---:R0:W2:Y:S01]  /*1f60*/  I2F.S16 R22, R4 ;  /* 0x0000000400167306 */ /* 0x0040a20000101400 */
[----:B------:R-:W-:Y:S05]  /*1f70*/  BRA `(.L_x_1516) ;  /* 0x0000000c00387947 */ /* 0x000fea0003800000 */
.L_x_1514:
[----:B------:R-:W2:Y:S02]  /*1f80*/  LDG.E.U8 R4, desc[UR36][R4.64] ;  /* 0x0000002404047981 */ /* 0x000ea4000c1e1100 */
[----:B--2---:R-:W-:Y:S01]  /*1f90*/  I2FP.F32.U32 R22, R4 ;  /* 0x0000000400167245 */ /* 0x004fe20000201000 */
[----:B------:R-:W-:Y:S06]  /*1fa0*/  BRA `(.L_x_1516) ;  /* 0x0000000c002c7947 */ /* 0x000fec0003800000 */
.L_x_1513:
        /* <DEDUP_REMOVED lines=9> */
.L_x_1518:
[----:B------:R-:W2:Y:S02]  /*2040*/  LDG.E R4, desc[UR36][R4.64] ;  /* 0x0000002404047981 */ /* 0x000ea4000c1e1900 */
[----:B--2---:R-:W-:Y:S01]  /*2050*/  I2FP.F32.S32 R22, R4 ;  /* 0x0000000400167245 */ /* 0x004fe20000201400 */
[----:B------:R-:W-:Y:S06]  /*2060*/  BRA `(.L_x_1516) ;  /* 0x0000000800fc7947 */ /* 0x000fec0003800000 */
.L_x_1517:
[----:B------:R-:W2:Y:S02]  /*2070*/  LDG.E.U16 R4, desc[UR36][R4.64] ;  /* 0x0000002404047981 */ /* 0x000ea4000c1e1500 */
[----:B--2---:R4:W0:Y:S01]  /*2080*/  I2F.S16 R22, R4 ;  /* 0x0000000400167306 */ /* 0x0048220000101400 */
[----:B------:R-:W-:Y:S05]  /*2090*/  BRA `(.L_x_1516) ;  /* 0x0000000800f07947 */ /* 0x000fea0003800000 */
.L_x_1512:
        /* <DEDUP_REMOVED lines=8> */
.L_x_1520:
[----:B------:R-:W2:Y:S02]  /*2120*/  LDG.E.U16 R4, desc[UR36][R4.64] ;  /* 0x0000002404047981 */ /* 0x000ea4000c1e1500 */
[----:B--2---:R-:W-:Y:S01]  /*2130*/  HADD2.F32 R22, -RZ, R4.H0_H0 ;  /* 0x20000004ff167230 */ /* 0x004fe20000004100 */
[----:B------:R-:W-:Y:S06]  /*2140*/  BRA `(.L_x_1516) ;  /* 0x0000000800c47947 */ /* 0x000fec0003800000 */
.L_x_1519:
        /* <DEDUP_REMOVED lines=8> */
.L_x_1522:
[----:B------:R-:W2:Y:S02]  /*21d0*/  LDG.E.U16 R4, desc[UR36][R4.64] ;  /* 0x0000002404047981 */ /* 0x000ea4000c1e1500 */
[----:B--2---:R-:W-:Y:S01]  /*21e0*/  HADD2.F32 R22, -RZ, R4.H0_H0 ;  /* 0x20000004ff167230 */ /* 0x004fe20000004100 */
[----:B------:R-:W-:Y:S06]  /*21f0*/  BRA `(.L_x_1516) ;  /* 0x0000000800987947 */ /* 0x000fec0003800000 */
.L_x_1521:
[----:B------:R-:W2:Y:S01]  /*2200*/  LDG.E.64 R4, desc[UR36][R4.64] ;  /* 0x0000002404047981 */ /* 0x000ea2000c1e1b00 */
[----:B------:R-:W-:Y:S01]  /*2210*/  UMOV UR4, 0xf0000000 ;  /* 0xf000000000047882 */ /* 0x000fe20000000000 */
[----:B------:R-:W-:Y:S01]  /*2220*/  UMOV UR5, 0x380fffff ;  /* 0x380fffff00057882 */ /* 0x000fe20000000000 */
[----:B--2---:R-:W0:Y:S01]  /*2230*/  F2F.F32.F64 R22, R4 ;  /* 0x0000000400167310 */ /* 0x004e220000301000 */
[----:B------:R-:W-:-:S14]  /*2240*/  DSETP.GEU.AND P0, PT, |R4|, UR4, PT ;  /* 0x0000000404007e2a */ /* 0x000fdc000bf0e200 */
[----:B0-----:R-:W-:Y:S01]  /*2250*/  @!P0 FMUL R22, R22, 1.175494350822287508e-38 ;  /* 0x0080000016168820 */ /* 0x001fe20000400000 */
[----:B------:R-:W-:Y:S06]  /*2260*/  BRA `(.L_x_1516) ;  /* 0x00000008007c7947 */ /* 0x000fec0003800000 */
.L_x_1511:
        /* <DEDUP_REMOVED lines=12> */
.L_x_1525:
[----:B------:R-:W2:Y:S01]  /*2330*/  LDG.E.64 R4, desc[UR36][R4.64] ;  /* 0x0000002404047981 */ /* 0x000ea2000c1e1b00 */
[----:B------:R-:W-:Y:S01]  /*2340*/  UMOV UR4, 0xf0000000 ;  /* 0xf000000000047882 */ /* 0x000fe20000000000 */
[----:B------:R-:W-:Y:S01]  /*2350*/  UMOV UR5, 0x380fffff ;  /* 0x380fffff00057882 */ /* 0x000fe20000000000 */
[----:B--2---:R-:W0:Y:S01]  /*2360*/  F2F.F32.F64 R22, R4 ;  /* 0x0000000400167310 */ /* 0x004e220000301000 */
[----:B------:R-:W-:-:S14]  /*2370*/  DSETP.GEU.AND P0, PT, |R4|, UR4, PT ;  /* 0x0000000404007e2a */ /* 0x000fdc000bf0e200 */
[----:B0-----:R-:W-:Y:S01]  /*2380*/  @!P0 FMUL R22, R22, 1.175494350822287508e-38 ;  /* 0x0080000016168820 */ /* 0x001fe20000400000 */
[----:B------:R-:W-:Y:S06]  /*2390*/  BRA `(.L_x_1516) ;  /* 0x0000000800307947 */ /* 0x000fec0003800000 */
.L_x_1524:
        /* <DEDUP_REMOVED lines=26> */
.L_x_1527:
        /* <DEDUP_REMOVED lines=13> */
.L_x_1526:
[----:B------:R-:W2:Y:S02]  /*2610*/  LDG.E.U16 R4, desc[UR36][R4.64] ;  /* 0x0000002404047981 */ /* 0x000ea4000c1e1500 */
[----:B--2---:R-:W-:Y:S01]  /*2620*/  IMAD.U32 R22, R4, 0x10000, RZ ;  /* 0x0001000004167824 */ /* 0x004fe200078e00ff */
[----:B------:R-:W-:Y:S06]  /*2630*/  BRA `(.L_x_1516) ;  /* 0x0000000400887947 */ /* 0x000fec0003800000 */
.L_x_1523:
        /* <DEDUP_REMOVED lines=11> */
.L_x_1530:
        /* <DEDUP_REMOVED lines=20> */
.L_x_1532:
[----:B------:R-:W-:Y:S05]  /*2830*/  BSYNC B0 ;  /* 0x0000000000007941 */ /* 0x000fea0003800000 */
.L_x_1531:
[----:B------:R-:W-:Y:S01]  /*2840*/  IMAD.SHL.U32 R3, R3, 0x100000, RZ ;  /* 0x0010000003037824 */ /* 0x000fe200078e00ff */
[----:B------:R-:W-:-:S04]  /*2850*/  LEA R5, R0, 0x3b800000, 0x17 ;  /* 0x3b80000000057811 */ /* 0x000fc800078eb8ff */
[----:B------:R-:W-:Y:S01]  /*2860*/  LOP3.LUT R22, R5, R3, R22, 0xfe, !PT ;  /* 0x0000000305167212 */ /* 0x000fe200078efe16 */
[----:B------:R-:W-:Y:S06]  /*2870*/  BRA `(.L_x_1516) ;  /* 0x0000000000f87947 */ /* 0x000fec0003800000 */
.L_x_1529:
        /* <DEDUP_REMOVED lines=20> */
.L_x_1534:
[----:B------:R-:W-:Y:S05]  /*29c0*/  BSYNC B0 ;  /* 0x0000000000007941 */ /* 0x000fea0003800000 */
.L_x_1533:
[----:B------:R-:W-:Y:S01]  /*29d0*/  IMAD.SHL.U32 R3, R3, 0x200000, RZ ;  /* 0x0020000003037824 */ /* 0x000fe200078e00ff */
[----:B------:R-:W-:-:S04]  /*29e0*/  LEA R5, R0, 0x37800000, 0x17 ;  /* 0x3780000000057811 */ /* 0x000fc800078eb8ff */
[----:B------:R-:W-:Y:S01]  /*29f0*/  LOP3.LUT R22, R5, R3, R22, 0xfe, !PT ;  /* 0x0000000305167212 */ /* 0x000fe200078efe16 */
[----:B------:R-:W-:Y:S06]  /*2a00*/  BRA `(.L_x_1516) ;  /* 0x0000000000947947 */ /* 0x000fec0003800000 */
.L_x_1528:
        /* <DEDUP_REMOVED lines=14> */
.L_x_1515:
        /* <DEDUP_REMOVED lines=16> */
.L_x_1537:
[----:B------:R-:W-:Y:S01]  /*2bf0*/  IMAD.MOV.U32 R22, RZ, RZ, RZ ;  /* 0x000000ffff167224 */ /* 0x000fe200078e00ff */
[----:B------:R-:W-:Y:S06]  /*2c00*/  BRA `(.L_x_1516) ;  /* 0x0000000000147947 */ /* 0x000fec0003800000 */
.L_x_1536:
[----:B------:R-:W2:Y:S02]  /*2c10*/  LDG.E.64 R4, desc[UR36][R4.64] ;  /* 0x0000002404047981 */ /* 0x000ea4000c1e1b00 */
[----:B--2---:R0:W2:Y:S01]  /*2c20*/  I2F.U64 R22, R4 ;  /* 0x0000000400167312 */ /* 0x0040a20000301000 */
[----:B------:R-:W-:Y:S05]  /*2c30*/  BRA `(.L_x_1516) ;  /* 0x0000000000087947 */ /* 0x000fea0003800000 */
.L_x_1535:
[----:B------:R-:W2:Y:S02]  /*2c40*/  LDG.E R4, desc[UR36][R4.64] ;  /* 0x0000002404047981 */ /* 0x000ea4000c1e1900 */
[----:B--2---:R-:W-:-:S07]  /*2c50*/  I2FP.F32.U32 R22, R4 ;  /* 0x0000000400167245 */ /* 0x004fce0000201000 */
.L_x_1516:
[----:B------:R-:W-:Y:S05]  /*2c60*/  BSYNC B6 ;  /* 0x0000000000067941 */ /* 0x000fea0003800000 */
.L_x_1510:
[----:B------:R-:W-:-:S07]  /*2c70*/  VIADD R23, R23, 0x80 ;  /* 0x0000008017177836 */ /* 0x000fce0000000000 */
.L_x_1509:
[----:B------:R-:W-:Y:S05]  /*2c80*/  BSYNC B7 ;  /* 0x0000000000077941 */ /* 0x000fea0003800000 */
.L_x_1508:
[----:B------:R-:W-:Y:S01]  /*2c90*/  ISETP.GE.AND P0, PT, R23, R17, PT ;  /* 0x000000111700720c */ /* 0x000fe20003f06270 */
[----:B------:R-:W-:-:S12]  /*2ca0*/  BSSY B6, `(.L_x_1538) ;  /* 0x00000e1000067945 */ /* 0x000fd80003800000 */
[----:B------:R-:W-:Y:S05]  /*2cb0*/  @P0 BRA `(.L_x_1539) ;  /* 0x0000000c007c0947 */ /* 0x000fea0003800000 */
[----:B0-2-4-:R-:W0:Y:S01]  /*2cc0*/  LDC.64 R4, c[0x0][0x220] ;  /* 0x00008800ff047b82 */ /* 0x015e220000000a00 */
        /* <DEDUP_REMOVED lines=19> */
.L_x_1543:
[----:B------:R-:W2:Y:S02]  /*2e00*/  LDG.E.U8 R4, desc[UR36][R4.64] ;  /* 0x0000002404047981 */ /* 0x000ea4000c1e1100 */
[----:B--2---:R-:W-:Y:S01]  /*2e10*/  I2FP.F32.U32 R16, R4 ;  /* 0x0000000400107245 */ /* 0x004fe20000201000 */
[----:B------:R-:W-:Y:S06]  /*2e20*/  BRA `(.L_x_1539) ;  /* 0x0000000c00207947 */ /* 0x000fec0003800000 */
.L_x_1542:
        /* <DEDUP_REMOVED lines=9> */
.L_x_1546:
[----:B------:R-:W2:Y:S02]  /*2ec0*/  LDG.E R4, desc[UR36][R4.64] ;  /* 0x0000002404047981 */ /* 0x000ea4000c1e1900 */
[----:B--2---:R-:W-:Y:S01]  /*2ed0*/  I2FP.F32.S32 R16, R4 ;  /* 0x0000000400107245 */ /* 0x004fe20000201400 */
[----:B------:R-:W-:Y:S06]  /*2ee0*/  BRA `(.L_x_1539) ;  /* 0x0000000800f07947 */ /* 0x000fec0003800000 */
.L_x_1545:
[----:B------:R-:W2:Y:S02]  /*2ef0*/  LDG.E.U16 R4, desc[UR36][R4.64] ;  /* 0x0000002404047981 */ /* 0x000ea4000c1e1500 */
[----:B--2---:R0:W2:Y:S01]  /*2f00*/  I2F.S16 R16, R4 ;  /* 0x0000000400107306 */ /* 0x0040a20000101400 */
[----:B------:R-:W-:Y:S05]  /*2f10*/  BRA `(.L_x_1539) ;  /* 0x0000000800e47947 */ /* 0x000fea0003800000 */
.L_x_1541:
        /* <DEDUP_REMOVED lines=8> */
.L_x_1548:
[----:B------:R-:W2:Y:S02]  /*2fa0*/  LDG.E.U16 R4, desc[UR36][R4.64] ;  /* 0x0000002404047981 */ /* 0x000ea4000c1e1500 */
[----:B--2---:R-:W-:Y:S01]  /*2fb0*/  HADD2.F32 R16, -RZ, R4.H0_H0 ;  /* 0x20000004ff107230 */ /* 0x004fe20000004100 */
[----:B------:R-:W-:Y:S06]  /*2fc0*/  BRA `(.L_x_1539) ;  /* 0x0000000800b87947 */ /* 0x000fec0003800000 */
.L_x_1547:
        /* <DEDUP_REMOVED lines=8> */
.L_x_1550:
[----:B------:R-:W2:Y:S02]  /*3050*/  LDG.E.U16 R4, desc[UR36][R4.64] ;  /* 0x0000002404047981 */ /* 0x000ea4000c1e1500 */
[----:B--2---:R-:W-:Y:S01]  /*3060*/  HADD2.F32 R16, -RZ, R4.H0_H0 ;  /* 0x20000004ff107230 */ /* 0x004fe20000004100 */
[----:B------:R-:W-:Y:S06]  /*3070*/  BRA `(.L_x_1539) ;  /* 0x00000008008c7947 */ /* 0x000fec0003800000 */
.L_x_1549:
[----:B------:R-:W2:Y:S01]  /*3080*/  LDG.E.64 R4, desc[UR36][R4.64] ;  /* 0x0000002404047981 */ /* 0x000ea2000c1e1b00 */
[----:B------:R-:W-:Y:S01]  /*3090*/  UMOV UR4, 0xf0000000 ;  /* 0xf000000000047882 */ /* 0x000fe20000000000 */
[----:B------:R-:W-:Y:S01]  /*30a0*/  UMOV UR5, 0x380fffff ;  /* 0x380fffff00057882 */ /* 0x000fe20000000000 */
[----:B--2---:R-:W0:Y:S01]  /*30b0*/  F2F.F32.F64 R16, R4 ;  /* 0x0000000400107310 */ /* 0x004e220000301000 */
[----:B------:R-:W-:-:S14]  /*30c0*/  DSETP.GEU.AND P0, PT, |R4|, UR4, PT ;  /* 0x0000000404007e2a */ /* 0x000fdc000bf0e200 */
[----:B0-----:R-:W-:Y:S01]  /*30d0*/  @!P0 FMUL R16, R16, 1.175494350822287508e-38 ;  /* 0x0080000010108820 */ /* 0x001fe20000400000 */
[----:B------:R-:W-:Y:S06]  /*30e0*/  BRA `(.L_x_1539) ;  /* 0x0000000800707947 */ /* 0x000fec0003800000 */
.L_x_1540:
        /* <DEDUP_REMOVED lines=12> */
.L_x_1553:
[----:B------:R-:W2:Y:S01]  /*31b0*/  LDG.E.64 R4, desc[UR36][R4.64] ;  /* 0x0000002404047981 */ /* 0x000ea2000c1e1b00 */
[----:B------:R-:W-:Y:S01]  /*31c0*/  UMOV UR4, 0xf0000000 ;  /* 0xf000000000047882 */ /* 0x000fe20000000000 */
[----:B------:R-:W-:Y:S01]  /*31d0*/  UMOV UR5, 0x380fffff ;  /* 0x380fffff00057882 */ /* 0x000fe20000000000 */
[----:B--2---:R-:W0:Y:S01]  /*31e0*/  F2F.F32.F64 R16, R4 ;  /* 0x0000000400107310 */ /* 0x004e220000301000 */
[----:B------:R-:W-:-:S14]  /*31f0*/  DSETP.GEU.AND P0, PT, |R4|, UR4, PT ;  /* 0x0000000404007e2a */ /* 0x000fdc000bf0e200 */
[----:B0-----:R-:W-:Y:S01]  /*3200*/  @!P0 FMUL R16, R16, 1.175494350822287508e-38 ;  /* 0x0080000010108820 */ /* 0x001fe20000400000 */
[----:B------:R-:W-:Y:S06]  /*3210*/  BRA `(.L_x_1539) ;  /* 0x0000000800247947 */ /* 0x000fec0003800000 */
.L_x_1552:
        /* <DEDUP_REMOVED lines=26> */
.L_x_1555:
        /* <DEDUP_REMOVED lines=13> */
.L_x_1554:
[----:B------:R-:W2:Y:S02]  /*3490*/  LDG.E.U16 R4, desc[UR36][R4.64] ;  /* 0x0000002404047981 */ /* 0x000ea4000c1e1500 */
[----:B--2---:R-:W-:Y:S01]  /*34a0*/  IMAD.U32 R16, R4, 0x10000, RZ ;  /* 0x0001000004107824 */ /* 0x004fe200078e00ff */
[----:B------:R-:W-:Y:S06]  /*34b0*/  BRA `(.L_x_1539) ;  /* 0x00000004007c7947 */ /* 0x000fec0003800000 */
.L_x_1551:
        /* <DEDUP_REMOVED lines=11> */
.L_x_1558:
[----:B------:R-:W2:Y:S02]  /*3570*/  LDG.E.U8 R3, desc[UR36][R4.64] ;  /* 0x0000002404037981 */ /* 0x000ea4000c1e1100 */
        /* <DEDUP_REMOVED lines=18> */
.L_x_1560:
[----:B------:R-:W-:Y:S05]  /*36a0*/  BSYNC B0 ;  /* 0x0000000000007941 */ /* 0x000fea0003800000 */
.L_x_1559:
[----:B------:R-:W-:Y:S01]  /*36b0*/  IMAD.SHL.U32 R3, R3, 0x100000, RZ ;  /* 0x0010000003037824 */ /* 0x000fe200078e00ff */
[----:B------:R-:W-:-:S04]  /*36c0*/  LEA R5, R0, 0x3b800000, 0x17 ;  /* 0x3b80000000057811 */ /* 0x000fc800078eb8ff */
[----:B------:R-:W-:Y:S01]  /*36d0*/  LOP3.LUT R16, R5, R3, R16, 0xfe, !PT ;  /* 0x0000000305107212 */ /* 0x000fe200078efe10 */
[----:B------:R-:W-:Y:S06]  /*36e0*/  BRA `(.L_x_1539) ;  /* 0x0000000000f07947 */ /* 0x000fec0003800000 */
.L_x_1557:
        /* <DEDUP_REMOVED lines=19> */
.L_x_1562:
[----:B------:R-:W-:Y:S05]  /*3820*/  BSYNC B0 ;  /* 0x0000000000007941 */ /* 0x000fea0003800000 */
.L_x_1561:
[----:B------:R-:W-:Y:S01]  /*3830*/  IMAD.SHL.U32 R3, R3, 0x200000, RZ ;  /* 0x0020000003037824 */ /* 0x000fe200078e00ff */
[----:B------:R-:W-:-:S04]  /*3840*/  LEA R5, R0, 0x37800000, 0x17 ;  /* 0x3780000000057811 */ /* 0x000fc800078eb8ff */
[----:B------:R-:W-:Y:S01]  /*3850*/  LOP3.LUT R16, R5, R3, R16, 0xfe, !PT ;  /* 0x0000000305107212 */ /* 0x000fe200078efe10 */
[----:B------:R-:W-:Y:S06]  /*3860*/  BRA `(.L_x_1539) ;  /* 0x0000000000907947 */ /* 0x000fec0003800000 */
.L_x_1556:
        /* <DEDUP_REMOVED lines=14> */
.L_x_1544:
        /* <DEDUP_REMOVED lines=16> */
.L_x_1565:
[----:B------:R-:W-:Y:S05]  /*3a50*/  BRA `(.L_x_1539) ;  /* 0x0000000000147947 */ /* 0x000fea0003800000 */
.L_x_1564:
[----:B------:R-:W2:Y:S02]  /*3a60*/  LDG.E.64 R4, desc[UR36][R4.64] ;  /* 0x0000002404047981 */ /* 0x000ea4000c1e1b00 */
[----:B--2---:R0:W2:Y:S01]  /*3a70*/  I2F.U64 R16, R4 ;  /* 0x0000000400107312 */ /* 0x0040a20000301000 */
[----:B------:R-:W-:Y:S05]  /*3a80*/  BRA `(.L_x_1539) ;  /* 0x0000000000087947 */ /* 0x000fea0003800000 */
.L_x_1563:
[----:B------:R-:W2:Y:S02]  /*3a90*/  LDG.E R4, desc[UR36][R4.64] ;  /* 0x0000002404047981 */ /* 0x000ea4000c1e1900 */
[----:B--2---:R-:W-:-:S07]  /*3aa0*/  I2FP.F32.U32 R16, R4 ;  /* 0x0000000400107245 */ /* 0x004fce0000201000 */
.L_x_1539:
[----:B------:R-:W-:Y:S05]  /*3ab0*/  BSYNC B6 ;  /* 0x0000000000067941 */ /* 0x000fea0003800000 */
.L_x_1538:
[----:B------:R-:W0:Y:S01]  /*3ac0*/  S2R R25, SR_TID.X ;  /* 0x0000000000197919 */ /* 0x000e220000002100 */
[----:B------:R-:W-:Y:S01]  /*3ad0*/  BSSY B6, `(.L_x_1566) ;  /* 0x0000111000067945 */ /* 0x000fe20003800000 */
[C---:B0-----:R-:W-:Y:S01]  /*3ae0*/  VIADD R0, R25.reuse, 0x100 ;  /* 0x0000010019007836 */ /* 0x041fe20000000000 */
[C---:B------:R-:W-:Y:S01]  /*3af0*/  ISETP.GE.AND P3, PT, R25.reuse, R17, PT ;  /* 0x000000111900720c */ /* 0x040fe20003f66270 */
[----:B------:R-:W-:-:S03]  /*3b00*/  VIADD R26, R25, 0x80 ;  /* 0x00000080191a7836 */ /* 0x000fc60000000000 */
[-C--:B------:R-:W-:Y:S01]  /*3b10*/  ISETP.GE.AND P1, PT, R0, R17.reuse, PT ;  /* 0x000000110000720c */ /* 0x080fe20003f26270 */
[----:B------:R-:W-:Y:S01]  /*3b20*/  VIADD R0, R25, 0x180 ;  /* 0x0000018019007836 */ /* 0x000fe20000000000 */
[----:B------:R-:W-:-:S04]  /*3b30*/  ISETP.GE.AND P0, PT, R26, R17, PT ;  /* 0x000000111a00720c */ /* 0x000fc80003f06270 */
[----:B------:R-:W-:-:S03]  /*3b40*/  ISETP.GE.AND P2, PT, R0, R17, PT ;  /* 0x000000110000720c */ /* 0x000fc60003f46270 */
[----:B-1-3-5:R-:W-:-:S04]  /*3b50*/  @!P3 FMUL.RZ R19, R19, 0.15915493667125701904 ;  /* 0x3e22f9831313b820 */ /* 0x02afc8000040c000 */
[----:B--2---:R-:W-:Y:S01]  /*3b60*/  @!P1 FMUL.RZ R3, R22, 0.15915493667125701904 ;  /* 0x3e22f98316039820 */ /* 0x004fe2000040c000 */
[----:B----4-:R0:W1:Y:S01]  /*3b70*/  @!P3 MUFU.SIN R4, R19 ;  /* 0x000000130004b308 */ /* 0x0100620000000400 */
[----:B------:R-:W-:-:S04]  /*3b80*/  @!P0 FMUL.RZ R0, R18, 0.15915493667125701904 ;  /* 0x3e22f98312008820 */ /* 0x000fc8000040c000 */
[----:B------:R-:W-:Y:S02]  /*3b90*/  @!P2 FMUL.RZ R5, R16, 0.15915493667125701904 ;  /* 0x3e22f9831005a820 */ /* 0x000fe4000040c000 */
[----:B------:R-:W2:Y:S01]  /*3ba0*/  LDC.U8 R16, c[0x0][0x234] ;  /* 0x00008d00ff107b82 */ /* 0x000ea20000000000 */
[----:B------:R0:W3:Y:S08]  /*3bb0*/  @!P1 MUFU.SIN R22, R3 ;  /* 0x0000000300169308 */ /* 0x0000f00000000400 */
[----:B------:R0:W4:Y:S08]  /*3bc0*/  @!P2 MUFU.SIN R24, R5 ;  /* 0x000000050018a308 */ /* 0x0001300000000400 */
[----:B------:R0:W0:Y:S01]  /*3bd0*/  @!P0 MUFU.SIN R18, R0 ;  /* 0x0000000000128308 */ /* 0x0000220000000400 */
[----:B-1-3--:R-:W-:Y:S05]  /*3be0*/  @P3 BRA `(.L_x_1567) ;  /* 0x0000000c00fc3947 */ /* 0x00afea0003800000 */
[----:B------:R-:W1:Y:S01]  /*3bf0*/  LDC.64 R8, c[0x0][0x218] ;  /* 0x00008600ff087b82 */ /* 0x000e620000000a00 */
[----:B0-----:R-:W-:Y:S01]  /*3c00*/  IMAD R0, R2, 0x200, R25 ;  /* 0x0000020002007824 */ /* 0x001fe200078e0219 */
[----:B--2---:R-:W-:Y:S01]  /*3c10*/  PRMT R5, R16, 0x9910, RZ ;  /* 0x0000991010057816 */ /* 0x004fe200000000ff */
[----:B------:R-:W-:Y:S02]  /*3c20*/  ULDC UR4, c[0x0][0x238] ;  /* 0x00008e0000047ab9 */ /* 0x000fe40000000800 */
[----:B------:R-:W-:Y:S02]  /*3c30*/  IMAD R3, R0, UR4, RZ ;  /* 0x0000000400037c24 */ /* 0x000fe4000f8e02ff */
[----:B------:R-:W-:-:S05]  /*3c40*/  IMAD.MOV.U32 R0, RZ, RZ, R5 ;  /* 0x000000ffff007224 */ /* 0x000fca00078e0005 */
[----:B------:R-:W-:Y:S02]  /*3c50*/  ISETP.GT.AND P0, PT, R0, 0x9, PT ;  /* 0x000000090000780c */ /* 0x000fe40003f04270 */
[----:B-1----:R-:W-:-:S05]  /*3c60*/  IADD3 R8, P1, R3, R8, RZ ;  /* 0x0000000803087210 */ /* 0x002fca0007f3e0ff */
        /* <DEDUP_REMOVED lines=10> */
[----:B------:R-:W0:Y:S01]  /*3d10*/  F2I.FTZ.TRUNC.NTZ R3, R4 ;  /* 0x0000000400037305 */ /* 0x000e22000021f100 */
[----:B------:R-:W-:Y:S01]  /*3d20*/  IMAD.MOV.U32 R25, RZ, RZ, R26 ;  /* 0x000000ffff197224 */ /* 0x000fe200078e001a */
[----:B0-----:R0:W-:Y:S01]  /*3d30*/  STG.E.U8 desc[UR36][R8.64], R3 ;  /* 0x0000000308007986 */ /* 0x0011e2000c101124 */
[----:B------:R-:W-:Y:S05]  /*3d40*/  BRA `(.L_x_1567) ;  /* 0x0000000c00a47947 */ /* 0x000fea0003800000 */
.L_x_1571:
[----:B------:R-:W0:Y:S01]  /*3d50*/  F2I.S64.TRUNC R4, R4 ;  /* 0x0000000400047311 */ /* 0x000e22000020d900 */
[----:B------:R-:W-:Y:S02]  /*3d60*/  IMAD.MOV.U32 R25, RZ, RZ, R26 ;  /* 0x000000ffff197224 */ /* 0x000fe400078e001a */
[----:B0-----:R-:W-:-:S05]  /*3d70*/  IMAD.MOV.U32 R3, RZ, RZ, R4 ;  /* 0x000000ffff037224 */ /* 0x001fca00078e0004 */
[----:B------:R0:W-:Y:S01]  /*3d80*/  STG.E.U8 desc[UR36][R8.64], R3 ;  /* 0x0000000308007986 */ /* 0x0001e2000c101124 */
[----:B------:R-:W-:Y:S05]  /*3d90*/  BRA `(.L_x_1567) ;  /* 0x0000000c00907947 */ /* 0x000fea0003800000 */
.L_x_1570:
[----:B------:R-:W-:-:S13]  /*3da0*/  ISETP.NE.AND P0, PT, R0, 0x2, PT ;  /* 0x000000020000780c */ /* 0x000fda0003f05270 */
[----:B------:R-:W-:Y:S05]  /*3db0*/  @!P0 BRA `(.L_x_1573) ;  /* 0x0000000000308947 */ /* 0x000fea0003800000 */
[----:B------:R-:W-:-:S13]  /*3dc0*/  ISETP.NE.AND P0, PT, R0, 0x3, PT ;  /* 0x000000030000780c */ /* 0x000fda0003f05270 */
[----:B------:R-:W-:Y:S05]  /*3dd0*/  @!P0 BRA `(.L_x_1574) ;  /* 0x0000000000188947 */ /* 0x000fea0003800000 */
[----:B------:R-:W-:-:S13]  /*3de0*/  ISETP.NE.AND P0, PT, R0, 0x4, PT ;  /* 0x000000040000780c */ /* 0x000fda0003f05270 */
[----:B------:R-:W-:Y:S05]  /*3df0*/  @P0 BRA `(.L_x_1572) ;  /* 0x0000000c00140947 */ /* 0x000fea0003800000 */
[----:B------:R-:W0:Y:S01]  /*3e00*/  F2I.S64.TRUNC R4, R4 ;  /* 0x0000000400047311 */ /* 0x000e22000020d900 */
[----:B------:R-:W-:Y:S01]  /*3e10*/  IMAD.MOV.U32 R25, RZ, RZ, R26 ;  /* 0x000000ffff197224 */ /* 0x000fe200078e001a */
[----:B0-----:R0:W-:Y:S01]  /*3e20*/  STG.E.64 desc[UR36][R8.64], R4 ;  /* 0x0000000408007986 */ /* 0x0011e2000c101b24 */
[----:B------:R-:W-:Y:S05]  /*3e30*/  BRA `(.L_x_1567) ;  /* 0x0000000c00687947 */ /* 0x000fea0003800000 */
.L_x_1574:
[----:B------:R-:W0:Y:S01]  /*3e40*/  F2I.FTZ.TRUNC.NTZ R3, R4 ;  /* 0x0000000400037305 */ /* 0x000e22000021f100 */
[----:B------:R-:W-:Y:S01]  /*3e50*/  IMAD.MOV.U32 R25, RZ, RZ, R26 ;  /* 0x000000ffff197224 */ /* 0x000fe200078e001a */
[----:B0-----:R0:W-:Y:S01]  /*3e60*/  STG.E desc[UR36][R8.64], R3 ;  /* 0x0000000308007986 */ /* 0x0011e2000c101924 */
[----:B------:R-:W-:Y:S05]  /*3e70*/  BRA `(.L_x_1567) ;  /* 0x0000000c00587947 */ /* 0x000fea0003800000 */
.L_x_1573:
[----:B------:R-:W0:Y:S01]  /*3e80*/  F2I.FTZ.TRUNC.NTZ R3, R4 ;  /* 0x0000000400037305 */ /* 0x000e22000021f100 */
[----:B------:R-:W-:Y:S01]  /*3e90*/  IMAD.MOV.U32 R25, RZ, RZ, R26 ;  /* 0x000000ffff197224 */ /* 0x000fe200078e001a */
[----:B0-----:R0:W-:Y:S01]  /*3ea0*/  STG.E.U16 desc[UR36][R8.64], R3 ;  /* 0x0000000308007986 */ /* 0x0011e2000c101524 */
[----:B------:R-:W-:Y:S05]  /*3eb0*/  BRA `(.L_x_1567) ;  /* 0x0000000c00487947 */ /* 0x000fea0003800000 */
.L_x_1569:
[----:B------:R-:W-:-:S13]  /*3ec0*/  ISETP.GT.AND P0, PT, R0, 0x6, PT ;  /* 0x000000060000780c */ /* 0x000fda0003f04270 */
[----:B------:R-:W-:Y:S05]  /*3ed0*/  @P0 BRA `(.L_x_1575) ;  /* 0x00000000002c0947 */ /* 0x000fea0003800000 */
[----:B------:R-:W-:-:S13]  /*3ee0*/  ISETP.NE.AND P0, PT, R0, 0x5, PT ;  /* 0x000000050000780c */ /* 0x000fda0003f05270 */
[----:B------:R-:W-:Y:S05]  /*3ef0*/  @!P0 BRA `(.L_x_1576) ;  /* 0x0000000000148947 */ /* 0x000fea0003800000 */
[----:B------:R-:W-:-:S13]  /*3f00*/  ISETP.NE.AND P0, PT, R0, 0x6, PT ;  /* 0x000000060000780c */ /* 0x000fda0003f05270 */
[----:B------:R-:W-:Y:S05]  /*3f10*/  @P0 BRA `(.L_x_1572) ;  /* 0x0000000800cc0947 */ /* 0x000fea0003800000 */
[----:B------:R0:W-:Y:S01]  /*3f20*/  STG.E desc[UR36][R8.64], R4 ;  /* 0x0000000408007986 */ /* 0x0001e2000c101924 */
[----:B------:R-:W-:Y:S01]  /*3f30*/  IMAD.MOV.U32 R25, RZ, RZ, R26 ;  /* 0x000000ffff197224 */ /* 0x000fe200078e001a */
[----:B------:R-:W-:Y:S06]  /*3f40*/  BRA `(.L_x_1567) ;  /* 0x0000000c00247947 */ /* 0x000fec0003800000 */
.L_x_1576:
[----:B------:R-:W-:Y:S01]  /*3f50*/  F2FP.F16.F32.PACK_AB R4, RZ, R4 ;  /* 0x00000004ff04723e */ /* 0x000fe200000000ff */
[----:B------:R-:W-:-:S04]  /*3f60*/  IMAD.MOV.U32 R25, RZ, RZ, R26 ;  /* 0x000000ffff197224 */ /* 0x000fc800078e001a */
[----:B------:R0:W-:Y:S01]  /*3f70*/  STG.E.U16 desc[UR36][R8.64], R4 ;  /* 0x0000000408007986 */ /* 0x0001e2000c101524 */
[----:B------:R-:W-:Y:S05]  /*3f80*/  BRA `(.L_x_1567) ;  /* 0x0000000c00147947 */ /* 0x000fea0003800000 */
.L_x_1575:
[----:B------:R-:W-:-:S13]  /*3f90*/  ISETP.NE.AND P0, PT, R0, 0x7, PT ;  /* 0x000000070000780c */ /* 0x000fda0003f05270 */
[----:B------:R-:W-:Y:S05]  /*3fa0*/  @!P0 BRA `(.L_x_1577) ;  /* 0x0000000000348947 */ /* 0x000fea0003800000 */
[----:B------:R-:W-:-:S13]  /*3fb0*/  ISETP.NE.AND P0, PT, R0, 0x8, PT ;  /* 0x000000080000780c */ /* 0x000fda0003f05270 */
[----:B------:R-:W-:Y:S05]  /*3fc0*/  @!P0 BRA `(.L_x_1578) ;  /* 0x0000000000188947 */ /* 0x000fea0003800000 */
[----:B------:R-:W-:-:S13]  /*3fd0*/  ISETP.NE.AND P0, PT, R0, 0x9, PT ;  /* 0x000000090000780c */ /* 0x000fda0003f05270 */
[----:B------:R-:W-:Y:S05]  /*3fe0*/  @P0 BRA `(.L_x_1572) ;  /* 0x0000000800980947 */ /* 0x000fea0003800000 */
[----:B------:R-:W-:Y:S02]  /*3ff0*/  IMAD.MOV.U32 R5, RZ, RZ, RZ ;  /* 0x000000ffff057224 */ /* 0x000fe400078e00ff */
[----:B------:R-:W-:-:S03]  /*4000*/  IMAD.MOV.U32 R25, RZ, RZ, R26 ;  /* 0x000000ffff197224 */ /* 0x000fc600078e001a */
[----:B------:R0:W-:Y:S01]  /*4010*/  STG.E.64 desc[UR36][R8.64], R4 ;  /* 0x0000000408007986 */ /* 0x0001e2000c101b24 */
[----:B------:R-:W-:Y:S05]  /*4020*/  BRA `(.L_x_1567) ;  /* 0x0000000800ec7947 */ /* 0x000fea0003800000 */
.L_x_1578:
[----:B------:R-:W-:Y:S01]  /*4030*/  F2FP.F16.F32.PACK_AB R3, RZ, R4 ;  /* 0x00000004ff03723e */ /* 0x000fe200000000ff */
[----:B------:R-:W-:-:S03]  /*4040*/  IMAD.MOV.U32 R25, RZ, RZ, R26 ;  /* 0x000000ffff197224 */ /* 0x000fc600078e001a */
[----:B------:R-:W-:-:S05]  /*4050*/  PRMT R3, R3, 0x5410, RZ ;  /* 0x0000541003037816 */ /* 0x000fca00000000ff */
[----:B------:R0:W-:Y:S01]  /*4060*/  STG.E desc[UR36][R8.64], R3 ;  /* 0x0000000308007986 */ /* 0x0001e2000c101924 */
[----:B------:R-:W-:Y:S05]  /*4070*/  BRA `(.L_x_1567) ;  /* 0x0000000800d87947 */ /* 0x000fea0003800000 */
.L_x_1577:
[----:B------:R-:W-:Y:S01]  /*4080*/  FMUL.FTZ R4, R4, 1 ;  /* 0x3f80000004047820 */ /* 0x000fe20000410000 */
[----:B------:R-:W-:-:S05]  /*4090*/  IMAD.MOV.U32 R25, RZ, RZ, R26 ;  /* 0x000000ffff197224 */ /* 0x000fca00078e001a */
[----:B------:R-:W0:Y:S02]  /*40a0*/  F2F.F64.F32 R4, R4 ;  /* 0x0000000400047310 */ /* 0x000e240000201800 */
[----:B0-----:R0:W-:Y:S01]  /*40b0*/  STG.E.64 desc[UR36][R8.64], R4 ;  /* 0x0000000408007986 */ /* 0x0011e2000c101b24 */
[----:B------:R-:W-:Y:S05]  /*40c0*/  BRA `(.L_x_1567) ;  /* 0x0000000800c47947 */ /* 0x000fea0003800000 */
.L_x_1568:
        /* <DEDUP_REMOVED lines=8> */
[----:B------:R-:W-:Y:S01]  /*4150*/  FSETP.NEU.FTZ.AND P0, PT, R4, RZ, PT ;  /* 0x000000ff0400720b */ /* 0x000fe20003f1d000 */
[----:B------:R-:W-:-:S03]  /*4160*/  IMAD.MOV.U32 R25, RZ, RZ, R26 ;  /* 0x000000ffff197224 */ /* 0x000fc600078e001a */
[----:B------:R-:W-:-:S05]  /*4170*/  SEL R3, RZ, 0x1, !P0 ;  /* 0x00000001ff037807 */ /* 0x000fca0004000000 */
[----:B------:R0:W-:Y:S01]  /*4180*/  STG.E.U8 desc[UR36][R8.64], R3 ;  /* 0x0000000308007986 */ /* 0x0001e2000c101124 */
[----:B------:R-:W-:Y:S05]  /*4190*/  BRA `(.L_x_1567) ;  /* 0x0000000800907947 */ /* 0x000fea0003800000 */
.L_x_1581:
[----:B------:R-:W-:Y:S01]  /*41a0*/  FMUL.FTZ R4, R4, 1 ;  /* 0x3f80000004047820 */ /* 0x000fe20000410000 */
[----:B------:R-:W-:Y:S01]  /*41b0*/  CS2R R6, SRZ ;  /* 0x0000000000067805 */ /* 0x000fe2000001ff00 */
[----:B------:R-:W-:-:S04]  /*41c0*/  IMAD.MOV.U32 R25, RZ, RZ, R26 ;  /* 0x000000ffff197224 */ /* 0x000fc800078e001a */
[----:B------:R-:W0:Y:S02]  /*41d0*/  F2F.F64.F32 R4, R4 ;  /* 0x0000000400047310 */ /* 0x000e240000201800 */
[----:B0-----:R0:W-:Y:S01]  /*41e0*/  STG.E.128 desc[UR36][R8.64], R4 ;  /* 0x0000000408007986 */ /* 0x0011e2000c101d24 */
[----:B------:R-:W-:Y:S05]  /*41f0*/  BRA `(.L_x_1567) ;  /* 0x0000000800787947 */ /* 0x000fea0003800000 */
.L_x_1580:
        /* <DEDUP_REMOVED lines=20> */
.L_x_1585:
[----:B------:R-:W-:Y:S05]  /*4340*/  BSYNC B0 ;  /* 0x0000000000007941 */ /* 0x000fea0003800000 */
.L_x_1584:
[----:B------:R-:W-:Y:S01]  /*4350*/  LOP3.LUT R5, R0, R5, RZ, 0xfc, !PT ;  /* 0x0000000500057212 */ /* 0x000fe200078efcff */
[----:B------:R-:W-:-:S04]  /*4360*/  IMAD.MOV.U32 R25, RZ, RZ, R26 ;  /* 0x000000ffff197224 */ /* 0x000fc800078e001a */
[----:B------:R0:W-:Y:S01]  /*4370*/  STG.E.U8 desc[UR36][R8.64], R5 ;  /* 0x0000000508007986 */ /* 0x0001e2000c101124 */
[----:B------:R-:W-:Y:S05]  /*4380*/  BRA `(.L_x_1567) ;  /* 0x0000000800147947 */ /* 0x000fea0003800000 */
.L_x_1583:
        /* <DEDUP_REMOVED lines=12> */
.L_x_1587:
[----:B------:R-:W-:Y:S01]  /*4450*/  IMAD.MOV.U32 R0, RZ, RZ, 0x7f ;  /* 0x0000007fff007424 */ /* 0x000fe200078e00ff */
[----:B------:R-:W-:-:S04]  /*4460*/  ISETP.GT.U32.AND P0, PT, R5, 0x7f800000, PT ;  /* 0x7f8000000500780c */ /* 0x000fc80003f04070 */
[----:B------:R-:W-:-:S09]  /*4470*/  SEL R0, R0, 0x7c, P0 ;  /* 0x0000007c00007807 */ /* 0x000fd20000000000 */
.L_x_1588:
[----:B------:R-:W-:Y:S05]  /*4480*/  BSYNC B0 ;  /* 0x0000000000007941 */ /* 0x000fea0003800000 */
.L_x_1586:
[----:B------:R-:W-:Y:S01]  /*4490*/  LOP3.LUT R4, R4, 0x80000000, RZ, 0xc0, !PT ;  /* 0x8000000004047812 */ /* 0x000fe200078ec0ff */
[----:B------:R-:W-:-:S03]  /*44a0*/  IMAD.MOV.U32 R25, RZ, RZ, R26 ;  /* 0x000000ffff197224 */ /* 0x000fc600078e001a */
[----:B------:R-:W-:-:S04]  /*44b0*/  SHF.R.U32.HI R3, RZ, 0x18, R4 ;  /* 0x00000018ff037819 */ /* 0x000fc80000011604 */
[----:B------:R-:W-:-:S05]  /*44c0*/  LOP3.LUT R3, R0, R3, RZ, 0xfc, !PT ;  /* 0x0000000300037212 */ /* 0x000fca00078efcff */
[----:B------:R0:W-:Y:S01]  /*44d0*/  STG.E.U8 desc[UR36][R8.64], R3 ;  /* 0x0000000308007986 */ /* 0x0001e2000c101124 */
[----:B------:R-:W-:Y:S05]  /*44e0*/  BRA `(.L_x_1567) ;  /* 0x0000000400bc7947 */ /* 0x000fea0003800000 */
.L_x_1582:
[----:B------:R-:W-:Y:S01]  /*44f0*/  F2FP.BF16.F32.PACK_AB R4, RZ, R4 ;  /* 0x00000004ff04723e */ /* 0x000fe200000010ff */
[----:B------:R-:W-:-:S04]  /*4500*/  IMAD.MOV.U32 R25, RZ, RZ, R26 ;  /* 0x000000ffff197224 */ /* 0x000fc800078e001a */
[----:B------:R0:W-:Y:S01]  /*4510*/  STG.E.U16 desc[UR36][R8.64], R4 ;  /* 0x0000000408007986 */ /* 0x0001e2000c101524 */
[----:B------:R-:W-:Y:S05]  /*4520*/  BRA `(.L_x_1567) ;  /* 0x0000000400ac7947 */ /* 0x000fea0003800000 */
.L_x_1579:
        /* <DEDUP_REMOVED lines=8> */
[----:B------:R-:W0:Y:S01]  /*45b0*/  F2I.FTZ.U32.TRUNC.NTZ R3, R4 ;  /* 0x0000000400037305 */ /* 0x000e22000021f000 */
[----:B------:R-:W-:Y:S01]  /*45c0*/  IMAD.MOV.U32 R25, RZ, RZ, R26 ;  /* 0x000000ffff197224 */ /* 0x000fe200078e001a */
[----:B0-----:R0:W-:Y:S01]  /*45d0*/  STG.E.U16 desc[UR36][R8.64], R3 ;  /* 0x0000000308007986 */ /* 0x0011e2000c101524 */
[----:B------:R-:W-:Y:S05]  /*45e0*/  BRA `(.L_x_1567) ;  /* 0x00000004007c7947 */ /* 0x000fea0003800000 */
.L_x_1591:
        /* <DEDUP_REMOVED lines=16> */
.L_x_1594:
[----:B------:R-:W-:-:S04]  /*46f0*/  LOP3.LUT R4, R4, 0x80000000, RZ, 0xc0, !PT ;  /* 0x8000000004047812 */ /* 0x000fc800078ec0ff */
[----:B------:R-:W-:-:S04]  /*4700*/  SHF.R.U32.HI R4, RZ, 0x18, R4 ;  /* 0x00000018ff047819 */ /* 0x000fc80000011604 */
[----:B------:R-:W-:-:S04]  /*4710*/  LOP3.LUT R3, R3, R4, RZ, 0xfc, !PT ;  /* 0x0000000403037212 */ /* 0x000fc800078efcff */
[----:B------:R-:W-:-:S07]  /*4720*/  PRMT R0, R3, 0x7610, R0 ;  /* 0x0000761003007816 */ /* 0x000fce0000000000 */
.L_x_1593:
[----:B------:R-:W-:Y:S05]  /*4730*/  BSYNC B0 ;  /* 0x0000000000007941 */ /* 0x000fea0003800000 */
.L_x_1592:
[----:B------:R0:W-:Y:S01]  /*4740*/  STG.E.U8 desc[UR36][R8.64], R0 ;  /* 0x0000000008007986 */ /* 0x0001e2000c101124 */
[----:B------:R-:W-:Y:S01]  /*4750*/  IMAD.MOV.U32 R25, RZ, RZ, R26 ;  /* 0x000000ffff197224 */ /* 0x000fe200078e001a */
[----:B------:R-:W-:Y:S06]  /*4760*/  BRA `(.L_x_1567) ;  /* 0x00000004001c7947 */ /* 0x000fec0003800000 */
.L_x_1590:
        /* <DEDUP_REMOVED lines=16> */
.L_x_1597:
[----:B------:R-:W-:-:S04]  /*4870*/  LOP3.LUT R4, R4, 0x80000000, RZ, 0xc0, !PT ;  /* 0x8000000004047812 */ /* 0x000fc800078ec0ff */
[----:B------:R-:W-:-:S04]  /*4880*/  SHF.R.U32.HI R4, RZ, 0x18, R4 ;  /* 0x00000018ff047819 */ /* 0x000fc80000011604 */
[----:B------:R-:W-:-:S04]  /*4890*/  LOP3.LUT R3, R3, R4, RZ, 0xfc, !PT ;  /* 0x0000000403037212 */ /* 0x000fc800078efcff */
[----:B------:R-:W-:-:S07]  /*48a0*/  PRMT R0, R3, 0x7610, R0 ;  /* 0x0000761003007816 */ /* 0x000fce0000000000 */
.L_x_1596:
[----:B------:R-:W-:Y:S05]  /*48b0*/  BSYNC B0 ;  /* 0x0000000000007941 */ /* 0x000fea0003800000 */
.L_x_1595:
[----:B------:R0:W-:Y:S01]  /*48c0*/  STG.E.U8 desc[UR36][R8.64], R0 ;  /* 0x0000000008007986 */ /* 0x0001e2000c101124 */
[----:B------:R-:W-:Y:S01]  /*48d0*/  IMAD.MOV.U32 R25, RZ, RZ, R26 ;  /* 0x000000ffff197224 */ /* 0x000fe200078e001a */
[----:B------:R-:W-:Y:S06]  /*48e0*/  BRA `(.L_x_1567) ;  /* 0x0000000000bc7947 */ /* 0x000fec0003800000 */
.L_x_1589:
[----:B------:R-:W-:-:S13]  /*48f0*/  ISETP.NE.AND P0, PT, R0, 0x1c, PT ;  /* 0x0000001c0000780c */ /* 0x000fda0003f05270 */
[----:B------:R-:W-:Y:S05]  /*4900*/  @!P0 BRA `(.L_x_1598) ;  /* 0x0000000000a88947 */ /* 0x000fea0003800000 */
[----:B------:R-:W-:-:S13]  /*4910*/  ISETP.NE.AND P0, PT, R0, 0x1d, PT ;  /* 0x0000001d0000780c */ /* 0x000fda0003f05270 */
[----:B------:R-:W-:Y:S05]  /*4920*/  @!P0 BRA `(.L_x_1599) ;  /* 0x0000000000908947 */ /* 0x000fea0003800000 */
[----:B------:R-:W-:-:S13]  /*4930*/  ISETP.NE.AND P0, PT, R0, 0x2c, PT ;  /* 0x0000002c0000780c */ /* 0x000fda0003f05270 */
[----:B------:R-:W-:Y:S05]  /*4940*/  @P0 BRA `(.L_x_1572) ;  /* 0x0000000000400947 */ /* 0x000fea0003800000 */
[----:B------:R-:W-:Y:S01]  /*4950*/  SHF.R.U32.HI R5, RZ, 0x17, R4 ;  /* 0x00000017ff057819 */ /* 0x000fe20000011604 */
[----:B------:R-:W-:-:S03]  /*4960*/  IMAD.MOV.U32 R25, RZ, RZ, R26 ;  /* 0x000000ffff197224 */ /* 0x000fc600078e001a */
        /* <DEDUP_REMOVED lines=14> */
.L_x_1572:
        /* <DEDUP_REMOVED lines=15> */
[----:B0---4-:R-:W-:Y:S05]  /*4b40*/  CALL.ABS.NOINC R14 ;  /* 0x000000000e007343 */ /* 0x011fea0003c00000 */
.L_x_1600:
[----:B------:R-:W-:Y:S01]  /*4b50*/  IMAD.MOV.U32 R25, RZ, RZ, R26 ;  /* 0x000000ffff197224 */ /* 0x000fe200078e001a */
[----:B------:R-:W-:Y:S06]  /*4b60*/  BRA `(.L_x_1567) ;  /* 0x00000000001c7947 */ /* 0x000fec0003800000 */
.L_x_1599:
[----:B------:R-:W0:Y:S01]  /*4b70*/  F2I.U64.TRUNC R4, R4 ;  /* 0x0000000400047311 */ /* 0x000e22000020d800 */
[----:B------:R-:W-:Y:S01]  /*4b80*/  IMAD.MOV.U32 R25, RZ, RZ, R26 ;  /* 0x000000ffff197224 */ /* 0x000fe200078e001a */
[----:B0-----:R0:W-:Y:S01]  /*4b90*/  STG.E.64 desc[UR36][R8.64], R4 ;  /* 0x0000000408007986 */ /* 0x0011e2000c101b24 */
[----:B------:R-:W-:Y:S05]  /*4ba0*/  BRA `(.L_x_1567) ;  /* 0x00000000000c7947 */ /* 0x000fea0003800000 */
.L_x_1598:
[----:B------:R-:W0:Y:S01]  /*4bb0*/  F2I.FTZ.U32.TRUNC.NTZ R3, R4 ;  /* 0x0000000400037305 */ /* 0x000e22000021f000 */
[----:B------:R-:W-:Y:S01]  /*4bc0*/  IMAD.MOV.U32 R25, RZ, RZ, R26 ;  /* 0x000000ffff197224 */ /* 0x000fe200078e001a */
[----:B0-----:R1:W-:Y:S06]  /*4bd0*/  STG.E desc[UR36][R8.64], R3 ;  /* 0x0000000308007986 */ /* 0x0013ec000c101924 */
.L_x_1567:
[----:B------:R-:W-:Y:S05]  /*4be0*/  BSYNC B6 ;  /* 0x0000000000067941 */ /* 0x000fea0003800000 */
.L_x_1566:
[----:B------:R-:W-:Y:S01]  /*4bf0*/  ISETP.GE.AND P0, PT, R25, R17, PT ;  /* 0x000000111900720c */ /* 0x000fe20003f06270 */
[----:B------:R-:W-:-:S12]  /*4c00*/  BSSY B6, `(.L_x_1601) ;  /* 0x00001d8000067945 */ /* 0x000fd80003800000 */
[----:B------:R-:W-:Y:S05]  /*4c10*/  @P0 BRA `(.L_x_1602) ;  /* 0x0000001c00580947 */ /* 0x000fea0003800000 */
[----:B01-3--:R-:W0:Y:S01]  /*4c20*/  LDC.64 R8, c[0x0][0x218] ;  /* 0x00008600ff087b82 */ /* 0x00be220000000a00 */
        /* <DEDUP_REMOVED lines=20> */
.L_x_1606:
[----:B------:R-:W0:Y:S02]  /*4d70*/  F2I.S64.TRUNC R18, R18 ;  /* 0x0000001200127311 */ /* 0x000e24000020d900 */
[----:B0-----:R-:W-:-:S05]  /*4d80*/  IMAD.MOV.U32 R3, RZ, RZ, R18 ;  /* 0x000000ffff037224 */ /* 0x001fca00078e0012 */
[----:B------:R0:W-:Y:S01]  /*4d90*/  STG.E.U8 desc[UR36][R8.64], R3 ;  /* 0x0000000308007986 */ /* 0x0001e2000c101124 */
[----:B------:R-:W-:Y:S05]  /*4da0*/  BRA `(.L_x_1608) ;  /* 0x0000000c00407947 */ /* 0x000fea0003800000 */
.L_x_1605:
        /* <DEDUP_REMOVED lines=9> */
.L_x_1610:
[----:B------:R-:W0:Y:S02]  /*4e40*/  F2I.FTZ.TRUNC.NTZ R3, R18 ;  /* 0x0000001200037305 */ /* 0x000e24000021f100 */
[----:B0-----:R0:W-:Y:S01]  /*4e50*/  STG.E desc[UR36][R8.64], R3 ;  /* 0x0000000308007986 */ /* 0x0011e2000c101924 */
[----:B------:R-:W-:Y:S05]  /*4e60*/  BRA `(.L_x_1608) ;  /* 0x0000000c00107947 */ /* 0x000fea0003800000 */
.L_x_1609:
[----:B------:R-:W0:Y:S02]  /*4e70*/  F2I.FTZ.TRUNC.NTZ R3, R18 ;  /* 0x0000001200037305 */ /* 0x000e24000021f100 */
[----:B0-----:R0:W-:Y:S01]  /*4e80*/  STG.E.U16 desc[UR36][R8.64], R3 ;  /* 0x0000000308007986 */ /* 0x0011e2000c101524 */
[----:B------:R-:W-:Y:S05]  /*4e90*/  BRA `(.L_x_1608) ;  /* 0x0000000c00047947 */ /* 0x000fea0003800000 */
.L_x_1604:
        /* <DEDUP_REMOVED lines=8> */
.L_x_1612:
[----:B------:R-:W-:-:S05]  /*4f20*/  F2FP.F16.F32.PACK_AB R18, RZ, R18 ;  /* 0x00000012ff12723e */ /* 0x000fca00000000ff */
[----:B------:R0:W-:Y:S01]  /*4f30*/  STG.E.U16 desc[UR36][R8.64], R18 ;  /* 0x0000001208007986 */ /* 0x0001e2000c101524 */
[----:B------:R-:W-:Y:S05]  /*4f40*/  BRA `(.L_x_1608) ;  /* 0x0000000800d87947 */ /* 0x000fea0003800000 */
.L_x_1611:
        /* <DEDUP_REMOVED lines=9> */
.L_x_1614:
[----:B------:R-:W-:-:S04]  /*4fe0*/  F2FP.F16.F32.PACK_AB R3, RZ, R18 ;  /* 0x00000012ff03723e */ /* 0x000fc800000000ff */
[----:B------:R-:W-:-:S05]  /*4ff0*/  PRMT R3, R3, 0x5410, RZ ;  /* 0x0000541003037816 */ /* 0x000fca00000000ff */
[----:B------:R0:W-:Y:S01]  /*5000*/  STG.E desc[UR36][R8.64], R3 ;  /* 0x0000000308007986 */ /* 0x0001e2000c101924 */
[----:B------:R-:W-:Y:S05]  /*5010*/  BRA `(.L_x_1608) ;  /* 0x0000000800a47947 */ /* 0x000fea0003800000 */
.L_x_1613:
[----:B------:R-:W-:-:S06]  /*5020*/  FMUL.FTZ R4, R18, 1 ;  /* 0x3f80000012047820 */ /* 0x000fcc0000410000 */
[----:B------:R-:W0:Y:S02]  /*5030*/  F2F.F64.F32 R4, R4 ;  /* 0x0000000400047310 */ /* 0x000e240000201800 */
[----:B0-----:R0:W-:Y:S01]  /*5040*/  STG.E.64 desc[UR36][R8.64], R4 ;  /* 0x0000000408007986 */ /* 0x0011e2000c101b24 */
[----:B------:R-:W-:Y:S05]  /*5050*/  BRA `(.L_x_1608) ;  /* 0x0000000800947947 */ /* 0x000fea0003800000 */
.L_x_1603:
        /* <DEDUP_REMOVED lines=12> */
.L_x_1617:
[----:B------:R-:W-:Y:S01]  /*5120*/  FMUL.FTZ R4, R18, 1 ;  /* 0x3f80000012047820 */ /* 0x000fe20000410000 */
[----:B------:R-:W-:-:S05]  /*5130*/  CS2R R6, SRZ ;  /* 0x0000000000067805 */ /* 0x000fca000001ff00 */
[----:B------:R-:W0:Y:S02]  /*5140*/  F2F.F64.F32 R4, R4 ;  /* 0x0000000400047310 */ /* 0x000e240000201800 */
[----:B0-----:R0:W-:Y:S01]  /*5150*/  STG.E.128 desc[UR36][R8.64], R4 ;  /* 0x0000000408007986 */ /* 0x0011e2000c101d24 */
[----:B------:R-:W-:Y:S05]  /*5160*/  BRA `(.L_x_1608) ;  /* 0x0000000800507947 */ /* 0x000fea0003800000 */
.L_x_1616:
        /* <DEDUP_REMOVED lines=20> */
.L_x_1621:
[----:B------:R-:W-:Y:S05]  /*52b0*/  BSYNC B0 ;  /* 0x0000000000007941 */ /* 0x000fea0003800000 */
.L_x_1620:
[----:B------:R-:W-:-:S05]  /*52c0*/  LOP3.LUT R5, R0, R5, RZ, 0xfc, !PT ;  /* 0x0000000500057212 */ /* 0x000fca00078efcff */
[----:B------:R0:W-:Y:S01]  /*52d0*/  STG.E.U8 desc[UR36][R8.64], R5 ;  /* 0x0000000508007986 */ /* 0x0001e2000c101124 */
[----:B------:R-:W-:Y:S05]  /*52e0*/  BRA `(.L_x_1608) ;  /* 0x0000000400f07947 */ /* 0x000fea0003800000 */
.L_x_1619:
        /* <DEDUP_REMOVED lines=12> */
.L_x_1623:
[----:B------:R-:W-:Y:S01]  /*53b0*/  IMAD.MOV.U32 R0, RZ, RZ, 0x7f ;  /* 0x0000007fff007424 */ /* 0x000fe200078e00ff */
[----:B------:R-:W-:-:S04]  /*53c0*/  ISETP.GT.U32.AND P0, PT, R4, 0x7f800000, PT ;  /* 0x7f8000000400780c */ /* 0x000fc80003f04070 */
[----:B------:R-:W-:-:S09]  /*53d0*/  SEL R0, R0, 0x7c, P0 ;  /* 0x0000007c00007807 */ /* 0x000fd20000000000 */
.L_x_1624:
[----:B------:R-:W-:Y:S05]  /*53e0*/  BSYNC B0 ;  /* 0x0000000000007941 */ /* 0x000fea0003800000 */
.L_x_1622:
[----:B------:R-:W-:-:S04]  /*53f0*/  LOP3.LUT R18, R18, 0x80000000, RZ, 0xc0, !PT ;  /* 0x8000000012127812 */ /* 0x000fc800078ec0ff */
[----:B------:R-:W-:-:S04]  /*5400*/  SHF.R.U32.HI R3, RZ, 0x18, R18 ;  /* 0x00000018ff037819 */ /* 0x000fc80000011612 */
[----:B------:R-:W-:-:S05]  /*5410*/  LOP3.LUT R3, R0, R3, RZ, 0xfc, !PT ;  /* 0x0000000300037212 */ /* 0x000fca00078efcff */
[----:B------:R0:W-:Y:S01]  /*5420*/  STG.E.U8 desc[UR36][R8.64], R3 ;  /* 0x0000000308007986 */ /* 0x0001e2000c101124 */
[----:B------:R-:W-:Y:S05]  /*5430*/  BRA `(.L_x_1608) ;  /* 0x00000004009c7947 */ /* 0x000fea0003800000 */
.L_x_1618:
[----:B------:R-:W-:-:S05]  /*5440*/  F2FP.BF16.F32.PACK_AB R18, RZ, R18 ;  /* 0x00000012ff12723e */ /* 0x000fca00000010ff */
[----:B------:R0:W-:Y:S01]  /*5450*/  STG.E.U16 desc[UR36][R8.64], R18 ;  /* 0x0000001208007986 */ /* 0x0001e2000c101524 */
[----:B------:R-:W-:Y:S05]  /*5460*/  BRA `(.L_x_1608) ;  /* 0x0000000400907947 */ /* 0x000fea0003800000 */
.L_x_1615:
        /* <DEDUP_REMOVED lines=11> */
.L_x_1627:
        /* <DEDUP_REMOVED lines=16> */
.L_x_1630:
[----:B------:R-:W-:-:S04]  /*5620*/  LOP3.LUT R18, R18, 0x80000000, RZ, 0xc0, !PT ;  /* 0x8000000012127812 */ /* 0x000fc800078ec0ff */
[----:B------:R-:W-:-:S04]  /*5630*/  SHF.R.U32.HI R3, RZ, 0x18, R18 ;  /* 0x00000018ff037819 */ /* 0x000fc80000011612 */
[----:B------:R-:W-:-:S04]  /*5640*/  LOP3.LUT R0, R0, R3, RZ, 0xfc, !PT ;  /* 0x0000000300007212 */ /* 0x000fc800078efcff */
[----:B------:R-:W-:-:S07]  /*5650*/  PRMT R4, R0, 0x7610, R4 ;  /* 0x0000761000047816 */ /* 0x000fce0000000004 */
.L_x_1629:
[----:B------:R-:W-:Y:S05]  /*5660*/  BSYNC B0 ;  /* 0x0000000000007941 */ /* 0x000fea0003800000 */
.L_x_1628:
[----:B------:R3:W-:Y:S01]  /*5670*/  STG.E.U8 desc[UR36][R8.64], R4 ;  /* 0x0000000408007986 */ /* 0x0007e2000c101124 */
[----:B------:R-:W-:Y:S05]  /*5680*/  BRA `(.L_x_1608) ;  /* 0x0000000400087947 */ /* 0x000fea0003800000 */
.L_x_1626:
        /* <DEDUP_REMOVED lines=16> */
.L_x_1633:
[----:B------:R-:W-:-:S04]  /*5790*/  LOP3.LUT R18, R18, 0x80000000, RZ, 0xc0, !PT ;  /* 0x8000000012127812 */ /* 0x000fc800078ec0ff */
[----:B------:R-:W-:-:S04]  /*57a0*/  SHF.R.U32.HI R3, RZ, 0x18, R18 ;  /* 0x00000018ff037819 */ /* 0x000fc80000011612 */
[----:B------:R-:W-:-:S04]  /*57b0*/  LOP3.LUT R0, R0, R3, RZ, 0xfc, !PT ;  /* 0x0000000300007212 */ /* 0x000fc800078efcff */
[----:B------:R-:W-:-:S07]  /*57c0*/  PRMT R4, R0, 0x7610, R4 ;  /* 0x0000761000047816 */ /* 0x000fce0000000004 */
.L_x_1632:
[----:B------:R-:W-:Y:S05]  /*57d0*/  BSYNC B0 ;  /* 0x0000000000007941 */ /* 0x000fea0003800000 */
.L_x_1631:
[----:B------:R0:W-:Y:S01]  /*57e0*/  STG.E.U8 desc[UR36][R8.64], R4 ;  /* 0x0000000408007986 */ /* 0x0001e2000c101124 */
[----:B------:R-:W-:Y:S05]  /*57f0*/  BRA `(.L_x_1608) ;  /* 0x0000000000ac7947 */ /* 0x000fea0003800000 */
.L_x_1625:
        /* <DEDUP_REMOVED lines=21> */
.L_x_1607:
        /* <DEDUP_REMOVED lines=16> */
.L_x_1636:
[----:B------:R-:W-:Y:S05]  /*5a50*/  BRA `(.L_x_1608) ;  /* 0x0000000000147947 */ /* 0x000fea0003800000 */
.L_x_1635:
[----:B------:R-:W0:Y:S02]  /*5a60*/  F2I.U64.TRUNC R18, R18 ;  /* 0x0000001200127311 */ /* 0x000e24000020d800 */
[----:B0-----:R2:W-:Y:S01]  /*5a70*/  STG.E.64 desc[UR36][R8.64], R18 ;  /* 0x0000001208007986 */ /* 0x0015e2000c101b24 */
[----:B------:R-:W-:Y:S05]  /*5a80*/  BRA `(.L_x_1608) ;  /* 0x0000000000087947 */ /* 0x000fea0003800000 */
.L_x_1634:
[----:B------:R-:W0:Y:S02]  /*5a90*/  F2I.FTZ.U32.TRUNC.NTZ R3, R18 ;  /* 0x0000001200037305 */ /* 0x000e24000021f000 */
[----:B0-----:R0:W-:Y:S02]  /*5aa0*/  STG.E desc[UR36][R8.64], R3 ;  /* 0x0000000308007986 */ /* 0x0011e4000c101924 */
.L_x_1608:
[----:B------:R-:W-:-:S05]  /*5ab0*/  VIADD R25, R25, 0x80 ;  /* 0x0000008019197836 */ /* 0x000fca0000000000 */
[----:B------:R-:W-:-:S13]  /*5ac0*/  ISETP.GE.AND P0, PT, R25, R17, PT ;  /* 0x000000111900720c */ /* 0x000fda0003f06270 */
[----:B------:R-:W-:Y:S05]  /*5ad0*/  @P0 BRA `(.L_x_1602) ;  /* 0x0000000c00a80947 */ /* 0x000fea0003800000 */
[----:B0123--:R-:W0:Y:S01]  /*5ae0*/  LDC.64 R8, c[0x0][0x218] ;  /* 0x00008600ff087b82 */ /* 0x00fe220000000a00 */
        /* <DEDUP_REMOVED lines=20> */
.L_x_1640:
[----:B------:R-:W0:Y:S02]  /*5c30*/  F2I.S64.TRUNC R22, R22 ;  /* 0x0000001600167311 */ /* 0x000e24000020d900 */
[----:B0-----:R-:W-:-:S05]  /*5c40*/  IMAD.MOV.U32 R3, RZ, RZ, R22 ;  /* 0x000000ffff037224 */ /* 0x001fca00078e0016 */
[----:B------:R0:W-:Y:S01]  /*5c50*/  STG.E.U8 desc[UR36][R8.64], R3 ;  /* 0x0000000308007986 */ /* 0x0001e2000c101124 */
[----:B------:R-:W-:Y:S05]  /*5c60*/  BRA `(.L_x_1642) ;  /* 0x0000000c00407947 */ /* 0x000fea0003800000 */
.L_x_1639:
        /* <DEDUP_REMOVED lines=9> */
.L_x_1644:
[----:B------:R-:W0:Y:S02]  /*5d00*/  F2I.FTZ.TRUNC.NTZ R3, R22 ;  /* 0x0000001600037305 */ /* 0x000e24000021f100 */
[----:B0-----:R3:W-:Y:S01]  /*5d10*/  STG.E desc[UR36][R8.64], R3 ;  /* 0x0000000308007986 */ /* 0x0017e2000c101924 */
[----:B------:R-:W-:Y:S05]  /*5d20*/  BRA `(.L_x_1642) ;  /* 0x0000000c00107947 */ /* 0x000fea0003800000 */
.L_x_1643:
[----:B------:R-:W0:Y:S02]  /*5d30*/  F2I.FTZ.TRUNC.NTZ R3, R22 ;  /* 0x0000001600037305 */ /* 0x000e24000021f100 */
[----:B0-----:R2:W-:Y:S01]  /*5d40*/  STG.E.U16 desc[UR36][R8.64], R3 ;  /* 0x0000000308007986 */ /* 0x0015e2000c101524 */
[----:B------:R-:W-:Y:S05]  /*5d50*/  BRA `(.L_x_1642) ;  /* 0x0000000c00047947 */ /* 0x000fea0003800000 */
.L_x_1638:
        /* <DEDUP_REMOVED lines=8> */
.L_x_1646:
[----:B------:R-:W-:-:S05]  /*5de0*/  F2FP.F16.F32.PACK_AB R22, RZ, R22 ;  /* 0x00000016ff16723e */ /* 0x000fca00000000ff */
[----:B------:R0:W-:Y:S01]  /*5df0*/  STG.E.U16 desc[UR36][R8.64], R22 ;  /* 0x0000001608007986 */ /* 0x0001e2000c101524 */
[----:B------:R-:W-:Y:S05]  /*5e00*/  BRA `(.L_x_1642) ;  /* 0x0000000800d87947 */ /* 0x000fea0003800000 */
.L_x_1645:
        /* <DEDUP_REMOVED lines=9> */
.L_x_1648:
[----:B------:R-:W-:-:S04]  /*5ea0*/  F2FP.F16.F32.PACK_AB R3, RZ, R22 ;  /* 0x00000016ff03723e */ /* 0x000fc800000000ff */
[----:B------:R-:W-:-:S05]  /*5eb0*/  PRMT R3, R3, 0x5410, RZ ;  /* 0x0000541003037816 */ /* 0x000fca00000000ff */
[----:B------:R0:W-:Y:S01]  /*5ec0*/  STG.E desc[UR36][R8.64], R3 ;  /* 0x0000000308007986 */ /* 0x0001e2000c101924 */
[----:B------:R-:W-:Y:S05]  /*5ed0*/  BRA `(.L_x_1642) ;  /* 0x0000000800a47947 */ /* 0x000fea0003800000 */
.L_x_1647:
[----:B------:R-:W-:-:S06]  /*5ee0*/  FMUL.FTZ R4, R22, 1 ;  /* 0x3f80000016047820 */ /* 0x000fcc0000410000 */
[----:B------:R-:W0:Y:S02]  /*5ef0*/  F2F.F64.F32 R4, R4 ;  /* 0x0000000400047310 */ /* 0x000e240000201800 */
[----:B0-----:R0:W-:Y:S01]  /*5f00*/  STG.E.64 desc[UR36][R8.64], R4 ;  /* 0x0000000408007986 */ /* 0x0011e2000c101b24 */
[----:B------:R-:W-:Y:S05]  /*5f10*/  BRA `(.L_x_1642) ;  /* 0x0000000800947947 */ /* 0x000fea0003800000 */
.L_x_1637:
        /* <DEDUP_REMOVED lines=12> */
.L_x_1651:
[----:B------:R-:W-:Y:S01]  /*5fe0*/  FMUL.FTZ R4, R22, 1 ;  /* 0x3f80000016047820 */ /* 0x000fe20000410000 */
[----:B------:R-:W-:-:S05]  /*5ff0*/  CS2R R6, SRZ ;  /* 0x0000000000067805 */ /* 0x000fca000001ff00 */
[----:B------:R-:W0:Y:S02]  /*6000*/  F2F.F64.F32 R4, R4 ;  /* 0x0000000400047310 */ /* 0x000e240000201800 */
[----:B0-----:R0:W-:Y:S01]  /*6010*/  STG.E.128 desc[UR36][R8.64], R4 ;  /* 0x0000000408007986 */ /* 0x0011e2000c101d24 */
[----:B------:R-:W-:Y:S05]  /*6020*/  BRA `(.L_x_1642) ;  /* 0x0000000800507947 */ /* 0x000fea0003800000 */
.L_x_1650:
        /* <DEDUP_REMOVED lines=20> */
.L_x_1655:
[----:B------:R-:W-:Y:S05]  /*6170*/  BSYNC B0 ;  /* 0x0000000000007941 */ /* 0x000fea0003800000 */
.L_x_1654:
[----:B------:R-:W-:-:S05]  /*6180*/  LOP3.LUT R5, R0, R5, RZ, 0xfc, !PT ;  /* 0x0000000500057212 */ /* 0x000fca00078efcff */
[----:B------:R0:W-:Y:S01]  /*6190*/  STG.E.U8 desc[UR36][R8.64], R5 ;  /* 0x0000000508007986 */ /* 0x0001e2000c101124 */
[----:B------:R-:W-:Y:S05]  /*61a0*/  BRA `(.L_x_1642) ;  /* 0x0000000400f07947 */ /* 0x000fea0003800000 */
.L_x_1653:
        /* <DEDUP_REMOVED lines=12> */
.L_x_1657:
[----:B------:R-:W-:Y:S01]  /*6270*/  IMAD.MOV.U32 R0, RZ, RZ, 0x7f ;  /* 0x0000007fff007424 */ /* 0x000fe200078e00ff */
[----:B------:R-:W-:-:S04]  /*6280*/  ISETP.GT.U32.AND P0, PT, R4, 0x7f800000, PT ;  /* 0x7f8000000400780c */ /* 0x000fc80003f04070 */
[----:B------:R-:W-:-:S09]  /*6290*/  SEL R0, R0, 0x7c, P0 ;  /* 0x0000007c00007807 */ /* 0x000fd20000000000 */
.L_x_1658:
[----:B------:R-:W-:Y:S05]  /*62a0*/  BSYNC B0 ;  /* 0x0000000000007941 */ /* 0x000fea0003800000 */
.L_x_1656:
[----:B------:R-:W-:-:S04]  /*62b0*/  LOP3.LUT R22, R22, 0x80000000, RZ, 0xc0, !PT ;  /* 0x8000000016167812 */ /* 0x000fc800078ec0ff */
[----:B------:R-:W-:-:S04]  /*62c0*/  SHF.R.U32.HI R3, RZ, 0x18, R22 ;  /* 0x00000018ff037819 */ /* 0x000fc80000011616 */
[----:B------:R-:W-:-:S05]  /*62d0*/  LOP3.LUT R3, R0, R3, RZ, 0xfc, !PT ;  /* 0x0000000300037212 */ /* 0x000fca00078efcff */
[----:B------:R0:W-:Y:S01]  /*62e0*/  STG.E.U8 desc[UR36][R8.64], R3 ;  /* 0x0000000308007986 */ /* 0x0001e2000c101124 */
[----:B------:R-:W-:Y:S05]  /*62f0*/  BRA `(.L_x_1642) ;  /* 0x00000004009c7947 */ /* 0x000fea0003800000 */
.L_x_1652:
[----:B------:R-:W-:-:S05]  /*6300*/  F2FP.BF16.F32.PACK_AB R22, RZ, R22 ;  /* 0x00000016ff16723e */ /* 0x000fca00000010ff */
[----:B------:R0:W-:Y:S01]  /*6310*/  STG.E.U16 desc[UR36][R8.64], R22 ;  /* 0x0000001608007986 */ /* 0x0001e2000c101524 */
[----:B------:R-:W-:Y:S05]  /*6320*/  BRA `(.L_x_1642) ;  /* 0x0000000400907947 */ /* 0x000fea0003800000 */
.L_x_1649:
        /* <DEDUP_REMOVED lines=11> */
.L_x_1661:
        /* <DEDUP_REMOVED lines=16> */
.L_x_1664:
[----:B------:R-:W-:-:S04]  /*64e0*/  LOP3.LUT R22, R22, 0x80000000, RZ, 0xc0, !PT ;  /* 0x8000000016167812 */ /* 0x000fc800078ec0ff */
[----:B------:R-:W-:-:S04]  /*64f0*/  SHF.R.U32.HI R3, RZ, 0x18, R22 ;  /* 0x00000018ff037819 */ /* 0x000fc80000011616 */
[----:B------:R-:W-:-:S04]  /*6500*/  LOP3.LUT R0, R0, R3, RZ, 0xfc, !PT ;  /* 0x0000000300007212 */ /* 0x000fc800078efcff */
[----:B------:R-:W-:-:S07]  /*6510*/  PRMT R4, R0, 0x7610, R4 ;  /* 0x0000761000047816 */ /* 0x000fce0000000004 */
.L_x_1663:
[----:B------:R-:W-:Y:S05]  /*6520*/  BSYNC B0 ;  /* 0x0000000000007941 */ /* 0x000fea0003800000 */
.L_x_1662:
[----:B------:R0:W-:Y:S01]  /*6530*/  STG.E.U8 desc[UR36][R8.64], R4 ;  /* 0x0000000408007986 */ /* 0x0001e2000c101124 */
[----:B------:R-:W-:Y:S05]  /*6540*/  BRA `(.L_x_1642) ;  /* 0x0000000400087947 */ /* 0x000fea0003800000 */
.L_x_1660:
        /* <DEDUP_REMOVED lines=16> */
.L_x_1667:
[----:B------:R-:W-:-:S04]  /*6650*/  LOP3.LUT R22, R22, 0x80000000, RZ, 0xc0, !PT ;  /* 0x8000000016167812 */ /* 0x000fc800078ec0ff */
[----:B------:R-:W-:-:S04]  /*6660*/  SHF.R.U32.HI R3, RZ, 0x18, R22 ;  /* 0x00000018ff037819 */ /* 0x000fc80000011616 */
[----:B------:R-:W-:-:S04]  /*6670*/  LOP3.LUT R0, R0, R3, RZ, 0xfc, !PT ;  /* 0x0000000300007212 */ /* 0x000fc800078efcff */
[----:B------:R-:W-:-:S07]  /*6680*/  PRMT R4, R0, 0x7610, R4 ;  /* 0x0000761000047816 */ /* 0x000fce0000000004 */
.L_x_1666:
[----:B------:R-:W-:Y:S05]  /*6690*/  BSYNC B0 ;  /* 0x0000000000007941 */ /* 0x000fea0003800000 */
.L_x_1665:
[----:B------:R0:W-:Y:S01]  /*66a0*/  STG.E.U8 desc[UR36][R8.64], R4 ;  /* 0x0000000408007986 */ /* 0x0001e2000c101124 */
[----:B------:R-:W-:Y:S05]  /*66b0*/  BRA `(.L_x_1642) ;  /* 0x0000000000ac7947 */ /* 0x000fea0003800000 */
.L_x_1659:
        /* <DEDUP_REMOVED lines=21> */
.L_x_1641:
        /* <DEDUP_REMOVED lines=16> */
.L_x_1670:
[----:B------:R-:W-:Y:S05]  /*6910*/  BRA `(.L_x_1642) ;  /* 0x0000000000147947 */ /* 0x000fea0003800000 */
.L_x_1669:
[----:B------:R-:W0:Y:S02]  /*6920*/  F2I.U64.TRUNC R22, R22 ;  /* 0x0000001600167311 */ /* 0x000e24000020d800 */
[----:B0-----:R0:W-:Y:S01]  /*6930*/  STG.E.64 desc[UR36][R8.64], R22 ;  /* 0x0000001608007986 */ /* 0x0011e2000c101b24 */
[----:B------:R-:W-:Y:S05]  /*6940*/  BRA `(.L_x_1642) ;  /* 0x0000000000087947 */ /* 0x000fea0003800000 */
.L_x_1668:
[----:B------:R-:W0:Y:S02]  /*6950*/  F2I.FTZ.U32.TRUNC.NTZ R3, R22 ;  /* 0x0000001600037305 */ /* 0x000e24000021f000 */
[----:B0-----:R0:W-:Y:S02]  /*6960*/  STG.E desc[UR36][R8.64], R3 ;  /* 0x0000000308007986 */ /* 0x0011e4000c101924 */
.L_x_1642:
[----:B------:R-:W-:-:S07]  /*6970*/  VIADD R25, R25, 0x80 ;  /* 0x0000008019197836 */ /* 0x000fce0000000000 */
.L_x_1602:
[----:B------:R-:W-:Y:S05]  /*6980*/  BSYNC B6 ;  /* 0x0000000000067941 */ /* 0x000fea0003800000 */
.L_x_1601:
[----:B------:R-:W-:-:S13]  /*6990*/  ISETP.GE.AND P0, PT, R25, R17, PT ;  /* 0x000000111900720c */ /* 0x000fda0003f06270 */
[----:B------:R-:W-:Y:S05]  /*69a0*/  @P0 EXIT ;  /* 0x000000000000094d */ /* 0x000fea0003800000 */
[----:B0--3--:R-:W0:Y:S01]  /*69b0*/  LDC.64 R4, c[0x0][0x218] ;  /* 0x00008600ff047b82 */ /* 0x009e220000000a00 */
[----:B--2---:R-:W-:Y:S01]  /*69c0*/  PRMT R0, R16, 0x9910, RZ ;  /* 0x0000991010007816 */ /* 0x004fe200000000ff */
[----:B------:R-:W-:Y:S01]  /*69d0*/  IMAD R2, R2, 0x200, R25 ;  /* 0x0000020002027824 */ /* 0x000fe200078e0219 */
[----:B------:R-:W-:Y:S02]  /*69e0*/  ULDC UR4, c[0x0][0x238] ;  /* 0x00008e0000047ab9 */ /* 0x000fe40000000800 */
[----:B------:R-:W-:Y:S01]  /*69f0*/  ISETP.GT.AND P1, PT, R0, 0x9, PT ;  /* 0x000000090000780c */ /* 0x000fe20003f24270 */
[----:B-1----:R-:W-:-:S05]  /*6a00*/  IMAD R3, R2, UR4, RZ ;  /* 0x0000000402037c24 */ /* 0x002fca000f8e02ff */
        /* <DEDUP_REMOVED lines=11> */
[----:B----4-:R-:W0:Y:S02]  /*6ac0*/  F2I.FTZ.TRUNC.NTZ R5, R24 ;  /* 0x0000001800057305 */ /* 0x010e24000021f100 */
[----:B0-----:R-:W-:Y:S01]  /*6ad0*/  STG.E.U8 desc[UR36][R2.64], R5 ;  /* 0x0000000502007986 */ /* 0x001fe2000c101124 */
[----:B------:R-:W-:Y:S05]  /*6ae0*/  EXIT ;  /* 0x000000000000794d */ /* 0x000fea0003800000 */
.L_x_1674:
[----:B----4-:R-:W0:Y:S02]  /*6af0*/  F2I.S64.TRUNC R24, R24 ;  /* 0x0000001800187311 */ /* 0x010e24000020d900 */
[----:B0-----:R-:W-:-:S05]  /*6b00*/  IMAD.MOV.U32 R5, RZ, RZ, R24 ;  /* 0x000000ffff057224 */ /* 0x001fca00078e0018 */
[----:B------:R-:W-:Y:S01]  /*6b10*/  STG.E.U8 desc[UR36][R2.64], R5 ;  /* 0x0000000502007986 */ /* 0x000fe2000c101124 */
[----:B------:R-:W-:Y:S05]  /*6b20*/  EXIT ;  /* 0x000000000000794d */ /* 0x000fea0003800000 */
.L_x_1673:
[----:B------:R-:W-:-:S13]  /*6b30*/  ISETP.NE.AND P0, PT, R0, 0x2, PT ;  /* 0x000000020000780c */ /* 0x000fda0003f05270 */
[----:B------:R-:W-:Y:S05]  /*6b40*/  @!P0 BRA `(.L_x_1676) ;  /* 0x0000000000288947 */ /* 0x000fea0003800000 */
[----:B------:R-:W-:-:S13]  /*6b50*/  ISETP.NE.AND P0, PT, R0, 0x3, PT ;  /* 0x000000030000780c */ /* 0x000fda0003f05270 */
[----:B------:R-:W-:Y:S05]  /*6b60*/  @!P0 BRA `(.L_x_1677) ;  /* 0x0000000000148947 */ /* 0x000fea0003800000 */
[----:B------:R-:W-:-:S13]  /*6b70*/  ISETP.NE.AND P0, PT, R0, 0x4, PT ;  /* 0x000000040000780c */ /* 0x000fda0003f05270 */
[----:B------:R-:W-:Y:S05]  /*6b80*/  @P0 BRA `(.L_x_1675) ;  /* 0x0000000800d00947 */ /* 0x000fea0003800000 */
[----:B----4-:R-:W0:Y:S02]  /*6b90*/  F2I.S64.TRUNC R24, R24 ;  /* 0x0000001800187311 */ /* 0x010e24000020d900 */
[----:B0-----:R-:W-:Y:S01]  /*6ba0*/  STG.E.64 desc[UR36][R2.64], R24 ;  /* 0x0000001802007986 */ /* 0x001fe2000c101b24 */
[----:B------:R-:W-:Y:S05]  /*6bb0*/  EXIT ;  /* 0x000000000000794d */ /* 0x000fea0003800000 */
.L_x_1677:
[----:B----4-:R-:W0:Y:S02]  /*6bc0*/  F2I.FTZ.TRUNC.NTZ R5, R24 ;  /* 0x0000001800057305 */ /* 0x010e24000021f100 */
[----:B0-----:R-:W-:Y:S01]  /*6bd0*/  STG.E desc[UR36][R2.64], R5 ;  /* 0x0000000502007986 */ /* 0x001fe2000c101924 */
[----:B------:R-:W-:Y:S05]  /*6be0*/  EXIT ;  /* 0x000000000000794d */ /* 0x000fea0003800000 */
.L_x_1676:
[----:B----4-:R-:W0:Y:S02]  /*6bf0*/  F2I.FTZ.TRUNC.NTZ R5, R24 ;  /* 0x0000001800057305 */ /* 0x010e24000021f100 */
[----:B0-----:R-:W-:Y:S01]  /*6c00*/  STG.E.U16 desc[UR36][R2.64], R5 ;  /* 0x0000000502007986 */ /* 0x001fe2000c101524 */
[----:B------:R-:W-:Y:S05]  /*6c10*/  EXIT ;  /* 0x000000000000794d */ /* 0x000fea0003800000 */
.L_x_1672:
[----:B------:R-:W-:-:S13]  /*6c20*/  ISETP.GT.AND P0, PT, R0, 0x6, PT ;  /* 0x000000060000780c */ /* 0x000fda0003f04270 */
[----:B------:R-:W-:Y:S05]  /*6c30*/  @P0 BRA `(.L_x_1678) ;  /* 0x0000000000240947 */ /* 0x000fea0003800000 */
[----:B------:R-:W-:-:S13]  /*6c40*/  ISETP.NE.AND P0, PT, R0, 0x5, PT ;  /* 0x000000050000780c */ /* 0x000fda0003f05270 */
[----:B------:R-:W-:Y:S05]  /*6c50*/  @!P0 BRA `(.L_x_1679) ;  /* 0x0000000000108947 */ /* 0x000fea0003800000 */
[----:B------:R-:W-:-:S13]  /*6c60*/  ISETP.NE.AND P0, PT, R0, 0x6, PT ;  /* 0x000000060000780c */ /* 0x000fda0003f05270 */
[----:B------:R-:W-:Y:S05]  /*6c70*/  @P0 BRA `(.L_x_1675) ;  /* 0x0000000800940947 */ /* 0x000fea0003800000 */
[----:B----4-:R-:W-:Y:S01]  /*6c80*/  STG.E desc[UR36][R2.64], R24 ;  /* 0x0000001802007986 */ /* 0x010fe2000c101924 */
[----:B------:R-:W-:Y:S05]  /*6c90*/  EXIT ;  /* 0x000000000000794d */ /* 0x000fea0003800000 */
.L_x_1679:
[----:B----4-:R-:W-:-:S05]  /*6ca0*/  F2FP.F16.F32.PACK_AB R24, RZ, R24 ;  /* 0x00000018ff18723e */ /* 0x010fca00000000ff */
[----:B------:R-:W-:Y:S01]  /*6cb0*/  STG.E.U16 desc[UR36][R2.64], R24 ;  /* 0x0000001802007986 */ /* 0x000fe2000c101524 */
[----:B------:R-:W-:Y:S05]  /*6cc0*/  EXIT ;  /* 0x000000000000794d */ /* 0x000fea0003800000 */
.L_x_1678:
[----:B------:R-:W-:-:S13]  /*6cd0*/  ISETP.NE.AND P0, PT, R0, 0x7, PT ;  /* 0x000000070000780c */ /* 0x000fda0003f05270 */
[----:B------:R-:W-:Y:S05]  /*6ce0*/  @!P0 BRA `(.L_x_1680) ;  /* 0x00000000002c8947 */ /* 0x000fea0003800000 */
[----:B------:R-:W-:-:S13]  /*6cf0*/  ISETP.NE.AND P0, PT, R0, 0x8, PT ;  /* 0x000000080000780c */ /* 0x000fda0003f05270 */
[----:B------:R-:W-:Y:S05]  /*6d00*/  @!P0 BRA `(.L_x_1681) ;  /* 0x0000000000148947 */ /* 0x000fea0003800000 */
[----:B------:R-:W-:-:S13]  /*6d10*/  ISETP.NE.AND P0, PT, R0, 0x9, PT ;  /* 0x000000090000780c */ /* 0x000fda0003f05270 */
[----:B------:R-:W-:Y:S05]  /*6d20*/  @P0 BRA `(.L_x_1675) ;  /* 0x0000000800680947 */ /* 0x000fea0003800000 */
[----:B------:R-:W-:-:S05]  /*6d30*/  IMAD.MOV.U32 R25, RZ, RZ, RZ ;  /* 0x000000ffff197224 */ /* 0x000fca00078e00ff */
[----:B----4-:R-:W-:Y:S01]  /*6d40*/  STG.E.64 desc[UR36][R2.64], R24 ;  /* 0x0000001802007986 */ /* 0x010fe2000c101b24 */
[----:B------:R-:W-:Y:S05]  /*6d50*/  EXIT ;  /* 0x000000000000794d */ /* 0x000fea0003800000 */
.L_x_1681:
[----:B----4-:R-:W-:-:S04]  /*6d60*/  F2FP.F16.F32.PACK_AB R5, RZ, R24 ;  /* 0x00000018ff05723e */ /* 0x010fc800000000ff */
[----:B------:R-:W-:-:S05]  /*6d70*/  PRMT R5, R5, 0x5410, RZ ;  /* 0x0000541005057816 */ /* 0x000fca00000000ff */
[----:B------:R-:W-:Y:S01]  /*6d80*/  STG.E desc[UR36][R2.64], R5 ;  /* 0x0000000502007986 */ /* 0x000fe2000c101924 */
[----:B------:R-:W-:Y:S05]  /*6d90*/  EXIT ;  /* 0x000000000000794d */ /* 0x000fea0003800000 */
.L_x_1680:
[----:B----4-:R-:W-:-:S06]  /*6da0*/  FMUL.FTZ R4, R24, 1 ;  /* 0x3f80000018047820 */ /* 0x010fcc0000410000 */
[----:B------:R-:W0:Y:S02]  /*6db0*/  F2F.F64.F32 R4, R4 ;  /* 0x0000000400047310 */ /* 0x000e240000201800 */
[----:B0-----:R-:W-:Y:S01]  /*6dc0*/  STG.E.64 desc[UR36][R2.64], R4 ;  /* 0x0000000402007986 */ /* 0x001fe2000c101b24 */
[----:B------:R-:W-:Y:S05]  /*6dd0*/  EXIT ;  /* 0x000000000000794d */ /* 0x000fea0003800000 */
.L_x_1671:
        /* <DEDUP_REMOVED lines=8> */
[----:B----4-:R-:W-:-:S04]  /*6e60*/  FSETP.NEU.FTZ.AND P0, PT, R24, RZ, PT ;  /* 0x000000ff1800720b */ /* 0x010fc80003f1d000 */
[----:B------:R-:W-:-:S05]  /*6e70*/  SEL R5, RZ, 0x1, !P0 ;  /* 0x00000001ff057807 */ /* 0x000fca0004000000 */
[----:B------:R-:W-:Y:S01]  /*6e80*/  STG.E.U8 desc[UR36][R2.64], R5 ;  /* 0x0000000502007986 */ /* 0x000fe2000c101124 */
[----:B------:R-:W-:Y:S05]  /*6e90*/  EXIT ;  /* 0x000000000000794d */ /* 0x000fea0003800000 */
.L_x_1684:
[----:B----4-:R-:W-:Y:S01]  /*6ea0*/  FMUL.FTZ R4, R24, 1 ;  /* 0x3f80000018047820 */ /* 0x010fe20000410000 */
[----:B------:R-:W-:-:S05]  /*6eb0*/  CS2R R6, SRZ ;  /* 0x0000000000067805 */ /* 0x000fca000001ff00 */
[----:B------:R-:W0:Y:S02]  /*6ec0*/  F2F.F64.F32 R4, R4 ;  /* 0x0000000400047310 */ /* 0x000e240000201800 */
[----:B0-----:R-:W-:Y:S01]  /*6ed0*/  STG.E.128 desc[UR36][R2.64], R4 ;  /* 0x0000000402007986 */ /* 0x001fe2000c101d24 */
[----:B------:R-:W-:Y:S05]  /*6ee0*/  EXIT ;  /* 0x000000000000794d */ /* 0x000fea0003800000 */
.L_x_1683:
[----:B------:R-:W-:-:S13]  /*6ef0*/  ISETP.NE.AND P0, PT, R0, 0xf, PT ;  /* 0x0000000f0000780c */ /* 0x000fda0003f05270 */
[----:B------:R-:W-:Y:S05]  /*6f00*/  @!P0 BRA `(.L_x_1685) ;  /* 0x0000000000ac8947 */ /* 0x000fea0003800000 */
[----:B------:R-:W-:-:S13]  /*6f10*/  ISETP.NE.AND P0, PT, R0, 0x17, PT ;  /* 0x000000170000780c */ /* 0x000fda0003f05270 */
[----:B------:R-:W-:Y:S05]  /*6f20*/  @!P0 BRA `(.L_x_1686) ;  /* 0x0000000000508947 */ /* 0x000fea0003800000 */
[----:B------:R-:W-:-:S13]  /*6f30*/  ISETP.NE.AND P0, PT, R0, 0x18, PT ;  /* 0x000000180000780c */ /* 0x000fda0003f05270 */
[----:B------:R-:W-:Y:S05]  /*6f40*/  @P0 BRA `(.L_x_1675) ;  /* 0x0000000400e00947 */ /* 0x000fea0003800000 */
[C---:B----4-:R-:W-:Y:S01]  /*6f50*/  LOP3.LUT R4, R24.reuse, 0x7fffffff, RZ, 0xc0, !PT ;  /* 0x7fffffff18047812 */ /* 0x050fe200078ec0ff */
[----:B------:R-:W-:Y:S01]  /*6f60*/  BSSY B0, `(.L_x_1687) ;  /* 0x000000d000007945 */ /* 0x000fe20003800000 */
        /* <DEDUP_REMOVED lines=12> */
.L_x_1688:
[----:B------:R-:W-:Y:S05]  /*7030*/  BSYNC B0 ;  /* 0x0000000000007941 */ /* 0x000fea0003800000 */
.L_x_1687:
[----:B------:R-:W-:-:S05]  /*7040*/  LOP3.LUT R7, R0, R7, RZ, 0xfc, !PT ;  /* 0x0000000700077212 */ /* 0x000fca00078efcff */
[----:B------:R-:W-:Y:S01]  /*7050*/  STG.E.U8 desc[UR36][R2.64], R7 ;  /* 0x0000000702007986 */ /* 0x000fe2000c101124 */
[----:B------:R-:W-:Y:S05]  /*7060*/  EXIT ;  /* 0x000000000000794d */ /* 0x000fea0003800000 */
.L_x_1686:
[----:B----4-:R-:W-:Y:S01]  /*7070*/  LOP3.LUT R4, R24, 0x7fffffff, RZ, 0xc0, !PT ;  /* 0x7fffffff18047812 */ /* 0x010fe200078ec0ff */
[----:B------:R-:W-:Y:S03]  /*7080*/  BSSY B0, `(.L_x_1689) ;  /* 0x000000e000007945 */ /* 0x000fe60003800000 */
        /* <DEDUP_REMOVED lines=10> */
.L_x_1690:
[----:B------:R-:W-:Y:S01]  /*7130*/  IMAD.MOV.U32 R0, RZ, RZ, 0x7f ;  /* 0x0000007fff007424 */ /* 0x000fe200078e00ff */
[----:B------:R-:W-:-:S04]  /*7140*/  ISETP.GT.U32.AND P0, PT, R4, 0x7f800000, PT ;  /* 0x7f8000000400780c */ /* 0x000fc80003f04070 */
[----:B------:R-:W-:-:S09]  /*7150*/  SEL R0, R0, 0x7c, P0 ;  /* 0x0000007c00007807 */ /* 0x000fd20000000000 */
.L_x_1691:
[----:B------:R-:W-:Y:S05]  /*7160*/  BSYNC B0 ;  /* 0x0000000000007941 */ /* 0x000fea0003800000 */
.L_x_1689:
[----:B------:R-:W-:-:S04]  /*7170*/  LOP3.LUT R24, R24, 0x80000000, RZ, 0xc0, !PT ;  /* 0x8000000018187812 */ /* 0x000fc800078ec0ff */
[----:B------:R-:W-:-:S04]  /*7180*/  SHF.R.U32.HI R5, RZ, 0x18, R24 ;  /* 0x00000018ff057819 */ /* 0x000fc80000011618 */
[----:B------:R-:W-:-:S05]  /*7190*/  LOP3.LUT R5, R0, R5, RZ, 0xfc, !PT ;  /* 0x0000000500057212 */ /* 0x000fca00078efcff */
[----:B------:R-:W-:Y:S01]  /*71a0*/  STG.E.U8 desc[UR36][R2.64], R5 ;  /* 0x0000000502007986 */ /* 0x000fe2000c101124 */
[----:B------:R-:W-:Y:S05]  /*71b0*/  EXIT ;  /* 0x000000000000794d */ /* 0x000fea0003800000 */
.L_x_1685:
[----:B----4-:R-:W-:-:S05]  /*71c0*/  F2FP.BF16.F32.PACK_AB R24, RZ, R24 ;  /* 0x00000018ff18723e */ /* 0x010fca00000010ff */
[----:B------:R-:W-:Y:S01]  /*71d0*/  STG.E.U16 desc[UR36][R2.64], R24 ;  /* 0x0000001802007986 */ /* 0x000fe2000c101524 */
[----:B------:R-:W-:Y:S05]  /*71e0*/  EXIT ;  /* 0x000000000000794d */ /* 0x000fea0003800000 */
.L_x_1682:
        /* <DEDUP_REMOVED lines=8> */
[----:B----4-:R-:W0:Y:S02]  /*7270*/  F2I.FTZ.U32.TRUNC.NTZ R5, R24 ;  /* 0x0000001800057305 */ /* 0x010e24000021f000 */
[----:B0-----:R-:W-:Y:S01]  /*7280*/  STG.E.U16 desc[UR36][R2.64], R5 ;  /* 0x0000000502007986 */ /* 0x001fe2000c101524 */
[----:B------:R-:W-:Y:S05]  /*7290*/  EXIT ;  /* 0x000000000000794d */ /* 0x000fea0003800000 */
.L_x_1694:
[----:B----4-:R-:W-:Y:S01]  /*72a0*/  LOP3.LUT R5, R24, 0x7fffffff, RZ, 0xc0, !PT ;  /* 0x7fffffff18057812 */ /* 0x010fe200078ec0ff */
        /* <DEDUP_REMOVED lines=15> */
.L_x_1697:
[----:B------:R-:W-:-:S04]  /*73a0*/  LOP3.LUT R24, R24, 0x80000000, RZ, 0xc0, !PT ;  /* 0x8000000018187812 */ /* 0x000fc800078ec0ff */
[----:B------:R-:W-:-:S04]  /*73b0*/  SHF.R.U32.HI R5, RZ, 0x18, R24 ;  /* 0x00000018ff057819 */ /* 0x000fc80000011618 */
[----:B------:R-:W-:-:S04]  /*73c0*/  LOP3.LUT R4, R4, R5, RZ, 0xfc, !PT ;  /* 0x0000000504047212 */ /* 0x000fc800078efcff */
[----:B------:R-:W-:-:S07]  /*73d0*/  PRMT R0, R4, 0x7610, R0 ;  /* 0x0000761004007816 */ /* 0x000fce0000000000 */
.L_x_1696:
[----:B------:R-:W-:Y:S05]  /*73e0*/  BSYNC B0 ;  /* 0x0000000000007941 */ /* 0x000fea0003800000 */
.L_x_1695:
[----:B------:R-:W-:Y:S01]  /*73f0*/  STG.E.U8 desc[UR36][R2.64], R0 ;  /* 0x0000000002007986 */ /* 0x000fe2000c101124 */
[----:B------:R-:W-:Y:S05]  /*7400*/  EXIT ;  /* 0x000000000000794d */ /* 0x000fea0003800000 */
.L_x_1693:
        /* <DEDUP_REMOVED lines=16> */
.L_x_1700:
[----:B------:R-:W-:-:S04]  /*7510*/  LOP3.LUT R24, R24, 0x80000000, RZ, 0xc0, !PT ;  /* 0x8000000018187812 */ /* 0x000fc800078ec0ff */
[----:B------:R-:W-:-:S04]  /*7520*/  SHF.R.U32.HI R5, RZ, 0x18, R24 ;  /* 0x00000018ff057819 */ /* 0x000fc80000011618 */
[----:B------:R-:W-:-:S04]  /*7530*/  LOP3.LUT R4, R4, R5, RZ, 0xfc, !PT ;  /* 0x0000000504047212 */ /* 0x000fc800078efcff */
[----:B------:R-:W-:-:S07]  /*7540*/  PRMT R0, R4, 0x7610, R0 ;  /* 0x0000761004007816 */ /* 0x000fce0000000000 */
.L_x_1699:
[----:B------:R-:W-:Y:S05]  /*7550*/  BSYNC B0 ;  /* 0x0000000000007941 */ /* 0x000fea0003800000 */
.L_x_1698:
[----:B------:R-:W-:Y:S01]  /*7560*/  STG.E.U8 desc[UR36][R2.64], R0 ;  /* 0x0000000002007986 */ /* 0x000fe2000c101124 */
[----:B------:R-:W-:Y:S05]  /*7570*/  EXIT ;  /* 0x000000000000794d */ /* 0x000fea0003800000 */
.L_x_1692:
[----:B------:R-:W-:-:S13]  /*7580*/  ISETP.NE.AND P0, PT, R0, 0x1c, PT ;  /* 0x0000001c0000780c */ /* 0x000fda0003f05270 */
[----:B------:R-:W-:Y:S05]  /*7590*/  @!P0 BRA `(.L_x_1701) ;  /* 0x00000000009c8947 */ /* 0x000fea0003800000 */
[----:B------:R-:W-:-:S13]  /*75a0*/  ISETP.NE.AND P0, PT, R0, 0x1d, PT ;  /* 0x0000001d0000780c */ /* 0x000fda0003f05270 */
[----:B------:R-:W-:Y:S05]  /*75b0*/  @!P0 BRA `(.L_x_1702) ;  /* 0x0000000000888947 */ /* 0x000fea0003800000 */
[----:B------:R-:W-:-:S13]  /*75c0*/  ISETP.NE.AND P0, PT, R0, 0x2c, PT ;  /* 0x0000002c0000780c */ /* 0x000fda0003f05270 */
[----:B------:R-:W-:Y:S05]  /*75d0*/  @P0 BRA `(.L_x_1675) ;  /* 0x00000000003c0947 */ /* 0x000fea0003800000 */
[----:B----4-:R-:W-:-:S04]  /*75e0*/  SHF.R.U32.HI R4, RZ, 0x17, R24 ;  /* 0x00000017ff047819 */ /* 0x010fc80000011618 */
        /* <DEDUP_REMOVED lines=14> */
.L_x_1675:
        /* <DEDUP_REMOVED lines=15> */
[----:B-1--4-:R-:W-:Y:S05]  /*77c0*/  CALL.ABS.NOINC R2 ;  /* 0x0000000002007343 */ /* 0x012fea0003c00000 */
.L_x_1703:
[----:B------:R-:W-:Y:S05]  /*77d0*/  EXIT ;  /* 0x000000000000794d */ /* 0x000fea0003800000 */
.L_x_1702:
[----:B----4-:R-:W0:Y:S02]  /*77e0*/  F2I.U64.TRUNC R24, R24 ;  /* 0x0000001800187311 */ /* 0x010e24000020d800 */
[----:B0-----:R-:W-:Y:S01]  /*77f0*/  STG.E.64 desc[UR36][R2.64], R24 ;  /* 0x0000001802007986 */ /* 0x001fe2000c101b24 */
[----:B------:R-:W-:Y:S05]  /*7800*/  EXIT ;  /* 0x000000000000794d */ /* 0x000fea0003800000 */
.L_x_1701:
[----:B----4-:R-:W0:Y:S02]  /*7810*/  F2I.FTZ.U32.TRUNC.NTZ R5, R24 ;  /* 0x0000001800057305 */ /* 0x010e24000021f000 */
[----:B0-----:R-:W-:Y:S01]  /*7820*/  STG.E desc[UR36][R2.64], R5 ;  /* 0x0000000502007986 */ /* 0x001fe2000c101924 */
[----:B------:R-:W-:Y:S05]  /*7830*/  EXIT ;  /* 0x000000000000794d */ /* 0x000fea0003800000 */
.L_x_1704:
        /* <DEDUP_REMOVED lines=12> */
.L_x_2631:


//--------------------- .text._ZN2at6native18elementwise_kernelILi128ELi2EZNS0_22gpu_kernel_impl_nocastIZZZNS0_15sin_kernel_cudaERNS_18TensorIteratorBaseEENKUlvE0_clEvENKUlvE0_clEvEUlfE_EEvS4_RKT_EUliE_EEviT1_ --------------------------
	.section	.text._ZN2at6native18elementwise_kernelILi128ELi2EZNS0_22gpu_kernel_impl_nocastIZZZNS0_15sin_kernel_cudaERNS_18TensorIteratorBaseEENKUlvE0_clEvENKUlvE0_clEvEUlfE_EEvS4_RKT_EUliE_EEviT1_,"ax",@progbits
	.align	128
        .global         _ZN2at6native18elementwise_kernelILi128ELi2EZNS0_22gpu_kernel_impl_nocastIZZZNS0_15sin_kernel_cudaERNS_18TensorIteratorBaseEENKUlvE0_clEvENKUlvE0_clEvEUlfE_EEvS4_RKT_EUliE_EEviT1_
        .type           _ZN2at6native18elementwise_kernelILi128ELi2EZNS0_22gpu_kernel_impl_nocastIZZZNS0_15sin_kernel_cudaERNS_18TensorIteratorBaseEENKUlvE0_clEvENKUlvE0_clEvEUlfE_EEvS4_RKT_EUliE_EEviT1_,@function
        .size           _ZN2at6native18elementwise_kernelILi128ELi2EZNS0_22gpu_kernel_impl_nocastIZZZNS0_15sin_kernel_cudaERNS_18TensorIteratorBaseEENKUlvE0_clEvENKUlvE0_clEvEUlfE_EEvS4_RKT_EUliE_EEviT1_,(.L_x_2632 - _ZN2at6native18elementwise_kernelILi128ELi2EZNS0_22gpu_kernel_impl_nocastIZZZNS0_15sin_kernel_cudaERNS_18TensorIteratorBaseEENKUlvE0_clEvENKUlvE0_clEvEUlfE_EEvS4_RKT_EUliE_EEviT1_)
        .other          _ZN2at6native18elementwise_kernelILi128ELi2EZNS0_22gpu_kernel_impl_nocastIZZZNS0_15sin_kernel_cudaERNS_18TensorIteratorBaseEENKUlvE0_clEvENKUlvE0_clEvEUlfE_EEvS4_RKT_EUliE_EEviT1_,@"STO_CUDA_ENTRY STV_DEFAULT"
_ZN2at6native18elementwise_kernelILi128ELi2EZNS0_22gpu_kernel_impl_nocastIZZZNS0_15sin_kernel_cudaERNS_18TensorIteratorBaseEENKUlvE0_clEvENKUlvE0_clEvEUlfE_EEvS4_RKT_EUliE_EEviT1_:
.text._ZN2at6native18elementwise_kernelILi128ELi2EZNS0_22gpu_kernel_impl_nocastIZZZNS0_15sin_kernel_cudaERNS_18TensorIteratorBaseEENKUlvE0_clEvENKUlvE0_clEvEUlfE_EEvS4_RKT_EUliE_EEviT1_:
[----:B------:R-:W-:Y:S01]  /*0000*/  LDC R1, c[0x0][0x28] ;  /* 0x00000a00ff017b82 */ /* 0x000fe20000000800 */
[----:B------:R-:W0:Y:S01]  /*0010*/  S2R R0, SR_CTAID.X ;  /* 0x0000000000007919 */ /* 0x000e220000002500 */
[----:B------:R-:W-:Y:S01]  /*0020*/  ULDC UR6, c[0x0][0x210] ;  /* 0x0000840000067ab9 */ /* 0x000fe20000000800 */
[----:B------:R-:W-:Y:S01]  /*0030*/  ULDC.64 UR4, c[0x0][0x208] ;  /* 0x0000820000047ab9 */ /* 0x000fe20000000a00 */
[----:B------:R-:W-:Y:S01]  /*0040*/  BSSY B0, `(.L_x_1705) ;  /* 0x000013f000007945 */ /* 0x000fe20003800000 */
[----:B------:R-:W0:Y:S02]  /*0050*/  S2R R3, SR_TID.X ;  /* 0x0000000000037919 */ /* 0x000e240000002100 */
[----:B0-----:R-:W-:-:S04]  /*0060*/  LEA R0, R0, R3, 0x8 ;  /* 0x0000000300007211 */ /* 0x001fc800078e40ff */
[----:B------:R-:W-:Y:S02]  /*0070*/  ISETP.GE.AND P0, PT, R0, UR6, PT ;  /* 0x0000000600007c0c */ /* 0x000fe4000bf06270 */
[----:B------:R-:W-:-:S11]  /*0080*/  MOV R7, R0 ;  /* 0x0000000000077202 */ /* 0x000fd60000000f00 */
        /* <DEDUP_REMOVED lines=303> */
.L_x_1707:
[----:B------:R-:W-:Y:S02]  /*1380*/  ULDC.64 UR8, c[0x0][0x418] ;  /* 0x0001060000087ab9 */ /* 0x000fe40000000a00 */
[----:B------:R-:W-:-:S04]  /*1390*/  IADD3 R4, P0, R2, UR8, RZ ;  /* 0x0000000802047c10 */ /* 0x000fc8000ff1e0ff */
[----:B------:R-:W-:Y:S01]  /*13a0*/  IADD3.X R5, RZ, UR9, RZ, P0, !PT ;  /* 0x00000009ff057c10 */ /* 0x000fe200087fe4ff */
[----:B------:R-:W-:-:S04]  /*13b0*/  ULDC.64 UR8, c[0x0][0x410] ;  /* 0x0001040000087ab9 */ /* 0x000fc80000000a00 */
[----:B------:R-:W2:Y:S01]  /*13c0*/  LDG.E R4, desc[UR4][R4.64] ;  /* 0x0000000404047981 */ /* 0x000ea2000c1e1900 */
[----:B------:R-:W-:Y:S02]  /*13d0*/  IADD3 R2, P0, R3, UR8, RZ ;  /* 0x0000000803027c10 */ /* 0x000fe4000ff1e0ff */
[----:B------:R-:W-:Y:S02]  /*13e0*/  IADD3 R7, R0, 0x80, RZ ;  /* 0x0000008000077810 */ /* 0x000fe40007ffe0ff */
[----:B------:R-:W-:Y:S01]  /*13f0*/  IADD3.X R3, RZ, UR9, RZ, P0, !PT ;  /* 0x00000009ff037c10 */ /* 0x000fe200087fe4ff */
[----:B--2---:R-:W-:-:S06]  /*1400*/  FMUL.RZ R9, R4, 0.15915493667125701904 ;  /* 0x3e22f98304097820 */ /* 0x004fcc000040c000 */
[----:B------:R-:W0:Y:S02]  /*1410*/  MUFU.SIN R9, R9 ;  /* 0x0000000900097308 */ /* 0x000e240000000400 */
[----:B0-----:R0:W-:Y:S02]  /*1420*/  STG.E desc[UR4][R2.64], R9 ;  /* 0x0000000902007986 */ /* 0x0011e4000c101904 */
.L_x_1706:
[----:B------:R-:W-:Y:S05]  /*1430*/  BSYNC B0 ;  /* 0x0000000000007941 */ /* 0x000fea0003800000 */
.L_x_1705:
[----:B------:R-:W-:-:S13]  /*1440*/  ISETP.GE.AND P0, PT, R7, UR6, PT ;  /* 0x0000000607007c0c */ /* 0x000fda000bf06270 */
[----:B------:R-:W-:Y:S05]  /*1450*/  @P0 EXIT ;  /* 0x000000000000094d */ /* 0x000fea0003800000 */
[----:B------:R-:W1:Y:S01]  /*1460*/  LDC R8, c[0x0][0x218] ;  /* 0x00008600ff087b82 */ /* 0x000e620000000800 */
[----:B------:R-:W-:Y:S01]  /*1470*/  HFMA2.MMA R0, -RZ, RZ, 0, 0 ;  /* 0x00000000ff007435 */ /* 0x000fe200000001ff */
[----:B0-----:R-:W-:Y:S02]  /*1480*/  MOV R3, RZ ;  /* 0x000000ff00037202 */ /* 0x001fe40000000f00 */
[----:B-1----:R-:W-:-:S13]  /*1490*/  ISETP.NE.AND P0, PT, R8, RZ, PT ;  /* 0x000000ff0800720c */ /* 0x002fda0003f05270 */
[----:B------:R-:W-:Y:S05]  /*14a0*/  @!P0 BRA `(.L_x_1708) ;  /* 0x0000001000a88947 */ /* 0x000fea0003800000 */
[----:B------:R-:W-:Y:S01]  /*14b0*/  MOV R2, RZ ;  /* 0x000000ff00027202 */ /* 0x000fe20000000f00 */
[----:B------:R-:W-:Y:S01]  /*14c0*/  ULDC.64 UR6, c[0x0][0x220] ;  /* 0x0000880000067ab9 */ /* 0x000fe20000000a00 */
[----:B------:R-:W-:Y:S02]  /*14d0*/  MOV R3, R7 ;  /* 0x0000000700037202 */ /* 0x000fe40000000f00 */
        /* <DEDUP_REMOVED lines=295> */
.L_x_1708:
[----:B------:R-:W-:Y:S02]  /*2750*/  ULDC.64 UR6, c[0x0][0x418] ;  /* 0x0001060000067ab9 */ /* 0x000fe40000000a00 */
[----:B------:R-:W-:-:S04]  /*2760*/  IADD3 R4, P0, R0, UR6, RZ ;  /* 0x0000000600047c10 */ /* 0x000fc8000ff1e0ff */
[----:B------:R-:W-:Y:S01]  /*2770*/  IADD3.X R5, RZ, UR7, RZ, P0, !PT ;  /* 0x00000007ff057c10 */ /* 0x000fe200087fe4ff */
[----:B------:R-:W-:-:S04]  /*2780*/  ULDC.64 UR6, c[0x0][0x410] ;  /* 0x0001040000067ab9 */ /* 0x000fc80000000a00 */
[----:B------:R-:W2:Y:S01]  /*2790*/  LDG.E R4, desc[UR4][R4.64] ;  /* 0x0000000404047981 */ /* 0x000ea2000c1e1900 */
[----:B------:R-:W-:-:S04]  /*27a0*/  IADD3 R2, P0, R3, UR6, RZ ;  /* 0x0000000603027c10 */ /* 0x000fc8000ff1e0ff */
[----:B------:R-:W-:Y:S01]  /*27b0*/  IADD3.X R3, RZ, UR7, RZ, P0, !PT ;  /* 0x00000007ff037c10 */ /* 0x000fe200087fe4ff */
[----:B--2---:R-:W-:-:S06]  /*27c0*/  FMUL.RZ R7, R4, 0.15915493667125701904 ;  /* 0x3e22f98304077820 */ /* 0x004fcc000040c000 */
[----:B------:R-:W0:Y:S02]  /*27d0*/  MUFU.SIN R7, R7 ;  /* 0x0000000700077308 */ /* 0x000e240000000400 */
[----:B0-----:R-:W-:Y:S01]  /*27e0*/  STG.E desc[UR4][R2.64], R7 ;  /* 0x0000000702007986 */ /* 0x001fe2000c101904 */
[----:B------:R-:W-:Y:S05]  /*27f0*/  EXIT ;  /* 0x000000000000794d */ /* 0x000fea0003800000 */
.L_x_1709:
        /* <DEDUP_REMOVED lines=16> */
.L_x_2632:


//--------------------- .text._ZN2at6native27unrolled_elementwise_kernelIZZZNS0_15sin_kernel_cudaERNS_18TensorIteratorBaseEENKUlvE0_clEvENKUlvE0_clEvEUlfE_St5arrayIPcLm2EELi4E23TrivialOffsetCalculatorILi1EjESB_NS0_6memory15LoadWithoutCastENSC_16StoreWithoutCastEEEviT_T0_T2_T3_T4_T5_ --------------------------
	.section	.text._ZN2at6native27unrolled_elementwise_kernelIZZZNS0_15sin_kernel_cudaERNS_18TensorIteratorBaseEENKUlvE0_clEvENKUlvE0_clEvEUlfE_St5arrayIPcLm2EELi4E23TrivialOffsetCalculatorILi1EjESB_NS0_6memory15LoadWithoutCastENSC_16StoreWithoutCastEEEviT_T0_T2_T3_T4_T5_,"ax",@progbits
	.align	128
        .global         _ZN2at6native27unrolled_elementwise_kernelIZZZNS0_15sin_kernel_cudaERNS_18TensorIteratorBaseEENKUlvE0_clEvENKUlvE0_clEvEUlfE_St5arrayIPcLm2EELi4E23TrivialOffsetCalculatorILi1EjESB_NS0_6memory15LoadWithoutCastENSC_16StoreWithoutCastEEEviT_T0_T2_T3_T4_T5_
        .type           _ZN2at6native27unrolled_elementwise_kernelIZZZNS0_15sin_kernel_cudaERNS_18TensorIteratorBaseEENKUlvE0_clEvENKUlvE0_clEvEUlfE_St5arrayIPcLm2EELi4E23TrivialOffsetCalculatorILi1EjESB_NS0_6memory15LoadWithoutCastENSC_16StoreWithoutCastEEEviT_T0_T2_T3_T4_T5_,@function
        .size           _ZN2at6native27unrolled_elementwise_kernelIZZZNS0_15sin_kernel_cudaERNS_18TensorIteratorBaseEENKUlvE0_clEvENKUlvE0_clEvEUlfE_St5arrayIPcLm2EELi4E23TrivialOffsetCalculatorILi1EjESB_NS0_6memory15LoadWithoutCastENSC_16StoreWithoutCastEEEviT_T0_T2_T3_T4_T5_,(.L_x_2633 - _ZN2at6native27unrolled_elementwise_kernelIZZZNS0_15sin_kernel_cudaERNS_18TensorIteratorBaseEENKUlvE0_clEvENKUlvE0_clEvEUlfE_St5arrayIPcLm2EELi4E23TrivialOffsetCalculatorILi1EjESB_NS0_6memory15LoadWithoutCastENSC_16StoreWithoutCastEEEviT_T0_T2_T3_T4_T5_)
        .other          _ZN2at6native27unrolled_elementwise_kernelIZZZNS0_15sin_kernel_cudaERNS_18TensorIteratorBaseEENKUlvE0_clEvENKUlvE0_clEvEUlfE_St5arrayIPcLm2EELi4E23TrivialOffsetCalculatorILi1EjESB_NS0_6memory15LoadWithoutCastENSC_16StoreWithoutCastEEEviT_T0_T2_T3_T4_T5_,@"STO_CUDA_ENTRY STV_DEFAULT"
_ZN2at6native27unrolled_elementwise_kernelIZZZNS0_15sin_kernel_cudaERNS_18TensorIteratorBaseEENKUlvE0_clEvENKUlvE0_clEvEUlfE_St5arrayIPcLm2EELi4E23TrivialOffsetCalculatorILi1EjESB_NS0_6memory15LoadWithoutCastENSC_16StoreWithoutCastEEEviT_T0_T2_T3_T4_T5_:
.text._ZN2at6native27unrolled_elementwise_kernelIZZZNS0_15sin_kernel_cudaERNS_18TensorIteratorBaseEENKUlvE0_clEvENKUlvE0_clEvEUlfE_St5arrayIPcLm2EELi4E23TrivialOffsetCalculatorILi1EjESB_NS0_6memory15LoadWithoutCastENSC_16StoreWithoutCastEEEviT_T0_T2_T3_T4_T5_:
[----:B------:R-:W-:Y:S01]  /*0000*/  LDC R1, c[0x0][0x28] ;  /* 0x00000a00ff017b82 */ /* 0x000fe20000000800 */
[----:B------:R-:W0:Y:S07]  /*0010*/  S2R R0, SR_CTAID.X ;  /* 0x0000000000007919 */ /* 0x000e2e0000002500 */
[----:B------:R-:W0:Y:S01]  /*0020*/  LDC R9, c[0x0][0x210] ;  /* 0x00008400ff097b82 */ /* 0x000e220000000800 */
[----:B------:R-:W-:Y:S01]  /*0030*/  IMAD.MOV.U32 R6, RZ, RZ, RZ ;  /* 0x000000ffff067224 */ /* 0x000fe200078e00ff */
[----:B------:R-:W-:Y:S01]  /*0040*/  ULDC.64 UR4, c[0x0][0x208] ;  /* 0x0000820000047ab9 */ /* 0x000fe20000000a00 */
[----:B------:R-:W1:Y:S01]  /*0050*/  S2R R7, SR_TID.X ;  /* 0x0000000000077919 */ /* 0x000e620000002100 */
[----:B0-----:R-:W-:Y:S01]  /*0060*/  IMAD R2, R0, -0x200, R9 ;  /* 0xfffffe0000027824 */ /* 0x001fe200078e0209 */
[----:B-1----:R-:W-:-:S04]  /*0070*/  MOV R13, R7 ;  /* 0x00000007000d7202 */ /* 0x002fc80000000f00 */
        /* <DEDUP_REMOVED lines=10> */
[----:B------:R0:W2:Y:S07]  /*0120*/  @!P0 LDG.E R6, desc[UR4][R10.64] ;  /* 0x000000040a068981 */ /* 0x0000ae000c1e1900 */
[----:B------:R-:W3:Y:S01]  /*0130*/  @!P1 LDC.64 R8, c[0x0][0x220] ;  /* 0x00008800ff089b82 */ /* 0x000ee20000000a00 */
[----:B------:R-:W-:Y:S01]  /*0140*/  HFMA2.MMA R12, -RZ, RZ, 0, 0 ;  /* 0x00000000ff0c7435 */ /* 0x000fe200000001ff */
[----:B------:R-:W-:Y:S02]  /*0150*/  IMAD.MOV.U32 R20, RZ, RZ, RZ ;  /* 0x000000ffff147224 */ /* 0x000fe400078e00ff */
[----:B-1----:R-:W-:-:S04]  /*0160*/  @!P2 IMAD.WIDE.U32 R14, R19, 0x4, R14 ;  /* 0x00000004130ea825 */ /* 0x002fc800078e000e */
[----:B------:R-:W-:-:S03]  /*0170*/  @!P1 IMAD R19, R0, 0x200, R13 ;  /* 0x0000020000139824 */ /* 0x000fc600078e020d */
[----:B------:R1:W4:Y:S01]  /*0180*/  @!P2 LDG.E R12, desc[UR4][R14.64] ;  /* 0x000000040e0ca981 */ /* 0x000322000c1e1900 */
[----:B---3--:R-:W-:-:S05]  /*0190*/  @!P1 IMAD.WIDE.U32 R18, R19, 0x4, R8 ;  /* 0x0000000413129825 */ /* 0x008fca00078e0008 */
[----:B------:R-:W3:Y:S01]  /*01a0*/  @!P1 LDG.E R20, desc[UR4][R18.64] ;  /* 0x0000000412149981 */ /* 0x000ee2000c1e1900 */
[----:B------:R-:W-:-:S04]  /*01b0*/  @!P1 IADD3 R13, R13, 0x80, RZ ;  /* 0x000000800d0d9810 */ /* 0x000fc80007ffe0ff */
[----:B------:R-:W-:-:S13]  /*01c0*/  ISETP.GE.AND P2, PT, R13, R2, PT ;  /* 0x000000020d00720c */ /* 0x000fda0003f46270 */
[----:B------:R-:W1:Y:S01]  /*01d0*/  @!P2 LDC.64 R16, c[0x0][0x220] ;  /* 0x00008800ff10ab82 */ /* 0x000e620000000a00 */
[----:B------:R-:W-:Y:S02]  /*01e0*/  @!P2 LEA R9, R0, R13, 0x9 ;  /* 0x0000000d0009a211 */ /* 0x000fe400078e48ff */
[----:B0-----:R-:W-:Y:S01]  /*01f0*/  MOV R11, R7 ;  /* 0x00000007000b7202 */ /* 0x001fe20000000f00 */
[----:B------:R-:W-:-:S04]  /*0200*/  IMAD.MOV.U32 R10, RZ, RZ, RZ ;  /* 0x000000ffff0a7224 */ /* 0x000fc800078e00ff */
[----:B-1----:R-:W-:Y:S02]  /*0210*/  VIADD R15, R11, 0x80 ;  /* 0x000000800b0f7836 */ /* 0x002fe40000000000 */
[----:B------:R-:W-:Y:S02]  /*0220*/  @!P2 IMAD.WIDE.U32 R16, R9, 0x4, R16 ;  /* 0x000000040910a825 */ /* 0x000fe400078e0010 */
[----:B------:R-:W0:Y:S01]  /*0230*/  @!P0 LDC.64 R8, c[0x0][0x218] ;  /* 0x00008600ff088b82 */ /* 0x000e220000000a00 */
[----:B------:R-:W-:Y:S02]  /*0240*/  IADD3 R13, R11, 0x100, RZ ;  /* 0x000001000b0d7810 */ /* 0x000fe40007ffe0ff */
[----:B------:R1:W5:Y:S01]  /*0250*/  @!P2 LDG.E R10, desc[UR4][R16.64] ;  /* 0x00000004100aa981 */ /* 0x000362000c1e1900 */
[-C--:B------:R-:W-:Y:S01]  /*0260*/  ISETP.GE.AND P2, PT, R15, R2.reuse, PT ;  /* 0x000000020f00720c */ /* 0x080fe20003f46270 */
[----:B------:R-:W-:Y:S01]  /*0270*/  @!P0 IMAD R7, R0, 0x200, R7 ;  /* 0x0000020000078824 */ /* 0x000fe200078e0207 */
[----:B------:R-:W-:Y:S01]  /*0280*/  ISETP.GE.AND P1, PT, R13, R2, PT ;  /* 0x000000020d00720c */ /* 0x000fe20003f26270 */
[----:B------:R-:W-:Y:S01]  /*0290*/  VIADD R13, R11, 0x180 ;  /* 0x000001800b0d7836 */ /* 0x000fe20000000000 */
[----:B------:R-:W-:Y:S01]  /*02a0*/  @!P0 MOV R11, R15 ;  /* 0x0000000f000b8202 */ /* 0x000fe20000000f00 */
[----:B0-----:R-:W-:Y:S01]  /*02b0*/  @!P0 IMAD.WIDE.U32 R8, R7, 0x4, R8 ;  /* 0x0000000407088825 */ /* 0x001fe200078e0008 */
[----:B------:R-:W-:Y:S03]  /*02c0*/  BSSY B0, `(.L_x_1710) ;  /* 0x0000014000007945 */ /* 0x000fe60003800000 */
[----:B--2---:R-:W-:-:S04]  /*02d0*/  @!P0 FMUL.RZ R6, R6, 0.15915493667125701904 ;  /* 0x3e22f98306068820 */ /* 0x004fc8000040c000 */
[----:B------:R-:W0:Y:S01]  /*02e0*/  @!P0 MUFU.SIN R5, R6 ;  /* 0x0000000600058308 */ /* 0x000e220000000400 */
[----:B----4-:R-:W-:Y:S01]  /*02f0*/  @!P2 FMUL.RZ R12, R12, 0.15915493667125701904 ;  /* 0x3e22f9830c0ca820 */ /* 0x010fe2000040c000 */
[----:B0-----:R1:W-:Y:S06]  /*0300*/  @!P0 STG.E desc[UR4][R8.64], R5 ;  /* 0x0000000508008986 */ /* 0x0013ec000c101904 */
[----:B------:R1:W0:Y:S01]  /*0310*/  @!P2 MUFU.SIN R3, R12 ;  /* 0x0000000c0003a308 */ /* 0x0002220000000400 */
[----:B------:R-:W-:Y:S01]  /*0320*/  ISETP.GE.AND P2, PT, R11, R2, PT ;  /* 0x000000020b00720c */ /* 0x000fe20003f46270 */
[----:B---3--:R-:W-:-:S06]  /*0330*/  @!P1 FMUL.RZ R20, R20, 0.15915493667125701904 ;  /* 0x3e22f98314149820 */ /* 0x008fcc000040c000 */
[----:B------:R1:W2:Y:S06]  /*0340*/  @!P1 MUFU.SIN R4, R20 ;  /* 0x0000001400049308 */ /* 0x0002ac0000000400 */
[----:B0-----:R-:W-:Y:S05]  /*0350*/  @P2 BRA `(.L_x_1711) ;  /* 0x0000000000282947 */ /* 0x001fea0003800000 */
[----:B-1----:R-:W0:Y:S01]  /*0360*/  LDC.64 R8, c[0x0][0x218] ;  /* 0x00008600ff087b82 */ /* 0x002e220000000a00 */
[----:B------:R-:W-:Y:S02]  /*0370*/  LEA R7, R0, R11, 0x9 ;  /* 0x0000000b00077211 */ /* 0x000fe400078e48ff */
[----:B------:R-:W-:-:S04]  /*0380*/  IADD3 R11, R11, 0x80, RZ ;  /* 0x000000800b0b7810 */ /* 0x000fc80007ffe0ff */
[----:B------:R-:W-:-:S13]  /*0390*/  ISETP.GE.AND P0, PT, R11, R2, PT ;  /* 0x000000020b00720c */ /* 0x000fda0003f06270 */
[----:B------:R-:W-:Y:S01]  /*03a0*/  @!P0 IMAD R5, R0, 0x200, R11 ;  /* 0x0000020000058824 */ /* 0x000fe200078e020b */
[----:B------:R-:W-:Y:S01]  /*03b0*/  @!P0 IADD3 R11, R11, 0x80, RZ ;  /* 0x000000800b0b8810 */ /* 0x000fe20007ffe0ff */
[----:B0-----:R-:W-:-:S04]  /*03c0*/  IMAD.WIDE.U32 R6, R7, 0x4, R8 ;  /* 0x0000000407067825 */ /* 0x001fc800078e0008 */
[----:B------:R-:W-:Y:S01]  /*03d0*/  @!P0 IMAD.WIDE.U32 R8, R5, 0x4, R8 ;  /* 0x0000000405088825 */ /* 0x000fe200078e0008 */
[----:B------:R0:W-:Y:S04]  /*03e0*/  STG.E desc[UR4][R6.64], R3 ;  /* 0x0000000306007986 */ /* 0x0001e8000c101904 */
[----:B--2---:R0:W-:Y:S02]  /*03f0*/  @!P0 STG.E desc[UR4][R8.64], R4 ;  /* 0x0000000408008986 */ /* 0x0041e4000c101904 */
.L_x_1711:
[----:B------:R-:W-:Y:S05]  /*0400*/  BSYNC B0 ;  /* 0x0000000000007941 */ /* 0x000fea0003800000 */
.L_x_1710:
[-C--:B------:R-:W-:Y:S02]  /*0410*/  ISETP.GE.AND P1, PT, R11, R2.reuse, PT ;  /* 0x000000020b00720c */ /* 0x080fe40003f26270 */
[----:B------:R-:W-:-:S11]  /*0420*/  ISETP.GE.AND P0, PT, R13, R2, PT ;  /* 0x000000020d00720c */ /* 0x000fd60003f06270 */
[----:B------:R-:W-:Y:S05]  /*0430*/  @P1 EXIT ;  /* 0x000000000000194d */ /* 0x000fea0003800000 */
[----:B0-----:R-:W0:Y:S01]  /*0440*/  LDC.64 R2, c[0x0][0x218] ;  /* 0x00008600ff027b82 */ /* 0x001e220000000a00 */
[----:B-----5:R-:W-:Y:S01]  /*0450*/  @!P0 FMUL.RZ R10, R10, 0.15915493667125701904 ;  /* 0x3e22f9830a0a8820 */ /* 0x020fe2000040c000 */
[----:B------:R-:W-:-:S03]  /*0460*/  LEA R11, R0, R11, 0x9 ;  /* 0x0000000b000b7211 */ /* 0x000fc600078e48ff */
[----:B-1----:R-:W1:Y:S02]  /*0470*/  @!P0 MUFU.SIN R5, R10 ;  /* 0x0000000a00058308 */ /* 0x002e640000000400 */
[----:B0-----:R-:W-:-:S05]  /*0480*/  IMAD.WIDE.U32 R2, R11, 0x4, R2 ;  /* 0x000000040b027825 */ /* 0x001fca00078e0002 */
[----:B-1----:R-:W-:Y:S01]  /*0490*/  STG.E desc[UR4][R2.64], R5 ;  /* 0x0000000502007986 */ /* 0x002fe2000c101904 */
[----:B------:R-:W-:Y:S05]  /*04a0*/  EXIT ;  /* 0x000000000000794d */ /* 0x000fea0003800000 */
.L_x_1712:
        /* <DEDUP_REMOVED lines=13> */
.L_x_2633:


//--------------------- .text._ZN2at6native29vectorized_elementwise_kernelILi2EZZZNS0_15sin_kernel_cudaERNS_18TensorIteratorBaseEENKUlvE0_clEvENKUlvE0_clEvEUlfE_St5arrayIPcLm2EEEEviT0_T1_ --------------------------
	.section	.text._ZN2at6native29vectorized_elementwise_kernelILi2EZZZNS0_15sin_kernel_cudaERNS_18TensorIteratorBaseEENKUlvE0_clEvENKUlvE0_clEvEUlfE_St5arrayIPcLm2EEEEviT0_T1_,"ax",@progbits
	.align	128
        .global         _ZN2at6native29vectorized_elementwise_kernelILi2EZZZNS0_15sin_kernel_cudaERNS_18TensorIteratorBaseEENKUlvE0_clEvENKUlvE0_clEvEUlfE_St5arrayIPcLm2EEEEviT0_T1_
        .type           _ZN2at6native29vectorized_elementwise_kernelILi2EZZZNS0_15sin_kernel_cudaERNS_18TensorIteratorBaseEENKUlvE0_clEvENKUlvE0_clEvEUlfE_St5arrayIPcLm2EEEEviT0_T1_,@function
        .size           _ZN2at6native29vectorized_elementwise_kernelILi2EZZZNS0_15sin_kernel_cudaERNS_18TensorIteratorBaseEENKUlvE0_clEvENKUlvE0_clEvEUlfE_St5arrayIPcLm2EEEEviT0_T1_,(.L_x_2634 - _ZN2at6native29vectorized_elementwise_kernelILi2EZZZNS0_15sin_kernel_cudaERNS_18TensorIteratorBaseEENKUlvE0_clEvENKUlvE0_clEvEUlfE_St5arrayIPcLm2EEEEviT0_T1_)
        .other          _ZN2at6native29vectorized_elementwise_kernelILi2EZZZNS0_15sin_kernel_cudaERNS_18TensorIteratorBaseEENKUlvE0_clEvENKUlvE0_clEvEUlfE_St5arrayIPcLm2EEEEviT0_T1_,@"STO_CUDA_ENTRY STV_DEFAULT"
_ZN2at6native29vectorized_elementwise_kernelILi2EZZZNS0_15sin_kernel_cudaERNS_18TensorIteratorBaseEENKUlvE0_clEvENKUlvE0_clEvEUlfE_St5arrayIPcLm2EEEEviT0_T1_:
.text._ZN2at6native29vectorized_elementwise_kernelILi2EZZZNS0_15sin_kernel_cudaERNS_18TensorIteratorBaseEENKUlvE0_clEvENKUlvE0_clEvEUlfE_St5arrayIPcLm2EEEEviT0_T1_:
        /* <DEDUP_REMOVED lines=9> */
[----:B------:R-:W1:Y:S08]  /*0090*/  LDC.64 R4, c[0x0][0x220] ;  /* 0x00008800ff047b82 */ /* 0x000e700000000a00 */
[----:B------:R-:W2:Y:S01]  /*00a0*/  LDC.64 R14, c[0x0][0x218] ;  /* 0x00008600ff0e7b82 */ /* 0x000ea20000000a00 */
[----:B-1----:R-:W-:-:S04]  /*00b0*/  IMAD.WIDE R4, R0, 0x4, R4 ;  /* 0x0000000400047825 */ /* 0x002fc800078e0204 */
[----:B0-----:R-:W-:-:S05]  /*00c0*/  IMAD.WIDE.U32 R12, R2, 0x8, R4 ;  /* 0x00000008020c7825 */ /* 0x001fca00078e0004 */
[----:B------:R-:W3:Y:S04]  /*00d0*/  LDG.E.64 R4, desc[UR4][R12.64] ;  /* 0x000000040c047981 */ /* 0x000ee8000c1e1b00 */
[----:B------:R-:W4:Y:S04]  /*00e0*/  LDG.E.64 R10, desc[UR4][R12.64+0x400] ;  /* 0x000400040c0a7981 */ /* 0x000f28000c1e1b00 */
[----:B------:R-:W5:Y:S04]  /*00f0*/  LDG.E.64 R8, desc[UR4][R12.64+0x800] ;  /* 0x000800040c087981 */ /* 0x000f68000c1e1b00 */
[----:B------:R-:W2:Y:S01]  /*0100*/  LDG.E.64 R6, desc[UR4][R12.64+0xc00] ;  /* 0x000c00040c067981 */ /* 0x000ea2000c1e1b00 */
[----:B---3--:R-:W-:Y:S01]  /*0110*/  FMUL.RZ R5, R5, 0.15915493667125701904 ;  /* 0x3e22f98305057820 */ /* 0x008fe2000040c000 */
[----:B------:R-:W-:Y:S01]  /*0120*/  FMUL.RZ R4, R4, 0.15915493667125701904 ;  /* 0x3e22f98304047820 */ /* 0x000fe2000040c000 */
[----:B----4-:R-:W-:Y:S01]  /*0130*/  FMUL.RZ R11, R11, 0.15915493667125701904 ;  /* 0x3e22f9830b0b7820 */ /* 0x010fe2000040c000 */
[----:B------:R-:W-:-:S03]  /*0140*/  FMUL.RZ R10, R10, 0.15915493667125701904 ;  /* 0x3e22f9830a0a7820 */ /* 0x000fc6000040c000 */
[----:B------:R-:W-:Y:S01]  /*0150*/  MUFU.SIN R5, R5 ;  /* 0x0000000500057308 */ /* 0x000fe20000000400 */
[----:B-----5:R-:W-:Y:S01]  /*0160*/  FMUL.RZ R9, R9, 0.15915493667125701904 ;  /* 0x3e22f98309097820 */ /* 0x020fe2000040c000 */
[----:B------:R-:W-:Y:S01]  /*0170*/  FMUL.RZ R8, R8, 0.15915493667125701904 ;  /* 0x3e22f98308087820 */ /* 0x000fe2000040c000 */
[----:B--2---:R-:W-:Y:S01]  /*0180*/  FMUL.RZ R13, R7, 0.15915493667125701904 ;  /* 0x3e22f983070d7820 */ /* 0x004fe2000040c000 */
[----:B------:R-:W-:-:S04]  /*0190*/  FMUL.RZ R12, R6, 0.15915493667125701904 ;  /* 0x3e22f983060c7820 */ /* 0x000fc8000040c000 */
[----:B------:R-:W0:Y:S01]  /*01a0*/  MUFU.SIN R4, R4 ;  /* 0x0000000400047308 */ /* 0x000e220000000400 */
[----:B------:R-:W-:-:S04]  /*01b0*/  IMAD.WIDE.U32 R6, R0, 0x4, R14 ;  /* 0x0000000400067825 */ /* 0x000fc800078e000e */
[----:B------:R-:W-:-:S03]  /*01c0*/  IMAD.WIDE R6, R2, 0x8, R6 ;  /* 0x0000000802067825 */ /* 0x000fc600078e0206 */
[----:B------:R-:W-:Y:S08]  /*01d0*/  MUFU.SIN R11, R11 ;  /* 0x0000000b000b7308 */ /* 0x000ff00000000400 */
[----:B------:R-:W1:Y:S01]  /*01e0*/  MUFU.SIN R10, R10 ;  /* 0x0000000a000a7308 */ /* 0x000e620000000400 */
[----:B0-----:R-:W-:Y:S07]  /*01f0*/  STG.E.64 desc[UR4][R6.64], R4 ;  /* 0x0000000406007986 */ /* 0x001fee000c101b04 */
[----:B------:R-:W-:Y:S08]  /*0200*/  MUFU.SIN R9, R9 ;  /* 0x0000000900097308 */ /* 0x000ff00000000400 */
[----:B------:R-:W0:Y:S01]  /*0210*/  MUFU.SIN R8, R8 ;  /* 0x0000000800087308 */ /* 0x000e220000000400 */
[----:B-1----:R-:W-:Y:S07]  /*0220*/  STG.E.64 desc[UR4][R6.64+0x400], R10 ;  /* 0x0004000a06007986 */ /* 0x002fee000c101b04 */
[----:B------:R-:W-:Y:S08]  /*0230*/  MUFU.SIN R13, R13 ;  /* 0x0000000d000d7308 */ /* 0x000ff00000000400 */
[----:B------:R-:W1:Y:S01]  /*0240*/  MUFU.SIN R12, R12 ;  /* 0x0000000c000c7308 */ /* 0x000e620000000400 */
[----:B0-----:R-:W-:Y:S04]  /*0250*/  STG.E.64 desc[UR4][R6.64+0x800], R8 ;  /* 0x0008000806007986 */ /* 0x001fe8000c101b04 */
[----:B-1----:R-:W-:Y:S01]  /*0260*/  STG.E.64 desc[UR4][R6.64+0xc00], R12 ;  /* 0x000c000c06007986 */ /* 0x002fe2000c101b04 */
[----:B------:R-:W-:Y:S05]  /*0270*/  EXIT ;  /* 0x000000000000794d */ /* 0x000fea0003800000 */
.L_x_1713:
[----:B------:R-:W0:Y:S02]  /*0280*/  S2R R25, SR_TID.X ;  /* 0x0000000000197919 */ /* 0x000e240000002100 */
[----:B0-----:R-:W-:Y:S01]  /*0290*/  ISETP.GE.AND P0, PT, R25, R2, PT ;  /* 0x000000021900720c */ /* 0x001fe20003f06270 */
[----:B------:R-:W-:-:S12]  /*02a0*/  IMAD.MOV.U32 R23, RZ, RZ, R25 ;  /* 0x000000ffff177224 */ /* 0x000fd800078e0019 */
[----:B------:R-:W-:Y:S01]  /*02b0*/  @!P0 IADD3 R23, R25, 0x80, RZ ;  /* 0x0000008019178810 */ /* 0x000fe20007ffe0ff */
[----:B------:R-:W0:Y:S01]  /*02c0*/  @!P0 LDC.64 R16, c[0x0][0x220] ;  /* 0x00008800ff108b82 */ /* 0x000e220000000a00 */
[----:B------:R-:W-:Y:S02]  /*02d0*/  @!P0 IMAD.IADD R11, R0, 0x1, R25 ;  /* 0x00000001000b8824 */ /* 0x000fe400078e0219 */
[----:B------:R-:W-:-:S13]  /*02e0*/  ISETP.GE.AND P5, PT, R23, R2, PT ;  /* 0x000000021700720c */ /* 0x000fda0003fa6270 */
[----:B------:R-:W-:Y:S01]  /*02f0*/  @!P5 IMAD.IADD R20, R0, 0x1, R23 ;  /* 0x000000010014d824 */ /* 0x000fe200078e0217 */
[----:B------:R-:W-:Y:S01]  /*0300*/  @!P5 IADD3 R23, R23, 0x80, RZ ;  /* 0x000000801717d810 */ /* 0x000fe20007ffe0ff */
[----:B------:R-:W1:Y:S03]  /*0310*/  @!P5 LDC.64 R28, c[0x0][0x220] ;  /* 0x00008800ff1cdb82 */ /* 0x000e660000000a00 */
[----:B------:R-:W-:Y:S01]  /*0320*/  ISETP.GE.AND P6, PT, R23, R2, PT ;  /* 0x000000021700720c */ /* 0x000fe20003fc6270 */
[----:B0-----:R-:W-:Y:S01]  /*0330*/  @!P0 IMAD.WIDE.U32 R16, R11, 0x4, R16 ;  /* 0x000000040b108825 */ /* 0x001fe200078e0010 */
[----:B------:R-:W-:-:S11]  /*0340*/  HFMA2.MMA R11, -RZ, RZ, 0, 0 ;  /* 0x00000000ff0b7435 */ /* 0x000fd600000001ff */
[----:B------:R-:W-:Y:S01]  /*0350*/  @!P6 IMAD.IADD R3, R0, 0x1, R23 ;  /* 0x000000010003e824 */ /* 0x000fe200078e0217 */
[----:B------:R-:W-:Y:S01]  /*0360*/  @!P6 IADD3 R23, R23, 0x80, RZ ;  /* 0x000000801717e810 */ /* 0x000fe20007ffe0ff */
[----:B------:R-:W0:Y:S01]  /*0370*/  @!P6 LDC.64 R14, c[0x0][0x220] ;  /* 0x00008800ff0eeb82 */ /* 0x000e220000000a00 */
[----:B------:R2:W3:Y:S02]  /*0380*/  @!P0 LDG.E R11, desc[UR4][R16.64] ;  /* 0x00000004100b8981 */ /* 0x0004e4000c1e1900 */
[----:B------:R-:W-:-:S13]  /*0390*/  ISETP.GE.AND P1, PT, R23, R2, PT ;  /* 0x000000021700720c */ /* 0x000fda0003f26270 */
[----:B------:R-:W-:Y:S01]  /*03a0*/  @!P1 IMAD.IADD R18, R0, 0x1, R23 ;  /* 0x0000000100129824 */ /* 0x000fe200078e0217 */
[----:B------:R-:W-:Y:S01]  /*03b0*/  @!P1 IADD3 R23, R23, 0x80, RZ ;  /* 0x0000008017179810 */ /* 0x000fe20007ffe0ff */
[----:B------:R-:W4:Y:S03]  /*03c0*/  @!P1 LDC.64 R12, c[0x0][0x220] ;  /* 0x00008800ff0c9b82 */ /* 0x000f260000000a00 */
[----:B------:R-:W-:-:S13]  /*03d0*/  ISETP.GE.AND P2, PT, R23, R2, PT ;  /* 0x000000021700720c */ /* 0x000fda0003f46270 */
[----:B------:R-:W-:Y:S01]  /*03e0*/  @!P2 IMAD.IADD R19, R0, 0x1, R23 ;  /* 0x000000010013a824 */ /* 0x000fe200078e0217 */
[----:B------:R-:W-:Y:S01]  /*03f0*/  @!P2 IADD3 R23, R23, 0x80, RZ ;  /* 0x000000801717a810 */ /* 0x000fe20007ffe0ff */
[----:B0-----:R-:W-:Y:S01]  /*0400*/  @!P6 IMAD.WIDE.U32 R14, R3, 0x4, R14 ;  /* 0x00000004030ee825 */ /* 0x001fe200078e000e */
[----:B--2---:R-:W0:Y:S02]  /*0410*/  @!P2 LDC.64 R16, c[0x0][0x220] ;  /* 0x00008800ff10ab82 */ /* 0x004e240000000a00 */
[----:B------:R-:W-:-:S13]  /*0420*/  ISETP.GE.AND P3, PT, R23, R2, PT ;  /* 0x000000021700720c */ /* 0x000fda0003f66270 */
[----:B------:R-:W-:Y:S01]  /*0430*/  @!P3 IADD3 R27, R0, R23, RZ ;  /* 0x00000017001bb210 */ /* 0x000fe20007ffe0ff */
[----:B------:R-:W-:-:S05]  /*0440*/  @!P3 VIADD R23, R23, 0x80 ;  /* 0x000000801717b836 */ /* 0x000fca0000000000 */
[----:B------:R-:W-:Y:S01]  /*0450*/  ISETP.GE.AND P4, PT, R23, R2, PT ;  /* 0x000000021700720c */ /* 0x000fe20003f86270 */
[----:B-1----:R-:W-:Y:S01]  /*0460*/  @!P5 IMAD.WIDE.U32 R28, R20, 0x4, R28 ;  /* 0x00000004141cd825 */ /* 0x002fe200078e001c */
[----:B------:R-:W-:Y:S01]  /*0470*/  MOV R3, RZ ;  /* 0x000000ff00037202 */ /* 0x000fe20000000f00 */
[----:B------:R-:W-:-:S05]  /*0480*/  HFMA2.MMA R20, -RZ, RZ, 0, 0 ;  /* 0x00000000ff147435 */ /* 0x000fca00000001ff */
[----:B------:R1:W2:Y:S01]  /*0490*/  @!P5 LDG.E R3, desc[UR4][R28.64] ;  /* 0x000000041c03d981 */ /* 0x0002a2000c1e1900 */
[----:B------:R-:W-:Y:S01]  /*04a0*/  MOV R22, RZ ;  /* 0x000000ff00167202 */ /* 0x000fe20000000f00 */
[----:B----4-:R-:W-:-:S03]  /*04b0*/  @!P1 IMAD.WIDE.U32 R12, R18, 0x4, R12 ;  /* 0x00000004120c9825 */ /* 0x010fc600078e000c */
[----:B------:R4:W5:Y:S04]  /*04c0*/  @!P6 LDG.E R20, desc[UR4][R14.64] ;  /* 0x000000040e14e981 */ /* 0x000968000c1e1900 */
[----:B------:R0:W5:Y:S01]  /*04d0*/  @!P1 LDG.E R22, desc[UR4][R12.64] ;  /* 0x000000040c169981 */ /* 0x000162000c1e1900 */
[----:B-1----:R-:W-:Y:S01]  /*04e0*/  @!P4 IMAD.IADD R29, R0, 0x1, R23 ;  /* 0x00000001001dc824 */ /* 0x002fe200078e0217 */
[----:B------:R-:W-:-:S04]  /*04f0*/  @!P4 IADD3 R23, R23, 0x80, RZ ;  /* 0x000000801717c810 */ /* 0x000fc80007ffe0ff */
[----:B------:R-:W-:Y:S01]  /*0500*/  ISETP.GE.AND P5, PT, R23, R2, PT ;  /* 0x000000021700720c */ /* 0x000fe20003fa6270 */
[----:B----4-:R-:W1:Y:S01]  /*0510*/  @!P3 LDC.64 R14, c[0x0][0x220] ;  /* 0x00008800ff0ebb82 */ /* 0x010e620000000a00 */
[----:B0-----:R-:W-:-:S07]  /*0520*/  @!P2 IMAD.WIDE.U32 R16, R19, 0x4, R16 ;  /* 0x000000041310a825 */ /* 0x001fce00078e0010 */
[----:B------:R-:W0:Y:S01]  /*0530*/  @!P4 LDC.64 R12, c[0x0][0x220] ;  /* 0x00008800ff0ccb82 */ /* 0x000e220000000a00 */
[----:B------:R-:W-:-:S06]  /*0540*/  IMAD.MOV.U32 R24, RZ, RZ, RZ ;  /* 0x000000ffff187224 */ /* 0x000fcc00078e00ff */
[----:B------:R4:W5:Y:S01]  /*0550*/  @!P2 LDG.E R24, desc[UR4][R16.64] ;  /* 0x000000041018a981 */ /* 0x000962000c1e1900 */
[----:B------:R-:W4:Y:S01]  /*0560*/  @!P5 LDC.64 R18, c[0x0][0x220] ;  /* 0x00008800ff12db82 */ /* 0x000f220000000a00 */
[----:B------:R-:W-:Y:S01]  /*0570*/  HFMA2.MMA R28, -RZ, RZ, 0, 0 ;  /* 0x00000000ff1c7435 */ /* 0x000fe200000001ff */
[----:B-1----:R-:W-:-:S09]  /*0580*/  @!P3 IMAD.WIDE.U32 R14, R27, 0x4, R14 ;  /* 0x000000041b0eb825 */ /* 0x002fd200078e000e */
[----:B------:R3:W5:Y:S01]  /*0590*/  @!P3 LDG.E R28, desc[UR4][R14.64] ;  /* 0x000000040e1cb981 */ /* 0x000762000c1e1900 */
[----:B0-----:R-:W-:-:S04]  /*05a0*/  @!P4 IMAD.WIDE.U32 R26, R29, 0x4, R12 ;  /* 0x000000041d1ac825 */ /* 0x001fc800078e000c */
[----:B------:R-:W-:Y:S01]  /*05b0*/  @!P5 IMAD.IADD R13, R0, 0x1, R23 ;  /* 0x00000001000dd824 */ /* 0x000fe200078e0217 */
[----:B------:R-:W-:Y:S01]  /*05c0*/  HFMA2.MMA R23, -RZ, RZ, 0, 0 ;  /* 0x00000000ff177435 */ /* 0x000fe200000001ff */
[----:B------:R-:W-:Y:S02]  /*05d0*/  MOV R29, RZ ;  /* 0x000000ff001d7202 */ /* 0x000fe40000000f00 */
[----:B----4-:R-:W-:-:S04]  /*05e0*/  @!P5 IMAD.WIDE.U32 R18, R13, 0x4, R18 ;  /* 0x000000040d12d825 */ /* 0x010fc800078e0012 */
[----:B------:R-:W4:Y:S04]  /*05f0*/  @!P4 LDG.E R29, desc[UR4][R26.64] ;  /* 0x000000041a1dc981 */ /* 0x000f28000c1e1900 */
[----:B------:R-:W4:Y:S01]  /*0600*/  @!P5 LDG.E R23, desc[UR4][R18.64] ;  /* 0x000000041217d981 */ /* 0x000f22000c1e1900 */
[C---:B------:R-:W-:Y:S01]  /*0610*/  IADD3 R17, R25.reuse, 0x80, RZ ;  /* 0x0000008019117810 */ /* 0x040fe20007ffe0ff */
[----:B------:R-:W-:-:S03]  /*0620*/  VIADD R13, R25, 0x100 ;  /* 0x00000100190d7836 */ /* 0x000fc60000000000 */
[-C--:B------:R-:W-:Y:S02]  /*0630*/  ISETP.GE.AND P1, PT, R17, R2.reuse, PT ;  /* 0x000000021100720c */ /* 0x080fe40003f26270 */
[----:B------:R-:W-:Y:S02]  /*0640*/  ISETP.GE.AND P2, PT, R13, R2, PT ;  /* 0x000000020d00720c */ /* 0x000fe40003f46270 */
[----:B------:R-:W0:Y:S01]  /*0650*/  @!P0 LDC.64 R12, c[0x0][0x218] ;  /* 0x00008600ff0c8b82 */ /* 0x000e220000000a00 */
[----:B------:R-:W-:Y:S04]  /*0660*/  BSSY B0, `(.L_x_1714) ;  /* 0x000004b000007945 */ /* 0x000fe80003800000 */
[----:B------:R-:W-:Y:S01]  /*0670*/  BSSY B1, `(.L_x_1715) ;  /* 0x0000043000017945 */ /* 0x000fe20003800000 */
[----:B---3--:R-:W-:Y:S01]  /*0680*/  @!P0 FMUL.RZ R14, R11, 0.15915493667125701904 ;  /* 0x3e22f9830b0e8820 */ /* 0x008fe2000040c000 */
[----:B------:R-:W-:-:S04]  /*0690*/  IADD3 R11, R25, 0x180, RZ ;  /* 0x00000180190b7810 */ /* 0x000fc80007ffe0ff */
[----:B------:R-:W-:Y:S01]  /*06a0*/  ISETP.GE.AND P3, PT, R11, R2, PT ;  /* 0x000000020b00720c */ /* 0x000fe20003f66270 */
[----:B------:R-:W1:Y:S01]  /*06b0*/  @!P0 MUFU.SIN R21, R14 ;  /* 0x0000000e00158308 */ /* 0x000e620000000400 */
[----:B------:R-:W-:-:S04]  /*06c0*/  @!P0 IMAD.IADD R11, R0, 0x1, R25 ;  /* 0x00000001000b8824 */ /* 0x000fc800078e0219 */
[----:B0-----:R-:W-:-:S05]  /*06d0*/  @!P0 IMAD.WIDE.U32 R12, R11, 0x4, R12 ;  /* 0x000000040b0c8825 */ /* 0x001fca00078e000c */
[----:B-1----:R0:W-:Y:S01]  /*06e0*/  @!P0 STG.E desc[UR4][R12.64], R21 ;  /* 0x000000150c008986 */ /* 0x0021e2000c101904 */
[----:B--2---:R-:W-:Y:S01]  /*06f0*/  @!P1 FMUL.RZ R15, R3, 0.15915493667125701904 ;  /* 0x3e22f983030f9820 */ /* 0x004fe2000040c000 */
[----:B------:R-:W-:-:S03]  /*0700*/  IADD3 R3, R25, 0x200, RZ ;  /* 0x0000020019037810 */ /* 0x000fc60007ffe0ff */
[----:B------:R0:W1:Y:S01]  /*0710*/  @!P1 MUFU.SIN R4, R15 ;  /* 0x0000000f00049308 */ /* 0x0000620000000400 */
[----:B------:R-:W-:Y:S01]  /*0720*/  ISETP.GE.AND P1, PT, R3, R2, PT ;  /* 0x000000020300720c */ /* 0x000fe20003f26270 */
[----:B-----5:R-:W-:Y:S01]  /*0730*/  @!P2 FMUL.RZ R20, R20, 0.15915493667125701904 ;  /* 0x3e22f9831414a820 */ /* 0x020fe2000040c000 */
[----:B------:R-:W-:Y:S02]  /*0740*/  VIADD R3, R25, 0x280 ;  /* 0x0000028019037836 */ /* 0x000fe40000000000 */
[----:B------:R-:W-:-:S03]  /*0750*/  @!P3 FMUL.RZ R22, R22, 0.15915493667125701904 ;  /* 0x3e22f9831616b820 */ /* 0x000fc6000040c000 */
[----:B------:R0:W2:Y:S01]  /*0760*/  @!P2 MUFU.SIN R5, R20 ;  /* 0x000000140005a308 */ /* 0x0000a20000000400 */
[----:B------:R-:W-:Y:S02]  /*0770*/  ISETP.GE.AND P2, PT, R3, R2, PT ;  /* 0x000000020300720c */ /* 0x000fe40003f46270 */
[----:B------:R-:W-:-:S05]  /*0780*/  IADD3 R3, R25, 0x300, RZ ;  /* 0x0000030019037810 */ /* 0x000fca0007ffe0ff */
[----:B------:R0:W3:Y:S01]  /*0790*/  @!P3 MUFU.SIN R6, R22 ;  /* 0x000000160006b308 */ /* 0x0000e20000000400 */
[----:B------:R-:W-:Y:S02]  /*07a0*/  ISETP.GE.AND P3, PT, R3, R2, PT ;  /* 0x000000020300720c */ /* 0x000fe40003f66270 */
[----:B------:R-:W-:Y:S01]  /*07b0*/  IADD3 R3, R25, 0x380, RZ ;  /* 0x0000038019037810 */ /* 0x000fe20007ffe0ff */
[----:B------:R-:W-:-:S04]  /*07c0*/  @!P1 FMUL.RZ R24, R24, 0.15915493667125701904 ;  /* 0x3e22f98318189820 */ /* 0x000fc8000040c000 */
[----:B------:R0:W0:Y:S01]  /*07d0*/  @!P1 MUFU.SIN R7, R24 ;  /* 0x0000001800079308 */ /* 0x0000220000000400 */
[----:B------:R-:W-:Y:S02]  /*07e0*/  ISETP.GE.AND P1, PT, R3, R2, PT ;  /* 0x000000020300720c */ /* 0x000fe40003f26270 */
[----:B------:R-:W-:-:S04]  /*07f0*/  @!P0 MOV R25, R17 ;  /* 0x0000001100198202 */ /* 0x000fc80000000f00 */
[----:B------:R-:W-:Y:S01]  /*0800*/  ISETP.GE.AND P0, PT, R25, R2, PT ;  /* 0x000000021900720c */ /* 0x000fe20003f06270 */
[----:B------:R-:W-:-:S04]  /*0810*/  @!P2 FMUL.RZ R28, R28, 0.15915493667125701904 ;  /* 0x3e22f9831c1ca820 */ /* 0x000fc8000040c000 */
[----:B------:R0:W0:Y:S01]  /*0820*/  @!P2 MUFU.SIN R8, R28 ;  /* 0x0000001c0008a308 */ /* 0x0000220000000400 */
[----:B----4-:R-:W-:Y:S01]  /*0830*/  @!P3 FMUL.RZ R29, R29, 0.15915493667125701904 ;  /* 0x3e22f9831d1db820 */ /* 0x010fe2000040c000 */
[----:B------:R-:W-:-:S06]  /*0840*/  @!P1 FMUL.RZ R23, R23, 0.15915493667125701904 ;  /* 0x3e22f98317179820 */ /* 0x000fcc000040c000 */
[----:B------:R4:W0:Y:S08]  /*0850*/  @!P3 MUFU.SIN R9, R29 ;  /* 0x0000001d0009b308 */ /* 0x0008300000000400 */
[----:B------:R4:W0:Y:S01]  /*0860*/  @!P1 MUFU.SIN R10, R23 ;  /* 0x00000017000a9308 */ /* 0x0008220000000400 */
[----:B-123--:R-:W-:Y:S05]  /*0870*/  @P0 BRA `(.L_x_1716) ;  /* 0x0000000000300947 */ /* 0x00efea0003800000 */
[----:B0-----:R-:W0:Y:S01]  /*0880*/  LDC.64 R12, c[0x0][0x218] ;  /* 0x00008600ff0c7b82 */ /* 0x001e220000000a00 */
[----:B------:R-:W-:Y:S01]  /*0890*/  IADD3 R3, R0, R25, RZ ;  /* 0x0000001900037210 */ /* 0x000fe20007ffe0ff */
[----:B------:R-:W-:-:S05]  /*08a0*/  VIADD R25, R25, 0x80 ;  /* 0x0000008019197836 */ /* 0x000fca0000000000 */
[----:B------:R-:W-:Y:S01]  /*08b0*/  ISETP.GE.AND P0, PT, R25, R2, PT ;  /* 0x000000021900720c */ /* 0x000fe20003f06270 */
[----:B0-----:R-:W-:-:S05]  /*08c0*/  IMAD.WIDE.U32 R12, R3, 0x4, R12 ;  /* 0x00000004030c7825 */ /* 0x001fca00078e000c */
[----:B------:R0:W-:Y:S07]  /*08d0*/  STG.E desc[UR4][R12.64], R4 ;  /* 0x000000040c007986 */ /* 0x0001ee000c101904 */
[----:B------:R-:W-:Y:S05]  /*08e0*/  @P0 BRA `(.L_x_1717) ;  /* 0x0000000000300947 */ /* 0x000fea0003800000 */
[----:B0-----:R-:W0:Y:S01]  /*08f0*/  LDC.64 R12, c[0x0][0x218] ;  /* 0x00008600ff0c7b82 */ /* 0x001e220000000a00 */
[----:B------:R-:W-:Y:S02]  /*0900*/  IADD3 R3, R0, R25, RZ ;  /* 0x0000001900037210 */ /* 0x000fe40007ffe0ff */
[----:B------:R-:W-:-:S03]  /*0910*/  IADD3 R25, R25, 0x80, RZ ;  /* 0x0000008019197810 */ /* 0x000fc60007ffe0ff */
[----:B0-----:R-:W-:-:S05]  /*0920*/  IMAD.WIDE.U32 R12, R3, 0x4, R12 ;  /* 0x00000004030c7825 */ /* 0x001fca00078e000c */
[----:B------:R1:W-:Y:S02]  /*0930*/  STG.E desc[UR4][R12.64], R5 ;  /* 0x000000050c007986 */ /* 0x0003e4000c101904 */
.L_x_1716:
[----:B------:R-:W-:-:S13]  /*0940*/  ISETP.GE.AND P0, PT, R25, R2, PT ;  /* 0x000000021900720c */ /* 0x000fda0003f06270 */
[----:B------:R-:W-:Y:S05]  /*0950*/  @P0 BRA `(.L_x_1718) ;  /* 0x0000000000300947 */ /* 0x000fea0003800000 */
[----:B-1----:R-:W1:Y:S01]  /*0960*/  LDC.64 R4, c[0x0][0x218] ;  /* 0x00008600ff047b82 */ /* 0x002e620000000a00 */
[----:B------:R-:W-:Y:S01]  /*0970*/  IMAD.IADD R3, R0, 0x1, R25 ;  /* 0x0000000100037824 */ /* 0x000fe200078e0219 */
[----:B------:R-:W-:-:S03]  /*0980*/  IADD3 R25, R25, 0x80, RZ ;  /* 0x0000008019197810 */ /* 0x000fc60007ffe0ff */
[----:B-1----:R-:W-:-:S05]  /*0990*/  IMAD.WIDE.U32 R4, R3, 0x4, R4 ;  /* 0x0000000403047825 */ /* 0x002fca00078e0004 */
[----:B------:R1:W-:Y:S02]  /*09a0*/  STG.E desc[UR4][R4.64], R6 ;  /* 0x0000000604007986 */ /* 0x0003e4000c101904 */
.L_x_1717:
[----:B------:R-:W-:-:S13]  /*09b0*/  ISETP.GE.AND P0, PT, R25, R2, PT ;  /* 0x000000021900720c */ /* 0x000fda0003f06270 */
[----:B------:R-:W-:Y:S05]  /*09c0*/  @P0 BRA `(.L_x_1719) ;  /* 0x0000000000340947 */ /* 0x000fea0003800000 */
[----:B01----:R-:W0:Y:S01]  /*09d0*/  LDC.64 R4, c[0x0][0x218] ;  /* 0x00008600ff047b82 */ /* 0x003e220000000a00 */
[----:B------:R-:W-:Y:S01]  /*09e0*/  IADD3 R3, R0, R25, RZ ;  /* 0x0000001900037210 */ /* 0x000fe20007ffe0ff */
[----:B------:R-:W-:-:S04]  /*09f0*/  VIADD R25, R25, 0x80 ;  /* 0x0000008019197836 */ /* 0x000fc80000000000 */
[----:B0-----:R-:W-:-:S05]  /*0a00*/  IMAD.WIDE.U32 R4, R3, 0x4, R4 ;  /* 0x0000000403047825 */ /* 0x001fca00078e0004 */
[----:B------:R2:W-:Y:S02]  /*0a10*/  STG.E desc[UR4][R4.64], R7 ;  /* 0x0000000704007986 */ /* 0x0005e4000c101904 */
.L_x_1718:
[----:B------:R-:W-:-:S13]  /*0a20*/  ISETP.GE.AND P0, PT, R25, R2, PT ;  /* 0x000000021900720c */ /* 0x000fda0003f06270 */
[----:B------:R-:W-:Y:S05]  /*0a30*/  @P0 BREAK B1 ;  /* 0x0000000000010942 */ /* 0x000fea0003800000 */
[----:B------:R-:W-:Y:S05]  /*0a40*/  @P0 BRA `(.L_x_1720) ;  /* 0x0000000000300947 */ /* 0x000fea0003800000 */
[----:B-12---:R-:W1:Y:S01]  /*0a50*/  LDC.64 R4, c[0x0][0x218] ;  /* 0x00008600ff047b82 */ /* 0x006e620000000a00 */
[----:B------:R-:W-:Y:S02]  /*0a60*/  IADD3 R3, R0, R25, RZ ;  /* 0x0000001900037210 */ /* 0x000fe40007ffe0ff */
[----:B------:R-:W-:-:S03]  /*0a70*/  IADD3 R25, R25, 0x80, RZ ;  /* 0x0000008019197810 */ /* 0x000fc60007ffe0ff */
[----:B-1----:R-:W-:-:S05]  /*0a80*/  IMAD.WIDE.U32 R4, R3, 0x4, R4 ;  /* 0x0000000403047825 */ /* 0x002fca00078e0004 */
[----:B0-----:R2:W-:Y:S02]  /*0a90*/  STG.E desc[UR4][R4.64], R8 ;  /* 0x0000000804007986 */ /* 0x0015e4000c101904 */
.L_x_1719:
[----:B------:R-:W-:Y:S05]  /*0aa0*/  BSYNC B1 ;  /* 0x0000000000017941 */ /* 0x000fea0003800000 */
.L_x_1715:
[----:B------:R-:W-:-:S13]  /*0ab0*/  ISETP.GE.AND P0, PT, R25, R2, PT ;  /* 0x000000021900720c */ /* 0x000fda0003f06270 */
[----:B012---:R-:W0:Y:S01]  /*0ac0*/  @!P0 LDC.64 R4, c[0x0][0x218] ;  /* 0x00008600ff048b82 */ /* 0x007e220000000a00 */
[----:B------:R-:W-:Y:S01]  /*0ad0*/  @!P0 IMAD.IADD R3, R0, 0x1, R25 ;  /* 0x0000000100038824 */ /* 0x000fe200078e0219 */
[----:B------:R-:W-:-:S03]  /*0ae0*/  @!P0 IADD3 R25, R25, 0x80, RZ ;  /* 0x0000008019198810 */ /* 0x000fc60007ffe0ff */
[----:B0-----:R-:W-:-:S05]  /*0af0*/  @!P0 IMAD.WIDE.U32 R4, R3, 0x4, R4 ;  /* 0x0000000403048825 */ /* 0x001fca00078e0004 */
[----:B------:R3:W-:Y:S02]  /*0b00*/  @!P0 STG.E desc[UR4][R4.64], R9 ;  /* 0x0000000904008986 */ /* 0x0007e4000c101904 */
.L_x_1720:
[----:B------:R-:W-:Y:S05]  /*0b10*/  BSYNC B0 ;  /* 0x0000000000007941 */ /* 0x000fea0003800000 */
.L_x_1714:
[----:B------:R-:W-:Y:S05]  /*0b20*/  WARPSYNC.ALL ;  /* 0x0000000000007948 */ /* 0x000fea0003800000 */
[----:B------:R-:W-:-:S13]  /*0b30*/  ISETP.GE.AND P0, PT, R25, R2, PT ;  /* 0x000000021900720c */ /* 0x000fda0003f06270 */
[----:B------:R-:W-:Y:S05]  /*0b40*/  @P0 EXIT ;  /* 0x000000000000094d */ /* 0x000fea0003800000 */
[----:B------:R-:W5:Y:S01]  /*0b50*/  LDC.64 R2, c[0x0][0x218] ;  /* 0x00008600ff027b82 */ /* 0x000f620000000a00 */
[----:B------:R-:W-:-:S05]  /*0b60*/  IADD3 R25, R0, R25, RZ ;  /* 0x0000001900197210 */ /* 0x000fca0007ffe0ff */
[----:B-----5:R-:W-:-:S05]  /*0b70*/  IMAD.WIDE.U32 R2, R25, 0x4, R2 ;  /* 0x0000000419027825 */ /* 0x020fca00078e0002 */
[----:B0-----:R-:W-:Y:S01]  /*0b80*/  STG.E desc[UR4][R2.64], R10 ;  /* 0x0000000a02007986 */ /* 0x001fe2000c101904 */
[----:B------:R-:W-:Y:S05]  /*0b90*/  EXIT ;  /* 0x000000000000794d */ /* 0x000fea0003800000 */
.L_x_1721:
        /* <DEDUP_REMOVED lines=14> */
.L_x_2634:


//--------------------- .text._ZN2at6native29vectorized_elementwise_kernelILi4EZZZNS0_15sin_kernel_cudaERNS_18TensorIteratorBaseEENKUlvE0_clEvENKUlvE0_clEvEUlfE_St5arrayIPcLm2EEEEviT0_T1_ --------------------------
	.section	.text._ZN2at6native29vectorized_elementwise_kernelILi4EZZZNS0_15sin_kernel_cudaERNS_18TensorIteratorBaseEENKUlvE0_clEvENKUlvE0_clEvEUlfE_St5arrayIPcLm2EEEEviT0_T1_,"ax",@progbits
	.align	128
        .global         _ZN2at6native29vectorized_elementwise_kernelILi4EZZZNS0_15sin_kernel_cudaERNS_18TensorIteratorBaseEENKUlvE0_clEvENKUlvE0_clEvEUlfE_St5arrayIPcLm2EEEEviT0_T1_
        .type           _ZN2at6native29vectorized_elementwise_kernelILi4EZZZNS0_15sin_kernel_cudaERNS_18TensorIteratorBaseEENKUlvE0_clEvENKUlvE0_clEvEUlfE_St5arrayIPcLm2EEEEviT0_T1_,@function
        .size           _ZN2at6native29vectorized_elementwise_kernelILi4EZZZNS0_15sin_kernel_cudaERNS_18TensorIteratorBaseEENKUlvE0_clEvENKUlvE0_clEvEUlfE_St5arrayIPcLm2EEEEviT0_T1_,(.L_x_2635 - _ZN2at6native29vectorized_elementwise_kernelILi4EZZZNS0_15sin_kernel_cudaERNS_18TensorIteratorBaseEENKUlvE0_clEvENKUlvE0_clEvEUlfE_St5arrayIPcLm2EEEEviT0_T1_)
        .other          _ZN2at6native29vectorized_elementwise_kernelILi4EZZZNS0_15sin_kernel_cudaERNS_18TensorIteratorBaseEENKUlvE0_clEvENKUlvE0_clEvEUlfE_St5arrayIPcLm2EEEEviT0_T1_,@"STO_CUDA_ENTRY STV_DEFAULT"
_ZN2at6native29vectorized_elementwise_kernelILi4EZZZNS0_15sin_kernel_cudaERNS_18TensorIteratorBaseEENKUlvE0_clEvENKUlvE0_clEvEUlfE_St5arrayIPcLm2EEEEviT0_T1_:
.text._ZN2at6native29vectorized_elementwise_kernelILi4EZZZNS0_15sin_kernel_cudaERNS_18TensorIteratorBaseEENKUlvE0_clEvENKUlvE0_clEvEUlfE_St5arrayIPcLm2EEEEviT0_T1_:
        /* <DEDUP_REMOVED lines=13> */
[----:B------:R-:W3:Y:S04]  /*00d0*/  LDG.E.128 R4, desc[UR4][R12.64] ;  /* 0x000000040c047981 */ /* 0x000ee8000c1e1d00 */
[----:B------:R2:W4:Y:S02]  /*00e0*/  LDG.E.128 R8, desc[UR4][R12.64+0x800] ;  /* 0x000800040c087981 */ /* 0x000524000c1e1d00 */
[----:B--2---:R-:W-:-:S04]  /*00f0*/  IMAD.WIDE.U32 R12, R0, 0x4, R14 ;  /* 0x00000004000c7825 */ /* 0x004fc800078e000e */
[----:B------:R-:W-:-:S04]  /*0100*/  IMAD.WIDE R12, R2, 0x10, R12 ;  /* 0x00000010020c7825 */ /* 0x000fc800078e020c */
[----:B---3--:R-:W-:Y:S01]  /*0110*/  FMUL.RZ R7, R7, 0.15915493667125701904 ;  /* 0x3e22f98307077820 */ /* 0x008fe2000040c000 */
[----:B------:R-:W-:Y:S01]  /*0120*/  FMUL.RZ R6, R6, 0.15915493667125701904 ;  /* 0x3e22f98306067820 */ /* 0x000fe2000040c000 */
[----:B------:R-:W-:Y:S01]  /*0130*/  FMUL.RZ R5, R5, 0.15915493667125701904 ;  /* 0x3e22f98305057820 */ /* 0x000fe2000040c000 */
[----:B------:R-:W-:Y:S01]  /*0140*/  FMUL.RZ R4, R4, 0.15915493667125701904 ;  /* 0x3e22f98304047820 */ /* 0x000fe2000040c000 */
[----:B----4-:R-:W-:Y:S01]  /*0150*/  FMUL.RZ R11, R11, 0.15915493667125701904 ;  /* 0x3e22f9830b0b7820 */ /* 0x010fe2000040c000 */
[----:B------:R-:W-:Y:S01]  /*0160*/  FMUL.RZ R10, R10, 0.15915493667125701904 ;  /* 0x3e22f9830a0a7820 */ /* 0x000fe2000040c000 */
[----:B------:R-:W-:Y:S01]  /*0170*/  FMUL.RZ R9, R9, 0.15915493667125701904 ;  /* 0x3e22f98309097820 */ /* 0x000fe2000040c000 */
[----:B------:R-:W-:Y:S01]  /*0180*/  FMUL.RZ R8, R8, 0.15915493667125701904 ;  /* 0x3e22f98308087820 */ /* 0x000fe2000040c000 */
[----:B------:R-:W-:Y:S08]  /*0190*/  MUFU.SIN R7, R7 ;  /* 0x0000000700077308 */ /* 0x000ff00000000400 */
[----:B------:R-:W-:Y:S08]  /*01a0*/  MUFU.SIN R6, R6 ;  /* 0x0000000600067308 */ /* 0x000ff00000000400 */
[----:B------:R-:W-:Y:S08]  /*01b0*/  MUFU.SIN R5, R5 ;  /* 0x0000000500057308 */ /* 0x000ff00000000400 */
[----:B------:R-:W0:Y:S08]  /*01c0*/  MUFU.SIN R4, R4 ;  /* 0x0000000400047308 */ /* 0x000e300000000400 */
[----:B------:R-:W-:Y:S08]  /*01d0*/  MUFU.SIN R11, R11 ;  /* 0x0000000b000b7308 */ /* 0x000ff00000000400 */
[----:B------:R-:W-:Y:S01]  /*01e0*/  MUFU.SIN R10, R10 ;  /* 0x0000000a000a7308 */ /* 0x000fe20000000400 */
[----:B0-----:R-:W-:Y:S07]  /*01f0*/  STG.E.128 desc[UR4][R12.64], R4 ;  /* 0x000000040c007986 */ /* 0x001fee000c101d04 */
[----:B------:R-:W-:Y:S08]  /*0200*/  MUFU.SIN R9, R9 ;  /* 0x0000000900097308 */ /* 0x000ff00000000400 */
[----:B------:R-:W0:Y:S02]  /*0210*/  MUFU.SIN R8, R8 ;  /* 0x0000000800087308 */ /* 0x000e240000000400 */
[----:B0-----:R-:W-:Y:S01]  /*0220*/  STG.E.128 desc[UR4][R12.64+0x800], R8 ;  /* 0x000800080c007986 */ /* 0x001fe2000c101d04 */
[----:B------:R-:W-:Y:S05]  /*0230*/  EXIT ;  /* 0x000000000000794d */ /* 0x000fea0003800000 */
.L_x_1722:
        /* <DEDUP_REMOVED lines=108> */
.L_x_1725:
[----:B------:R-:W-:-:S13]  /*0900*/  ISETP.GE.AND P0, PT, R25, R2, PT ;  /* 0x000000021900720c */ /* 0x000fda0003f06270 */
[----:B------:R-:W-:Y:S05]  /*0910*/  @P0 BRA `(.L_x_1727) ;  /* 0x0000000000300947 */ /* 0x000fea0003800000 */
[----:B-1----:R-:W1:Y:S01]  /*0920*/  LDC.64 R4, c[0x0][0x218] ;  /* 0x00008600ff047b82 */ /* 0x002e620000000a00 */
[----:B------:R-:W-:Y:S01]  /*0930*/  IMAD.IADD R3, R0, 0x1, R25 ;  /* 0x0000000100037824 */ /* 0x000fe200078e0219 */
[----:B------:R-:W-:-:S03]  /*0940*/  IADD3 R25, R25, 0x80, RZ ;  /* 0x0000008019197810 */ /* 0x000fc60007ffe0ff */
[----:B-1----:R-:W-:-:S05]  /*0950*/  IMAD.WIDE.U32 R4, R3, 0x4, R4 ;  /* 0x0000000403047825 */ /* 0x002fca00078e0004 */
[----:B------:R1:W-:Y:S02]  /*0960*/  STG.E desc[UR4][R4.64], R6 ;  /* 0x0000000604007986 */ /* 0x0003e4000c101904 */
.L_x_1726:
[----:B------:R-:W-:-:S13]  /*0970*/  ISETP.GE.AND P0, PT, R25, R2, PT ;  /* 0x000000021900720c */ /* 0x000fda0003f06270 */
[----:B------:R-:W-:Y:S05]  /*0980*/  @P0 BRA `(.L_x_1728) ;  /* 0x0000000000340947 */ /* 0x000fea0003800000 */
[----:B01----:R-:W0:Y:S01]  /*0990*/  LDC.64 R4, c[0x0][0x218] ;  /* 0x00008600ff047b82 */ /* 0x003e220000000a00 */
[----:B------:R-:W-:Y:S01]  /*09a0*/  IADD3 R3, R0, R25, RZ ;  /* 0x0000001900037210 */ /* 0x000fe20007ffe0ff */
[----:B------:R-:W-:-:S04]  /*09b0*/  VIADD R25, R25, 0x80 ;  /* 0x0000008019197836 */ /* 0x000fc80000000000 */
[----:B0-----:R-:W-:-:S05]  /*09c0*/  IMAD.WIDE.U32 R4, R3, 0x4, R4 ;  /* 0x0000000403047825 */ /* 0x001fca00078e0004 */
[----:B------:R2:W-:Y:S02]  /*09d0*/  STG.E desc[UR4][R4.64], R7 ;  /* 0x0000000704007986 */ /* 0x0005e4000c101904 */
.L_x_1727:
        /* <DEDUP_REMOVED lines=8> */
.L_x_1728:
[----:B------:R-:W-:Y:S05]  /*0a60*/  BSYNC B1 ;  /* 0x0000000000017941 */ /* 0x000fea0003800000 */
.L_x_1724:
[----:B------:R-:W-:-:S13]  /*0a70*/  ISETP.GE.AND P0, PT, R25, R2, PT ;  /* 0x000000021900720c */ /* 0x000fda0003f06270 */
[----:B012---:R-:W0:Y:S01]  /*0a80*/  @!P0 LDC.64 R4, c[0x0][0x218] ;  /* 0x00008600ff048b82 */ /* 0x007e220000000a00 */
[----:B------:R-:W-:Y:S01]  /*0a90*/  @!P0 IMAD.IADD R3, R0, 0x1, R25 ;  /* 0x0000000100038824 */ /* 0x000fe200078e0219 */
[----:B------:R-:W-:-:S03]  /*0aa0*/  @!P0 IADD3 R25, R25, 0x80, RZ ;  /* 0x0000008019198810 */ /* 0x000fc60007ffe0ff */
[----:B0-----:R-:W-:-:S05]  /*0ab0*/  @!P0 IMAD.WIDE.U32 R4, R3, 0x4, R4 ;  /* 0x0000000403048825 */ /* 0x001fca00078e0004 */
[----:B------:R3:W-:Y:S02]  /*0ac0*/  @!P0 STG.E desc[UR4][R4.64], R9 ;  /* 0x0000000904008986 */ /* 0x0007e4000c101904 */
.L_x_1729:
[----:B------:R-:W-:Y:S05]  /*0ad0*/  BSYNC B0 ;  /* 0x0000000000007941 */ /* 0x000fea0003800000 */
.L_x_1723:
        /* <DEDUP_REMOVED lines=8> */
.L_x_1730:
        /* <DEDUP_REMOVED lines=10> */
.L_x_2635:


//--------------------- .text._ZN2at6native29vectorized_elementwise_kernelILi8EZZZNS0_15sin_kernel_cudaERNS_18TensorIteratorBaseEENKUlvE0_clEvENKUlvE0_clEvEUlfE_St5arrayIPcLm2EEEEviT0_T1_ --------------------------
	.section	.text._ZN2at6native29vectorized_elementwise_kernelILi8EZZZNS0_15sin_kernel_cudaERNS_18TensorIteratorBaseEENKUlvE0_clEvENKUlvE0_clEvEUlfE_St5arrayIPcLm2EEEEviT0_T1_,"ax",@progbits
	.align	128
        .global         _ZN2at6native29vectorized_elementwise_kernelILi8EZZZNS0_15sin_kernel_cudaERNS_18TensorIteratorBaseEENKUlvE0_clEvENKUlvE0_clEvEUlfE_St5arrayIPcLm2EEEEviT0_T1_
        .type           _ZN2at6native29vectorized_elementwise_kernelILi8EZZZNS0_15sin_kernel_cudaERNS_18TensorIteratorBaseEENKUlvE0_clEvENKUlvE0_clEvEUlfE_St5arrayIPcLm2EEEEviT0_T1_,@function
        .size           _ZN2at6native29vectorized_elementwise_kernelILi8EZZZNS0_15sin_kernel_cudaERNS_18TensorIteratorBaseEENKUlvE0_clEvENKUlvE0_clEvEUlfE_St5arrayIPcLm2EEEEviT0_T1_,(.L_x_2636 - _ZN2at6native29vectorized_elementwise_kernelILi8EZZZNS0_15sin_kernel_cudaERNS_18TensorIteratorBaseEENKUlvE0_clEvENKUlvE0_clEvEUlfE_St5arrayIPcLm2EEEEviT0_T1_)
        .other          _ZN2at6native29vectorized_elementwise_kernelILi8EZZZNS0_15sin_kernel_cudaERNS_18TensorIteratorBaseEENKUlvE0_clEvENKUlvE0_clEvEUlfE_St5arrayIPcLm2EEEEviT0_T1_,@"STO_CUDA_ENTRY STV_DEFAULT"
_ZN2at6native29vectorized_elementwise_kernelILi8EZZZNS0_15sin_kernel_cudaERNS_18TensorIteratorBaseEENKUlvE0_clEvENKUlvE0_clEvEUlfE_St5arrayIPcLm2EEEEviT0_T1_:
.text._ZN2at6native29vectorized_elementwise_kernelILi8EZZZNS0_15sin_kernel_cudaERNS_18TensorIteratorBaseEENKUlvE0_clEvENKUlvE0_clEvEUlfE_St5arrayIPcLm2EEEEviT0_T1_:
        /* <DEDUP_REMOVED lines=36> */
.L_x_1731:
        /* <DEDUP_REMOVED lines=108> */
.L_x_1734:
[----:B------:R-:W-:-:S13]  /*0900*/  ISETP.GE.AND P0, PT, R25, R2, PT ;  /* 0x000000021900720c */ /* 0x000fda0003f06270 */
[----:B------:R-:W-:Y:S05]  /*0910*/  @P0 BRA `(.L_x_1736) ;  /* 0x0000000000300947 */ /* 0x000fea0003800000 */
[----:B-1----:R-:W1:Y:S01]  /*0920*/  LDC.64 R4, c[0x0][0x218] ;  /* 0x00008600ff047b82 */ /* 0x002e620000000a00 */
[----:B------:R-:W-:Y:S01]  /*0930*/  IMAD.IADD R3, R0, 0x1, R25 ;  /* 0x0000000100037824 */ /* 0x000fe200078e0219 */
[----:B------:R-:W-:-:S03]  /*0940*/  IADD3 R25, R25, 0x80, RZ ;  /* 0x0000008019197810 */ /* 0x000fc60007ffe0ff */
[----:B-1----:R-:W-:-:S05]  /*0950*/  IMAD.WIDE.U32 R4, R3, 0x4, R4 ;  /* 0x0000000403047825 */ /* 0x002fca00078e0004 */
[----:B------:R1:W-:Y:S02]  /*0960*/  STG.E desc[UR4][R4.64], R6 ;  /* 0x0000000604007986 */ /* 0x0003e4000c101904 */
.L_x_1735:
[----:B------:R-:W-:-:S13]  /*0970*/  ISETP.GE.AND P0, PT, R25, R2, PT ;  /* 0x000000021900720c */ /* 0x000fda0003f06270 */
[----:B------:R-:W-:Y:S05]  /*0980*/  @P0 BRA `(.L_x_1737) ;  /* 0x0000000000340947 */ /* 0x000fea0003800000 */
[----:B01----:R-:W0:Y:S01]  /*0990*/  LDC.64 R4, c[0x0][0x218] ;  /* 0x00008600ff047b82 */ /* 0x003e220000000a00 */
[----:B------:R-:W-:Y:S01]  /*09a0*/  IADD3 R3, R0, R25, RZ ;  /* 0x0000001900037210 */ /* 0x000fe20007ffe0ff */
[----:B------:R-:W-:-:S04]  /*09b0*/  VIADD R25, R25, 0x80 ;  /* 0x0000008019197836 */ /* 0x000fc80000000000 */
[----:B0-----:R-:W-:-:S05]  /*09c0*/  IMAD.WIDE.U32 R4, R3, 0x4, R4 ;  /* 0x0000000403047825 */ /* 0x001fca00078e0004 */
[----:B------:R2:W-:Y:S02]  /*09d0*/  STG.E desc[UR4][R4.64], R7 ;  /* 0x0000000704007986 */ /* 0x0005e4000c101904 */
.L_x_1736:
        /* <DEDUP_REMOVED lines=8> */
.L_x_1737:
[----:B------:R-:W-:Y:S05]  /*0a60*/  BSYNC B1 ;  /* 0x0000000000017941 */ /* 0x000fea0003800000 */
.L_x_1733:
[----:B------:R-:W-:-:S13]  /*0a70*/  ISETP.GE.AND P0, PT, R25, R2, PT ;  /* 0x000000021900720c */ /* 0x000fda0003f06270 */
[----:B012---:R-:W0:Y:S01]  /*0a80*/  @!P0 LDC.64 R4, c[0x0][0x218] ;  /* 0x00008600ff048b82 */ /* 0x007e220000000a00 */
[----:B------:R-:W-:Y:S01]  /*0a90*/  @!P0 IMAD.IADD R3, R0, 0x1, R25 ;  /* 0x0000000100038824 */ /* 0x000fe200078e0219 */
[----:B------:R-:W-:-:S03]  /*0aa0*/  @!P0 IADD3 R25, R25, 0x80, RZ ;  /* 0x0000008019198810 */ /* 0x000fc60007ffe0ff */
[----:B0-----:R-:W-:-:S05]  /*0ab0*/  @!P0 IMAD.WIDE.U32 R4, R3, 0x4, R4 ;  /* 0x0000000403048825 */ /* 0x001fca00078e0004 */
[----:B------:R3:W-:Y:S02]  /*0ac0*/  @!P0 STG.E desc[UR4][R4.64], R9 ;  /* 0x0000000904008986 */ /* 0x0007e4000c101904 */
.L_x_1738:
[----:B------:R-:W-:Y:S05]  /*0ad0*/  BSYNC B0 ;  /* 0x0000000000007941 */ /* 0x000fea0003800000 */
.L_x_1732:
        /* <DEDUP_REMOVED lines=8> */
.L_x_1739:
        /* <DEDUP_REMOVED lines=10> */
.L_x_2636:


//--------------------- .text._ZN2at6native18elementwise_kernelILi128ELi4EZNS0_15gpu_kernel_implIZZZNS0_15sin_kernel_cudaERNS_18TensorIteratorBaseEENKUlvE0_clEvENKUlvE_clEvEUldE_EEvS4_RKT_EUliE_EEviT1_ --------------------------
	.section	.text._ZN2at6native18elementwise_kernelILi128ELi4EZNS0_15gpu_kernel_implIZZZNS0_15sin_kernel_cudaERNS_18TensorIteratorBaseEENKUlvE0_clEvENKUlvE_clEvEUldE_EEvS4_RKT_EUliE_EEviT1_,"ax",@progbits
	.align	128
        .global         _ZN2at6native18elementwise_kernelILi128ELi4EZNS0_15gpu_kernel_implIZZZNS0_15sin_kernel_cudaERNS_18TensorIteratorBaseEENKUlvE0_clEvENKUlvE_clEvEUldE_EEvS4_RKT_EUliE_EEviT1_
        .type           _ZN2at6native18elementwise_kernelILi128ELi4EZNS0_15gpu_kernel_implIZZZNS0_15sin_kernel_cudaERNS_18TensorIteratorBaseEENKUlvE0_clEvENKUlvE_clEvEUldE_EEvS4_RKT_EUliE_EEviT1_,@function
        .size           _ZN2at6native18elementwise_kernelILi128ELi4EZNS0_15gpu_kernel_implIZZZNS0_15sin_kernel_cudaERNS_18TensorIteratorBaseEENKUlvE0_clEvENKUlvE_clEvEUldE_EEvS4_RKT_EUliE_EEviT1_,(.L_x_2609 - _ZN2at6native18elementwise_kernelILi128ELi4EZNS0_15gpu_kernel_implIZZZNS0_15sin_kernel_cudaERNS_18TensorIteratorBaseEENKUlvE0_clEvENKUlvE_clEvEUldE_EEvS4_RKT_EUliE_EEviT1_)
        .other          _ZN2at6native18elementwise_kernelILi128ELi4EZNS0_15gpu_kernel_implIZZZNS0_15sin_kernel_cudaERNS_18TensorIteratorBaseEENKUlvE0_clEvENKUlvE_clEvEUldE_EEvS4_RKT_EUliE_EEviT1_,@"STO_CUDA_ENTRY STV_DEFAULT"
_ZN2at6native18elementwise_kernelILi128ELi4EZNS0_15gpu_kernel_implIZZZNS0_15sin_kernel_cudaERNS_18TensorIteratorBaseEENKUlvE0_clEvENKUlvE_clEvEUldE_EEvS4_RKT_EUliE_EEviT1_:
.text._ZN2at6native18elementwise_kernelILi128ELi4EZNS0_15gpu_kernel_implIZZZNS0_15sin_kernel_cudaERNS_18TensorIteratorBaseEENKUlvE0_clEvENKUlvE_clEvEUldE_EEvS4_RKT_EUliE_EEviT1_:
[----:B------:R-:W0:Y:S01]  /*0000*/  LDC R1, c[0x0][0x28] ;  /* 0x00000a00ff017b82 */ /* 0x000e220000000800 */
[----:B------:R-:W1:Y:S01]  /*0010*/  S2R R23, SR_CTAID.X ;  /* 0x0000000000177919 */ /* 0x000e620000002500 */
[----:B------:R-:W-:Y:S01]  /*0020*/  ULDC UR4, c[0x0][0x210] ;  /* 0x0000840000047ab9 */ /* 0x000fe20000000800 */
[----:B------:R-:W-:Y:S01]  /*0030*/  ULDC.64 UR36, c[0x0][0x208] ;  /* 0x0000820000247ab9 */ /* 0x000fe20000000a00 */
[----:B------:R-:W-:Y:S01]  /*0040*/  BSSY B6, `(.L_x_1740) ;  /* 0x0000372000067945 */ /* 0x000fe20003800000 */
[----:B------:R-:W1:Y:S01]  /*0050*/  S2R R2, SR_TID.X ;  /* 0x0000000000027919 */ /* 0x000e620000002100 */
[----:B0-----:R-:W-:Y:S02]  /*0060*/  VIADD R1, R1, 0xffffffd8 ;  /* 0xffffffd801017836 */ /* 0x001fe40000000000 */
[----:B-1----:R-:W-:-:S05]  /*0070*/  IMAD R19, R23, 0x200, R2 ;  /* 0x0000020017137824 */ /* 0x002fca00078e0202 */
[----:B------:R-:W-:-:S13]  /*0080*/  ISETP.GE.AND P0, PT, R19, UR4, PT ;  /* 0x0000000413007c0c */ /* 0x000fda000bf06270 */
[----:B------:R-:W-:Y:S05]  /*0090*/  @P0 BRA `(.L_x_1741) ;  /* 0x0000003400b00947 */ /* 0x000fea0003800000 */
[----:B------:R-:W0:Y:S01]  /*00a0*/  LDC R3, c[0x0][0x218] ;  /* 0x00008600ff037b82 */ /* 0x000e220000000800 */
[----:B------:R-:W-:Y:S02]  /*00b0*/  IMAD.MOV.U32 R0, RZ, RZ, RZ ;  /* 0x000000ffff007224 */ /* 0x000fe400078e00ff */
[----:B------:R-:W-:Y:S01]  /*00c0*/  IMAD.MOV.U32 R16, RZ, RZ, RZ ;  /* 0x000000ffff107224 */ /* 0x000fe200078e00ff */
        /* <DEDUP_REMOVED lines=23> */
[C---:B------:R-:W-:Y:S02]  /*0240*/  IMAD R16, R6.reuse, UR6, RZ ;  /* 0x0000000606107c24 */ /* 0x040fe4000f8e02ff */
[----:B------:R-:W-:Y:S02]  /*0250*/  IMAD R0, R6, UR7, RZ ;  /* 0x0000000706007c24 */ /* 0x000fe4000f8e02ff */
        /* <DEDUP_REMOVED lines=277> */
.L_x_1742:
        /* <DEDUP_REMOVED lines=19> */
[----:B--2---:R-:W0:Y:S01]  /*14e0*/  I2F.F64.S16 R4, R4 ;  /* 0x0000000400047312 */ /* 0x004e220000101c00 */
[----:B------:R-:W-:Y:S05]  /*14f0*/  BRA `(.L_x_1748) ;  /* 0x0000000c007c7947 */ /* 0x000fea0003800000 */
.L_x_1746:
[----:B------:R-:W2:Y:S02]  /*1500*/  LDG.E.U8 R4, desc[UR36][R6.64] ;  /* 0x0000002406047981 */ /* 0x000ea4000c1e1100 */
[----:B--2---:R-:W0:Y:S01]  /*1510*/  I2F.F64.U16 R4, R4 ;  /* 0x0000000400047312 */ /* 0x004e220000101800 */
[----:B------:R-:W-:Y:S05]  /*1520*/  BRA `(.L_x_1748) ;  /* 0x0000000c00707947 */ /* 0x000fea0003800000 */
.L_x_1745:
[----:B------:R-:W-:-:S13]  /*1530*/  ISETP.NE.AND P0, PT, R3, 0x2, PT ;  /* 0x000000020300780c */ /* 0x000fda0003f05270 */
[----:B------:R-:W-:Y:S05]  /*1540*/  @!P0 BRA `(.L_x_1749) ;  /* 0x0000000000288947 */ /* 0x000fea0003800000 */
[----:B------:R-:W-:-:S13]  /*1550*/  ISETP.NE.AND P0, PT, R3, 0x3, PT ;  /* 0x000000030300780c */ /* 0x000fda0003f05270 */
[----:B------:R-:W-:Y:S05]  /*1560*/  @!P0 BRA `(.L_x_1750) ;  /* 0x0000000000148947 */ /* 0x000fea0003800000 */
[----:B------:R-:W-:-:S13]  /*1570*/  ISETP.NE.AND P0, PT, R3, 0x4, PT ;  /* 0x000000040300780c */ /* 0x000fda0003f05270 */
[----:B------:R-:W-:Y:S05]  /*1580*/  @P0 BRA `(.L_x_1747) ;  /* 0x0000000800fc0947 */ /* 0x000fea0003800000 */
[----:B------:R-:W2:Y:S02]  /*1590*/  LDG.E.64 R4, desc[UR36][R6.64] ;  /* 0x0000002406047981 */ /* 0x000ea4000c1e1b00 */
[----:B--2---:R-:W0:Y:S01]  /*15a0*/  I2F.F64.S64 R4, R4 ;  /* 0x0000000400047312 */ /* 0x004e220000301c00 */
[----:B------:R-:W-:Y:S05]  /*15b0*/  BRA `(.L_x_1748) ;  /* 0x0000000c004c7947 */ /* 0x000fea0003800000 */
.L_x_1750:
[----:B------:R-:W2:Y:S02]  /*15c0*/  LDG.E R4, desc[UR36][R6.64] ;  /* 0x0000002406047981 */ /* 0x000ea4000c1e1900 */
[----:B--2---:R-:W0:Y:S01]  /*15d0*/  I2F.F64 R4, R4 ;  /* 0x0000000400047312 */ /* 0x004e220000201c00 */
[----:B------:R-:W-:Y:S05]  /*15e0*/  BRA `(.L_x_1748) ;  /* 0x0000000c00407947 */ /* 0x000fea0003800000 */
.L_x_1749:
[----:B------:R-:W2:Y:S02]  /*15f0*/  LDG.E.U16 R4, desc[UR36][R6.64] ;  /* 0x0000002406047981 */ /* 0x000ea4000c1e1500 */
[----:B--2---:R-:W0:Y:S01]  /*1600*/  I2F.F64.S16 R4, R4 ;  /* 0x0000000400047312 */ /* 0x004e220000101c00 */
[----:B------:R-:W-:Y:S05]  /*1610*/  BRA `(.L_x_1748) ;  /* 0x0000000c00347947 */ /* 0x000fea0003800000 */
.L_x_1744:
[----:B------:R-:W-:-:S13]  /*1620*/  ISETP.GT.AND P0, PT, R3, 0x6, PT ;  /* 0x000000060300780c */ /* 0x000fda0003f04270 */
[----:B------:R-:W-:Y:S05]  /*1630*/  @P0 BRA `(.L_x_1751) ;  /* 0x0000000000340947 */ /* 0x000fea0003800000 */
[----:B------:R-:W-:-:S13]  /*1640*/  ISETP.NE.AND P0, PT, R3, 0x5, PT ;  /* 0x000000050300780c */ /* 0x000fda0003f05270 */
[----:B------:R-:W-:Y:S05]  /*1650*/  @!P0 BRA `(.L_x_1752) ;  /* 0x0000000000188947 */ /* 0x000fea0003800000 */
[----:B------:R-:W-:-:S13]  /*1660*/  ISETP.NE.AND P0, PT, R3, 0x6, PT ;  /* 0x000000060300780c */ /* 0x000fda0003f05270 */
[----:B------:R-:W-:Y:S05]  /*1670*/  @P0 BRA `(.L_x_1747) ;  /* 0x0000000800c00947 */ /* 0x000fea0003800000 */
[----:B------:R-:W2:Y:S02]  /*1680*/  LDG.E R4, desc[UR36][R6.64] ;  /* 0x0000002406047981 */ /* 0x000ea4000c1e1900 */
[----:B--2---:R-:W-:-:S06]  /*1690*/  FMUL.FTZ R4, R4, 1 ;  /* 0x3f80000004047820 */ /* 0x004fcc0000410000 */
[----:B------:R-:W0:Y:S01]  /*16a0*/  F2F.F64.F32 R4, R4 ;  /* 0x0000000400047310 */ /* 0x000e220000201800 */
[----:B------:R-:W-:Y:S05]  /*16b0*/  BRA `(.L_x_1748) ;  /* 0x0000000c000c7947 */ /* 0x000fea0003800000 */
.L_x_1752:
[----:B------:R-:W2:Y:S02]  /*16c0*/  LDG.E.U16 R0, desc[UR36][R6.64] ;  /* 0x0000002406007981 */ /* 0x000ea4000c1e1500 */
[----:B--2---:R-:W-:-:S05]  /*16d0*/  HADD2.F32 R0, -RZ, R0.H0_H0 ;  /* 0x20000000ff007230 */ /* 0x004fca0000004100 */
[----:B------:R-:W-:-:S04]  /*16e0*/  FMUL.FTZ R0, R0, 1 ;  /* 0x3f80000000007820 */ /* 0x000fc80000410000 */
[----:B------:R0:W1:Y:S01]  /*16f0*/  F2F.F64.F32 R4, R0 ;  /* 0x0000000000047310 */ /* 0x0000620000201800 */
[----:B------:R-:W-:Y:S05]  /*1700*/  BRA `(.L_x_1748) ;  /* 0x0000000800f87947 */ /* 0x000fea0003800000 */
.L_x_1751:
[----:B------:R-:W-:-:S13]  /*1710*/  ISETP.NE.AND P0, PT, R3, 0x7, PT ;  /* 0x000000070300780c */ /* 0x000fda0003f05270 */
[----:B------:R-:W-:Y:S05]  /*1720*/  @!P0 BRA `(.L_x_1753) ;  /* 0x0000000000348947 */ /* 0x000fea0003800000 */
        /* <DEDUP_REMOVED lines=8> */
.L_x_1754:
[----:B------:R-:W2:Y:S02]  /*17b0*/  LDG.E.U16 R6, desc[UR36][R6.64] ;  /* 0x0000002406067981 */ /* 0x000ea4000c1e1500 */
[----:B--2---:R-:W-:-:S05]  /*17c0*/  HADD2.F32 R0, -RZ, R6.H0_H0 ;  /* 0x20000006ff007230 */ /* 0x004fca0000004100 */
[----:B------:R-:W-:-:S04]  /*17d0*/  FMUL.FTZ R0, R0, 1 ;  /* 0x3f80000000007820 */ /* 0x000fc80000410000 */
[----:B------:R0:W1:Y:S01]  /*17e0*/  F2F.F64.F32 R4, R0 ;  /* 0x0000000000047310 */ /* 0x0000620000201800 */
[----:B------:R-:W-:Y:S05]  /*17f0*/  BRA `(.L_x_1748) ;  /* 0x0000000800bc7947 */ /* 0x000fea0003800000 */
.L_x_1753:
[----:B------:R0:W5:Y:S01]  /*1800*/  LDG.E.64 R4, desc[UR36][R6.64] ;  /* 0x0000002406047981 */ /* 0x000162000c1e1b00 */
[----:B------:R-:W-:Y:S05]  /*1810*/  BRA `(.L_x_1748) ;  /* 0x0000000800b47947 */ /* 0x000fea0003800000 */
.L_x_1743:
        /* <DEDUP_REMOVED lines=8> */
[----:B------:R-:W2:Y:S01]  /*18a0*/  LDG.E.U8 R6, desc[UR36][R6.64] ;  /* 0x0000002406067981 */ /* 0x000ea2000c1e1100 */
[----:B------:R-:W-:Y:S01]  /*18b0*/  IMAD.MOV.U32 R4, RZ, RZ, RZ ;  /* 0x000000ffff047224 */ /* 0x000fe200078e00ff */
[----:B--2---:R-:W-:-:S04]  /*18c0*/  ISETP.NE.AND P0, PT, R6, RZ, PT ;  /* 0x000000ff0600720c */ /* 0x004fc80003f05270 */
[----:B------:R-:W-:Y:S01]  /*18d0*/  FSEL R5, RZ, 1.875, !P0 ;  /* 0x3ff00000ff057808 */ /* 0x000fe20004000000 */
[----:B------:R-:W-:Y:S08]  /*18e0*/  BRA `(.L_x_1748) ;  /* 0x0000000800807947 */ /* 0x000ff00003800000 */
.L_x_1757:
[----:B------:R0:W5:Y:S01]  /*18f0*/  LDG.E.64 R4, desc[UR36][R6.64] ;  /* 0x0000002406047981 */ /* 0x000162000c1e1b00 */
[----:B------:R-:W-:Y:S05]  /*1900*/  BRA `(.L_x_1748) ;  /* 0x0000000800787947 */ /* 0x000fea0003800000 */
.L_x_1756:
        /* <DEDUP_REMOVED lines=24> */
[----:B------:R-:W-:-:S05]  /*1a90*/  LOP3.LUT R5, R5, 0x80000000, R0, 0xf8, !PT ;  /* 0x8000000005057812 */ /* 0x000fca00078ef800 */
[----:B------:R-:W-:-:S06]  /*1aa0*/  FMUL.FTZ R5, R5, 1 ;  /* 0x3f80000005057820 */ /* 0x000fcc0000410000 */
[----:B------:R-:W0:Y:S01]  /*1ab0*/  F2F.F64.F32 R4, R5 ;  /* 0x0000000500047310 */ /* 0x000e220000201800 */
[----:B------:R-:W-:Y:S05]  /*1ac0*/  BRA `(.L_x_1748) ;  /* 0x0000000800087947 */ /* 0x000fea0003800000 */
.L_x_1759:
        /* <DEDUP_REMOVED lines=11> */
[----:B------:R-:W-:-:S05]  /*1b80*/  LOP3.LUT R0, R3, 0x80000000, R0, 0xf8, !PT ;  /* 0x8000000003007812 */ /* 0x000fca00078ef800 */
[----:B------:R-:W-:-:S04]  /*1b90*/  FMUL.FTZ R0, R0, 1 ;  /* 0x3f80000000007820 */ /* 0x000fc80000410000 */
[----:B------:R0:W1:Y:S01]  /*1ba0*/  F2F.F64.F32 R4, R0 ;  /* 0x0000000000047310 */ /* 0x0000620000201800 */
[----:B------:R-:W-:Y:S05]  /*1bb0*/  BRA `(.L_x_1748) ;  /* 0x0000000400cc7947 */ /* 0x000fea0003800000 */
.L_x_1758:
[----:B------:R-:W2:Y:S02]  /*1bc0*/  LDG.E.U16 R0, desc[UR36][R6.64] ;  /* 0x0000002406007981 */ /* 0x000ea4000c1e1500 */
[----:B--2---:R-:W-:-:S04]  /*1bd0*/  IMAD.U32 R0, R0, 0x10000, RZ ;  /* 0x0001000000007824 */ /* 0x004fc800078e00ff */
[----:B------:R-:W-:-:S04]  /*1be0*/  FMUL.FTZ R0, R0, 1 ;  /* 0x3f80000000007820 */ /* 0x000fc80000410000 */
[----:B------:R0:W1:Y:S01]  /*1bf0*/  F2F.F64.F32 R4, R0 ;  /* 0x0000000000047310 */ /* 0x0000620000201800 */
[----:B------:R-:W-:Y:S05]  /*1c00*/  BRA `(.L_x_1748) ;  /* 0x0000000400b87947 */ /* 0x000fea0003800000 */
.L_x_1755:
        /* <DEDUP_REMOVED lines=9> */
[----:B--2---:R-:W0:Y:S01]  /*1ca0*/  I2F.F64.U16 R4, R4 ;  /* 0x0000000400047312 */ /* 0x004e220000101800 */
[----:B------:R-:W-:Y:S05]  /*1cb0*/  BRA `(.L_x_1748) ;  /* 0x00000004008c7947 */ /* 0x000fea0003800000 */
.L_x_1762:
        /* <DEDUP_REMOVED lines=21> */
.L_x_1766:
[----:B------:R-:W-:Y:S05]  /*1e10*/  BSYNC B1 ;  /* 0x0000000000017941 */ /* 0x000fea0003800000 */
.L_x_1765:
[----:B------:R-:W-:Y:S01]  /*1e20*/  LEA R5, R0, 0x3b800000, 0x17 ;  /* 0x3b80000000057811 */ /* 0x000fe200078eb8ff */
[----:B------:R-:W-:-:S05]  /*1e30*/  IMAD.SHL.U32 R0, R3, 0x100000, RZ ;  /* 0x0010000003007824 */ /* 0x000fca00078e00ff */
[----:B------:R-:W-:-:S07]  /*1e40*/  LOP3.LUT R0, R5, R0, R6, 0xfe, !PT ;  /* 0x0000000005007212 */ /* 0x000fce00078efe06 */
.L_x_1764:
[----:B------:R-:W-:Y:S05]  /*1e50*/  BSYNC B0 ;  /* 0x0000000000007941 */ /* 0x000fea0003800000 */
.L_x_1763:
[----:B------:R-:W-:-:S04]  /*1e60*/  FMUL.FTZ R0, R0, 1 ;  /* 0x3f80000000007820 */ /* 0x000fc80000410000 */
[----:B------:R1:W2:Y:S01]  /*1e70*/  F2F.F64.F32 R4, R0 ;  /* 0x0000000000047310 */ /* 0x0002a20000201800 */
[----:B------:R-:W-:Y:S05]  /*1e80*/  BRA `(.L_x_1748) ;  /* 0x0000000400187947 */ /* 0x000fea0003800000 */
.L_x_1761:
[----:B------:R-:W2:Y:S01]  /*1e90*/  LDG.E.U8 R3, desc[UR36][R6.64] ;  /* 0x0000002406037981 */ /* 0x000ea2000c1e1100 */
[----:B------:R-:W-:Y:S01]  /*1ea0*/  BSSY B0, `(.L_x_1767) ;  /* 0x0000018000007945 */ /* 0x000fe20003800000 */
[----:B------:R-:W-:Y:S01]  /*1eb0*/  HFMA2.MMA R0, -RZ, RZ, 0, 0 ;  /* 0x00000000ff007435 */ /* 0x000fe200000001ff */
        /* <DEDUP_REMOVED lines=18> */
.L_x_1770:
[----:B------:R-:W-:Y:S05]  /*1fe0*/  BSYNC B1 ;  /* 0x0000000000017941 */ /* 0x000fea0003800000 */
.L_x_1769:
[----:B------:R-:W-:Y:S01]  /*1ff0*/  LEA R5, R0, 0x37800000, 0x17 ;  /* 0x3780000000057811 */ /* 0x000fe200078eb8ff */
[----:B------:R-:W-:-:S05]  /*2000*/  IMAD.SHL.U32 R0, R3, 0x200000, RZ ;  /* 0x0020000003007824 */ /* 0x000fca00078e00ff */
[----:B------:R-:W-:-:S07]  /*2010*/  LOP3.LUT R0, R5, R0, R6, 0xfe, !PT ;  /* 0x0000000005007212 */ /* 0x000fce00078efe06 */
.L_x_1768:
[----:B------:R-:W-:Y:S05]  /*2020*/  BSYNC B0 ;  /* 0x0000000000007941 */ /* 0x000fea0003800000 */
.L_x_1767:
[----:B------:R-:W-:-:S04]  /*2030*/  FMUL.FTZ R0, R0, 1 ;  /* 0x3f80000000007820 */ /* 0x000fc80000410000 */
[----:B------:R3:W4:Y:S01]  /*2040*/  F2F.F64.F32 R4, R0 ;  /* 0x0000000000047310 */ /* 0x0007220000201800 */
[----:B------:R-:W-:Y:S05]  /*2050*/  BRA `(.L_x_1748) ;  /* 0x0000000000a47947 */ /* 0x000fea0003800000 */
.L_x_1760:
        /* <DEDUP_REMOVED lines=14> */
.L_x_1774:
[----:B------:R-:W-:Y:S05]  /*2140*/  BSYNC B0 ;  /* 0x0000000000007941 */ /* 0x000fea0003800000 */
.L_x_1773:
[----:B------:R-:W-:-:S04]  /*2150*/  FMUL.FTZ R0, R0, 1 ;  /* 0x3f80000000007820 */ /* 0x000fc80000410000 */
[----:B------:R0:W1:Y:S01]  /*2160*/  F2F.F64.F32 R4, R0 ;  /* 0x0000000000047310 */ /* 0x0000620000201800 */
[----:B------:R-:W-:Y:S05]  /*2170*/  BRA `(.L_x_1748) ;  /* 0x00000000005c7947 */ /* 0x000fea0003800000 */
.L_x_1747:
        /* <DEDUP_REMOVED lines=16> */
.L_x_1775:
[----:B------:R-:W-:Y:S01]  /*2280*/  CS2R R4, SRZ ;  /* 0x0000000000047805 */ /* 0x000fe2000001ff00 */
[----:B------:R-:W-:Y:S06]  /*2290*/  BRA `(.L_x_1748) ;  /* 0x0000000000147947 */ /* 0x000fec0003800000 */
.L_x_1772:
[----:B------:R-:W2:Y:S02]  /*22a0*/  LDG.E.64 R4, desc[UR36][R6.64] ;  /* 0x0000002406047981 */ /* 0x000ea4000c1e1b00 */
[----:B--2---:R-:W0:Y:S01]  /*22b0*/  I2F.F64.U64 R4, R4 ;  /* 0x0000000400047312 */ /* 0x004e220000301800 */
[----:B------:R-:W-:Y:S05]  /*22c0*/  BRA `(.L_x_1748) ;  /* 0x0000000000087947 */ /* 0x000fea0003800000 */
.L_x_1771:
[----:B------:R-:W2:Y:S02]  /*22d0*/  LDG.E R4, desc[UR36][R6.64] ;  /* 0x0000002406047981 */ /* 0x000ea4000c1e1900 */
[----:B--2---:R-:W0:Y:S02]  /*22e0*/  I2F.F64.U32 R4, R4 ;  /* 0x0000000400047312 */ /* 0x004e240000201800 */
.L_x_1748:
[----:B012-45:R-:W-:Y:S01]  /*22f0*/  DSETP.NEU.AND P0, PT, |R4|, +INF , PT ;  /* 0x7ff000000400742a */ /* 0x037fe20003f0d200 */
[----:B------:R-:W-:-:S13]  /*2300*/  BSSY B0, `(.L_x_1776) ;  /* 0x000001c000007945 */ /* 0x000fda0003800000 */
[----:B------:R-:W-:Y:S05]  /*2310*/  @!P0 BRA `(.L_x_1777) ;  /* 0x0000000000608947 */ /* 0x000fea0003800000 */
[----:B------:R-:W-:Y:S01]  /*2320*/  UMOV UR4, 0x6dc9c883 ;  /* 0x6dc9c88300047882 */ /* 0x000fe20000000000 */
[----:B------:R-:W-:Y:S01]  /*2330*/  UMOV UR5, 0x3fe45f30 ;  /* 0x3fe45f3000057882 */ /* 0x000fe20000000000 */
[C---:B------:R-:W-:Y:S02]  /*2340*/  DSETP.GE.AND P0, PT, |R4|.reuse, 2.14748364800000000000e+09, PT ;  /* 0x41e000000400742a */ /* 0x040fe40003f06200 */
[----:B------:R-:W-:Y:S01]  /*2350*/  DMUL R6, R4, UR4 ;  /* 0x0000000404067c28 */ /* 0x000fe20008000000 */
[----:B------:R-:W-:Y:S01]  /*2360*/  UMOV UR4, 0x54442d18 ;  /* 0x54442d1800047882 */ /* 0x000fe20000000000 */
[----:B------:R-:W-:-:S04]  /*2370*/  UMOV UR5, 0x3ff921fb ;  /* 0x3ff921fb00057882 */ /* 0x000fc80000000000 */
[----:B---3--:R-:W0:Y:S08]  /*2380*/  F2I.F64 R0, R6 ;  /* 0x0000000600007311 */ /* 0x008e300000301100 */
[----:B0-----:R-:W0:Y:S02]  /*2390*/  I2F.F64 R18, R0 ;  /* 0x0000000000127312 */ /* 0x001e240000201c00 */
[----:B0-----:R-:W-:Y:S01]  /*23a0*/  DFMA R8, -R18, UR4, R4 ;  /* 0x0000000412087c2b */ /* 0x001fe20008000104 */
[----:B------:R-:W-:Y:S01]  /*23b0*/  UMOV UR4, 0x33145c00 ;  /* 0x33145c0000047882 */ /* 0x000fe20000000000 */
[----:B------:R-:W-:-:S06]  /*23c0*/  UMOV UR5, 0x3c91a626 ;  /* 0x3c91a62600057882 */ /* 0x000fcc0000000000 */
[----:B------:R-:W-:Y:S01]  /*23d0*/  DFMA R8, -R18, UR4, R8 ;  /* 0x0000000412087c2b */ /* 0x000fe20008000108 */
[----:B------:R-:W-:Y:S01]  /*23e0*/  UMOV UR4, 0x252049c0 ;  /* 0x252049c000047882 */ /* 0x000fe20000000000 */
[----:B------:R-:W-:-:S06]  /*23f0*/  UMOV UR5, 0x397b839a ;  /* 0x397b839a00057882 */ /* 0x000fcc0000000000 */
[----:B------:R-:W-:Y:S01]  /*2400*/  DFMA R18, -R18, UR4, R8 ;  /* 0x0000000412127c2b */ /* 0x000fe20008000108 */
[----:B------:R-:W-:Y:S10]  /*2410*/  @!P0 BRA `(.L_x_1778) ;  /* 0x0000000000288947 */ /* 0x000ff40003800000 */
[----:B------:R-:W-:Y:S01]  /*2420*/  IMAD.MOV.U32 R0, RZ, RZ, R4 ;  /* 0x000000ffff007224 */ /* 0x000fe200078e0004 */
[----:B------:R-:W-:Y:S01]  /*2430*/  MOV R4, 0x2460 ;  /* 0x0000246000047802 */ /* 0x000fe20000000f00 */
[----:B------:R-:W-:-:S07]  /*2440*/  IMAD.MOV.U32 R3, RZ, RZ, R5 ;  /* 0x000000ffff037224 */ /* 0x000fce00078e0005 */
[----:B------:R-:W-:Y:S05]  /*2450*/  CALL.REL.NOINC `($_ZN2at6native18elementwise_kernelILi128ELi4EZNS0_15gpu_kernel_implIZZZNS0_15sin_kernel_cudaERNS_18TensorIteratorBaseEENKUlvE0_clEvENKUlvE_clEvEUldE_EEvS4_RKT_EUliE_EEviT1_$__internal_trig_reduction_slowpathd) ;  /* 0x000000b400e47944 */ /* 0x000fea0003c00000 */
[----:B------:R-:W-:Y:S02]  /*2460*/  IMAD.MOV.U32 R0, RZ, RZ, R9 ;  /* 0x000000ffff007224 */ /* 0x000fe400078e0009 */
[----:B------:R-:W-:Y:S02]  /*2470*/  IMAD.MOV.U32 R18, RZ, RZ, R6 ;  /* 0x000000ffff127224 */ /* 0x000fe400078e0006 */
[----:B------:R-:W-:Y:S01]  /*2480*/  IMAD.MOV.U32 R19, RZ, RZ, R7 ;  /* 0x000000ffff137224 */ /* 0x000fe200078e0007 */
[----:B------:R-:W-:Y:S06]  /*2490*/  BRA `(.L_x_1778) ;  /* 0x0000000000087947 */ /* 0x000fec0003800000 */
.L_x_1777:
[----:B------:R-:W-:Y:S01]  /*24a0*/  DMUL R18, RZ, R4 ;  /* 0x00000004ff127228 */ /* 0x000fe20000000000 */
[----:B---3--:R-:W-:-:S10]  /*24b0*/  IMAD.MOV.U32 R0, RZ, RZ, RZ ;  /* 0x000000ffff007224 */ /* 0x008fd400078e00ff */
.L_x_1778:
[----:B------:R-:W-:Y:S05]  /*24c0*/  BSYNC B0 ;  /* 0x0000000000007941 */ /* 0x000fea0003800000 */
.L_x_1776:
[----:B------:R-:W0:Y:S01]  /*24d0*/  LDC.64 R24, c[0x4][0x138] ;  /* 0x01004e00ff187b82 */ /* 0x000e220000000a00 */
[----:B------:R-:W-:-:S05]  /*24e0*/  IMAD.SHL.U32 R3, R0, 0x8, RZ ;  /* 0x0000000800037824 */ /* 0x000fca00078e00ff */
[----:B------:R-:W-:-:S05]  /*24f0*/  LOP3.LUT R3, R3, 0x8, RZ, 0xc0, !PT ;  /* 0x0000000803037812 */ /* 0x000fca00078ec0ff */
[----:B0-----:R-:W-:-:S05]  /*2500*/  IMAD.WIDE.U32 R24, R3, 0x8, R24 ;  /* 0x0000000803187825 */ /* 0x001fca00078e0018 */
[----:B------:R-:W2:Y:S04]  /*2510*/  LDG.E.128.CONSTANT R4, desc[UR36][R24.64] ;  /* 0x0000002418047981 */ /* 0x000ea8000c1e9d00 */
[----:B------:R-:W3:Y:S04]  /*2520*/  LDG.E.128.CONSTANT R8, desc[UR36][R24.64+0x10] ;  /* 0x0000102418087981 */ /* 0x000ee8000c1e9d00 */
[----:B------:R-:W4:Y:S01]  /*2530*/  LDG.E.128.CONSTANT R12, desc[UR36][R24.64+0x20] ;  /* 0x00002024180c7981 */ /* 0x000f22000c1e9d00 */
[----:B------:R-:W-:Y:S01]  /*2540*/  R2P PR, R0, 0x3 ;  /* 0x0000000300007804 */ /* 0x000fe20000000000 */
[----:B------:R-:W-:Y:S01]  /*2550*/  IMAD.MOV.U32 R0, RZ, RZ, 0x3de5db65 ;  /* 0x3de5db65ff007424 */ /* 0x000fe200078e00ff */
[----:B------:R-:W-:Y:S01]  /*2560*/  MOV R26, 0x79785eba ;  /* 0x79785eba001a7802 */ /* 0x000fe20000000f00 */
[----:B------:R-:W-:Y:S01]  /*2570*/  DMUL R20, R18, R18 ;  /* 0x0000001212147228 */ /* 0x000fe20000000000 */
[----:B------:R-:W0:Y:S02]  /*2580*/  LDC.U8 R3, c[0x0][0x421] ;  /* 0x00010840ff037b82 */ /* 0x000e240000000000 */
[----:B------:R-:W-:-:S02]  /*2590*/  FSEL R26, -R26, 4.2945490664224492434e-19, !P0 ;  /* 0x20fd81641a1a7808 */ /* 0x000fc40004000100 */
[----:B------:R-:W-:Y:S02]  /*25a0*/  FSEL R27, R0, -0.082518599927425384521, !P0 ;  /* 0xbda8ff83001b7808 */ /* 0x000fe40004000000 */
[----:B0-----:R-:W-:-:S04]  /*25b0*/  PRMT R0, R3, 0x9910, RZ ;  /* 0x0000991003007816 */ /* 0x001fc800000000ff */
[----:B--2---:R-:W-:-:S08]  /*25c0*/  DFMA R4, R20, R26, R4 ;  /* 0x0000001a1404722b */ /* 0x004fd00000000004 */
[----:B------:R-:W-:-:S08]  /*25d0*/  DFMA R4, R20, R4, R6 ;  /* 0x000000041404722b */ /* 0x000fd00000000006 */
[----:B---3--:R-:W-:-:S08]  /*25e0*/  DFMA R4, R20, R4, R8 ;  /* 0x000000041404722b */ /* 0x008fd00000000008 */
[----:B------:R-:W-:-:S08]  /*25f0*/  DFMA R4, R20, R4, R10 ;  /* 0x000000041404722b */ /* 0x000fd0000000000a */
[----:B----4-:R-:W-:-:S08]  /*2600*/  DFMA R4, R20, R4, R12 ;  /* 0x000000041404722b */ /* 0x010fd0000000000c */
[----:B------:R-:W-:-:S08]  /*2610*/  DFMA R14, R20, R4, R14 ;  /* 0x00000004140e722b */ /* 0x000fd0000000000e */
[----:B------:R-:W-:Y:S02]  /*2620*/  DFMA R4, R14, R18, R18 ;  /* 0x000000120e04722b */ /* 0x000fe40000000012 */
[----:B------:R-:W-:Y:S01]  /*2630*/  @P0 DFMA R4, R20, R14, 1 ;  /* 0x3ff000001404042b */ /* 0x000fe2000000000e */
[----:B------:R-:W-:-:S07]  /*2640*/  ISETP.GT.AND P0, PT, R0, 0x9, PT ;  /* 0x000000090000780c */ /* 0x000fce0003f04270 */
[----:B------:R-:W-:-:S06]  /*2650*/  @P1 DFMA R4, R4, -1, RZ ;  /* 0xbff000000404182b */ /* 0x000fcc00000000ff */
        /* <DEDUP_REMOVED lines=9> */
[----:B------:R-:W0:Y:S02]  /*26f0*/  F2I.F64.TRUNC R5, R4 ;  /* 0x0000000400057311 */ /* 0x000e24000030d100 */
[----:B0-----:R0:W-:Y:S01]  /*2700*/  STG.E.U8 desc[UR36][R16.64], R5 ;  /* 0x0000000510007986 */ /* 0x0011e2000c101124 */
[----:B------:R-:W-:Y:S05]  /*2710*/  BRA `(.L_x_1784) ;  /* 0x0000001000087947 */ /* 0x000fea0003800000 */
.L_x_1782:
[----:B------:R-:W0:Y:S02]  /*2720*/  F2I.S64.F64.TRUNC R4, R4 ;  /* 0x0000000400047311 */ /* 0x000e24000030d900 */
[----:B0-----:R-:W-:-:S05]  /*2730*/  IMAD.MOV.U32 R3, RZ, RZ, R4 ;  /* 0x000000ffff037224 */ /* 0x001fca00078e0004 */
[----:B------:R0:W-:Y:S01]  /*2740*/  STG.E.U8 desc[UR36][R16.64], R3 ;  /* 0x0000000310007986 */ /* 0x0001e2000c101124 */
[----:B------:R-:W-:Y:S05]  /*2750*/  BRA `(.L_x_1784) ;  /* 0x0000000c00f87947 */ /* 0x000fea0003800000 */
.L_x_1781:
[----:B------:R-:W-:-:S13]  /*2760*/  ISETP.NE.AND P0, PT, R0, 0x2, PT ;  /* 0x000000020000780c */ /* 0x000fda0003f05270 */
[----:B------:R-:W-:Y:S05]  /*2770*/  @!P0 BRA `(.L_x_1785) ;  /* 0x0000000000288947 */ /* 0x000fea0003800000 */
[----:B------:R-:W-:-:S13]  /*2780*/  ISETP.NE.AND P0, PT, R0, 0x3, PT ;  /* 0x000000030000780c */ /* 0x000fda0003f05270 */
[----:B------:R-:W-:Y:S05]  /*2790*/  @!P0 BRA `(.L_x_1786) ;  /* 0x0000000000148947 */ /* 0x000fea0003800000 */
[----:B------:R-:W-:-:S13]  /*27a0*/  ISETP.NE.AND P0, PT, R0, 0x4, PT ;  /* 0x000000040000780c */ /* 0x000fda0003f05270 */
[----:B------:R-:W-:Y:S05]  /*27b0*/  @P0 BRA `(.L_x_1783) ;  /* 0x0000000c00880947 */ /* 0x000fea0003800000 */
[----:B------:R-:W0:Y:S02]  /*27c0*/  F2I.S64.F64.TRUNC R4, R4 ;  /* 0x0000000400047311 */ /* 0x000e24000030d900 */
[----:B0-----:R0:W-:Y:S01]  /*27d0*/  STG.E.64 desc[UR36][R16.64], R4 ;  /* 0x0000000410007986 */ /* 0x0011e2000c101b24 */
[----:B------:R-:W-:Y:S05]  /*27e0*/  BRA `(.L_x_1784) ;  /* 0x0000000c00d47947 */ /* 0x000fea0003800000 */
.L_x_1786:
[----:B------:R-:W0:Y:S02]  /*27f0*/  F2I.F64.TRUNC R5, R4 ;  /* 0x0000000400057311 */ /* 0x000e24000030d100 */
[----:B0-----:R0:W-:Y:S01]  /*2800*/  STG.E desc[UR36][R16.64], R5 ;  /* 0x0000000510007986 */ /* 0x0011e2000c101924 */
[----:B------:R-:W-:Y:S05]  /*2810*/  BRA `(.L_x_1784) ;  /* 0x0000000c00c87947 */ /* 0x000fea0003800000 */
.L_x_1785:
[----:B------:R-:W0:Y:S02]  /*2820*/  F2I.F64.TRUNC R5, R4 ;  /* 0x0000000400057311 */ /* 0x000e24000030d100 */
[----:B0-----:R0:W-:Y:S01]  /*2830*/  STG.E.U16 desc[UR36][R16.64], R5 ;  /* 0x0000000510007986 */ /* 0x0011e2000c101524 */
[----:B------:R-:W-:Y:S05]  /*2840*/  BRA `(.L_x_1784) ;  /* 0x0000000c00bc7947 */ /* 0x000fea0003800000 */
.L_x_1780:
[----:B------:R-:W-:-:S13]  /*2850*/  ISETP.GT.AND P0, PT, R0, 0x6, PT ;  /* 0x000000060000780c */ /* 0x000fda0003f04270 */
[----:B------:R-:W-:Y:S05]  /*2860*/  @P0 BRA `(.L_x_1787) ;  /* 0x00000000004c0947 */ /* 0x000fea0003800000 */
[----:B------:R-:W-:-:S13]  /*2870*/  ISETP.NE.AND P0, PT, R0, 0x5, PT ;  /* 0x000000050000780c */ /* 0x000fda0003f05270 */
[----:B------:R-:W-:Y:S05]  /*2880*/  @!P0 BRA `(.L_x_1788) ;  /* 0x0000000000248947 */ /* 0x000fea0003800000 */
[----:B------:R-:W-:-:S13]  /*2890*/  ISETP.NE.AND P0, PT, R0, 0x6, PT ;  /* 0x000000060000780c */ /* 0x000fda0003f05270 */
[----:B------:R-:W-:Y:S05]  /*28a0*/  @P0 BRA `(.L_x_1783) ;  /* 0x0000000c004c0947 */ /* 0x000fea0003800000 */
[----:B------:R-:W-:Y:S01]  /*28b0*/  UMOV UR4, 0xf0000000 ;  /* 0xf000000000047882 */ /* 0x000fe20000000000 */
[----:B------:R-:W-:Y:S01]  /*28c0*/  UMOV UR5, 0x380fffff ;  /* 0x380fffff00057882 */ /* 0x000fe20000000000 */
[----:B------:R-:W0:Y:S01]  /*28d0*/  F2F.F32.F64 R3, R4 ;  /* 0x0000000400037310 */ /* 0x000e220000301000 */
[----:B------:R-:W-:-:S14]  /*28e0*/  DSETP.GEU.AND P0, PT, |R4|, UR4, PT ;  /* 0x0000000404007e2a */ /* 0x000fdc000bf0e200 */
[----:B0-----:R-:W-:-:S05]  /*28f0*/  @!P0 FMUL R3, R3, 1.175494350822287508e-38 ;  /* 0x0080000003038820 */ /* 0x001fca0000400000 */
[----:B------:R0:W-:Y:S01]  /*2900*/  STG.E desc[UR36][R16.64], R3 ;  /* 0x0000000310007986 */ /* 0x0001e2000c101924 */
[----:B------:R-:W-:Y:S05]  /*2910*/  BRA `(.L_x_1784) ;  /* 0x0000000c00887947 */ /* 0x000fea0003800000 */
.L_x_1788:
[----:B------:R-:W-:Y:S01]  /*2920*/  UMOV UR4, 0xf0000000 ;  /* 0xf000000000047882 */ /* 0x000fe20000000000 */
[----:B------:R-:W-:Y:S01]  /*2930*/  UMOV UR5, 0x380fffff ;  /* 0x380fffff00057882 */ /* 0x000fe20000000000 */
[----:B------:R-:W0:Y:S01]  /*2940*/  F2F.F32.F64 R0, R4 ;  /* 0x0000000400007310 */ /* 0x000e220000301000 */
[----:B------:R-:W-:-:S14]  /*2950*/  DSETP.GEU.AND P0, PT, |R4|, UR4, PT ;  /* 0x0000000404007e2a */ /* 0x000fdc000bf0e200 */
[----:B0-----:R-:W-:-:S05]  /*2960*/  @!P0 FMUL R0, R0, 1.175494350822287508e-38 ;  /* 0x0080000000008820 */ /* 0x001fca0000400000 */
[----:B------:R-:W-:-:S05]  /*2970*/  F2FP.F16.F32.PACK_AB R0, RZ, R0 ;  /* 0x00000000ff00723e */ /* 0x000fca00000000ff */
[----:B------:R0:W-:Y:S01]  /*2980*/  STG.E.U16 desc[UR36][R16.64], R0 ;  /* 0x0000000010007986 */ /* 0x0001e2000c101524 */
[----:B------:R-:W-:Y:S05]  /*2990*/  BRA `(.L_x_1784) ;  /* 0x0000000c00687947 */ /* 0x000fea0003800000 */
.L_x_1787:
[----:B------:R-:W-:-:S13]  /*29a0*/  ISETP.NE.AND P0, PT, R0, 0x7, PT ;  /* 0x000000070000780c */ /* 0x000fda0003f05270 */
[----:B------:R-:W-:Y:S05]  /*29b0*/  @!P0 BRA `(.L_x_1789) ;  /* 0x0000000000548947 */ /* 0x000fea0003800000 */
[----:B------:R-:W-:-:S13]  /*29c0*/  ISETP.NE.AND P0, PT, R0, 0x8, PT ;  /* 0x000000080000780c */ /* 0x000fda0003f05270 */
[----:B------:R-:W-:Y:S05]  /*29d0*/  @!P0 BRA `(.L_x_1790) ;  /* 0x0000000000288947 */ /* 0x000fea0003800000 */
[----:B------:R-:W-:-:S13]  /*29e0*/  ISETP.NE.AND P0, PT, R0, 0x9, PT ;  /* 0x000000090000780c */ /* 0x000fda0003f05270 */
[----:B------:R-:W-:Y:S05]  /*29f0*/  @P0 BRA `(.L_x_1783) ;  /* 0x0000000800f80947 */ /* 0x000fea0003800000 */
[----:B------:R-:W-:Y:S01]  /*2a00*/  UMOV UR4, 0xf0000000 ;  /* 0xf000000000047882 */ /* 0x000fe20000000000 */
[----:B------:R-:W-:Y:S01]  /*2a10*/  UMOV UR5, 0x380fffff ;  /* 0x380fffff00057882 */ /* 0x000fe20000000000 */
[----:B------:R-:W0:Y:S01]  /*2a20*/  F2F.F32.F64 R6, R4 ;  /* 0x0000000400067310 */ /* 0x000e220000301000 */
[----:B------:R-:W-:Y:S01]  /*2a30*/  DSETP.GEU.AND P0, PT, |R4|, UR4, PT ;  /* 0x0000000404007e2a */ /* 0x000fe2000bf0e200 */
[----:B------:R-:W-:-:S13]  /*2a40*/  IMAD.MOV.U32 R7, RZ, RZ, RZ ;  /* 0x000000ffff077224 */ /* 0x000fda00078e00ff */
[----:B0-----:R-:W-:-:S05]  /*2a50*/  @!P0 FMUL R6, R6, 1.175494350822287508e-38 ;  /* 0x0080000006068820 */ /* 0x001fca0000400000 */
[----:B------:R0:W-:Y:S01]  /*2a60*/  STG.E.64 desc[UR36][R16.64], R6 ;  /* 0x0000000610007986 */ /* 0x0001e2000c101b24 */
[----:B------:R-:W-:Y:S05]  /*2a70*/  BRA `(.L_x_1784) ;  /* 0x0000000c00307947 */ /* 0x000fea0003800000 */
.L_x_1790:
[----:B------:R-:W-:Y:S01]  /*2a80*/  UMOV UR4, 0xf0000000 ;  /* 0xf000000000047882 */ /* 0x000fe20000000000 */
[----:B------:R-:W-:Y:S01]  /*2a90*/  UMOV UR5, 0x380fffff ;  /* 0x380fffff00057882 */ /* 0x000fe20000000000 */
[----:B------:R-:W0:Y:S01]  /*2aa0*/  F2F.F32.F64 R0, R4 ;  /* 0x0000000400007310 */ /* 0x000e220000301000 */
[----:B------:R-:W-:-:S14]  /*2ab0*/  DSETP.GEU.AND P0, PT, |R4|, UR4, PT ;  /* 0x0000000404007e2a */ /* 0x000fdc000bf0e200 */
[----:B0-----:R-:W-:-:S05]  /*2ac0*/  @!P0 FMUL R0, R0, 1.175494350822287508e-38 ;  /* 0x0080000000008820 */ /* 0x001fca0000400000 */
[----:B------:R-:W-:-:S04]  /*2ad0*/  F2FP.F16.F32.PACK_AB R3, RZ, R0 ;  /* 0x00000000ff03723e */ /* 0x000fc800000000ff */
[----:B------:R-:W-:-:S05]  /*2ae0*/  PRMT R3, R3, 0x5410, RZ ;  /* 0x0000541003037816 */ /* 0x000fca00000000ff */
[----:B------:R0:W-:Y:S01]  /*2af0*/  STG.E desc[UR36][R16.64], R3 ;  /* 0x0000000310007986 */ /* 0x0001e2000c101924 */
[----:B------:R-:W-:Y:S05]  /*2b00*/  BRA `(.L_x_1784) ;  /* 0x0000000c000c7947 */ /* 0x000fea0003800000 */
.L_x_1789:
[----:B------:R0:W-:Y:S01]  /*2b10*/  STG.E.64 desc[UR36][R16.64], R4 ;  /* 0x0000000410007986 */ /* 0x0001e2000c101b24 */
[----:B------:R-:W-:Y:S05]  /*2b20*/  BRA `(.L_x_1784) ;  /* 0x0000000c00047947 */ /* 0x000fea0003800000 */
.L_x_1779:
        /* <DEDUP_REMOVED lines=8> */
[----:B------:R-:W-:-:S06]  /*2bb0*/  DSETP.NEU.AND P0, PT, R4, RZ, PT ;  /* 0x000000ff0400722a */ /* 0x000fcc0003f0d000 */
[----:B------:R-:W-:-:S05]  /*2bc0*/  SEL R3, RZ, 0x1, !P0 ;  /* 0x00000001ff037807 */ /* 0x000fca0004000000 */
[----:B------:R0:W-:Y:S01]  /*2bd0*/  STG.E.U8 desc[UR36][R16.64], R3 ;  /* 0x0000000310007986 */ /* 0x0001e2000c101124 */
[----:B------:R-:W-:Y:S05]  /*2be0*/  BRA `(.L_x_1784) ;  /* 0x0000000800d47947 */ /* 0x000fea0003800000 */
.L_x_1793:
[----:B------:R-:W-:-:S05]  /*2bf0*/  CS2R R6, SRZ ;  /* 0x0000000000067805 */ /* 0x000fca000001ff00 */
[----:B------:R0:W-:Y:S01]  /*2c00*/  STG.E.128 desc[UR36][R16.64], R4 ;  /* 0x0000000410007986 */ /* 0x0001e2000c101d24 */
[----:B------:R-:W-:Y:S05]  /*2c10*/  BRA `(.L_x_1784) ;  /* 0x0000000800c87947 */ /* 0x000fea0003800000 */
.L_x_1792:
        /* <DEDUP_REMOVED lines=10> */
[----:B------:R-:W-:-:S13]  /*2cc0*/  BSSY B0, `(.L_x_1796) ;  /* 0x000000f000007945 */ /* 0x000fda0003800000 */
[----:B0-----:R-:W-:-:S05]  /*2cd0*/  @!P0 FMUL R9, R9, 1.175494350822287508e-38 ;  /* 0x0080000009098820 */ /* 0x001fca0000400000 */
        /* <DEDUP_REMOVED lines=13> */
.L_x_1797:
[----:B------:R-:W-:Y:S05]  /*2db0*/  BSYNC B0 ;  /* 0x0000000000007941 */ /* 0x000fea0003800000 */
.L_x_1796:
[----:B------:R-:W-:-:S05]  /*2dc0*/  LOP3.LUT R7, R0, R7, RZ, 0xfc, !PT ;  /* 0x0000000700077212 */ /* 0x000fca00078efcff */
[----:B------:R0:W-:Y:S01]  /*2dd0*/  STG.E.U8 desc[UR36][R16.64], R7 ;  /* 0x0000000710007986 */ /* 0x0001e2000c101124 */
[----:B------:R-:W-:Y:S05]  /*2de0*/  BRA `(.L_x_1784) ;  /* 0x0000000800547947 */ /* 0x000fea0003800000 */
.L_x_1795:
[----:B------:R-:W-:Y:S01]  /*2df0*/  UMOV UR4, 0xf0000000 ;  /* 0xf000000000047882 */ /* 0x000fe20000000000 */
[----:B------:R-:W-:Y:S01]  /*2e00*/  UMOV UR5, 0x380fffff ;  /* 0x380fffff00057882 */ /* 0x000fe20000000000 */
[----:B------:R-:W0:Y:S01]  /*2e10*/  F2F.F32.F64 R7, R4 ;  /* 0x0000000400077310 */ /* 0x000e220000301000 */
[----:B------:R-:W-:Y:S01]  /*2e20*/  DSETP.GEU.AND P0, PT, |R4|, UR4, PT ;  /* 0x0000000404007e2a */ /* 0x000fe2000bf0e200 */
[----:B------:R-:W-:-:S13]  /*2e30*/  BSSY B0, `(.L_x_1798) ;  /* 0x0000010000007945 */ /* 0x000fda0003800000 */
[----:B0-----:R-:W-:-:S05]  /*2e40*/  @!P0 FMUL R7, R7, 1.175494350822287508e-38 ;  /* 0x0080000007078820 */ /* 0x001fca0000400000 */
        /* <DEDUP_REMOVED lines=11> */
.L_x_1799:
[----:B------:R-:W-:Y:S01]  /*2f00*/  IMAD.MOV.U32 R0, RZ, RZ, 0x7f ;  /* 0x0000007fff007424 */ /* 0x000fe200078e00ff */
[----:B------:R-:W-:-:S04]  /*2f10*/  ISETP.GT.U32.AND P0, PT, R3, 0x7f800000, PT ;  /* 0x7f8000000300780c */ /* 0x000fc80003f04070 */
[----:B------:R-:W-:-:S09]  /*2f20*/  SEL R0, R0, 0x7c, P0 ;  /* 0x0000007c00007807 */ /* 0x000fd20000000000 */
.L_x_1800:
[----:B------:R-:W-:Y:S05]  /*2f30*/  BSYNC B0 ;  /* 0x0000000000007941 */ /* 0x000fea0003800000 */
.L_x_1798:
[----:B------:R-:W-:-:S04]  /*2f40*/  LOP3.LUT R3, R7, 0x80000000, RZ, 0xc0, !PT ;  /* 0x8000000007037812 */ /* 0x000fc800078ec0ff */
[----:B------:R-:W-:-:S04]  /*2f50*/  SHF.R.U32.HI R3, RZ, 0x18, R3 ;  /* 0x00000018ff037819 */ /* 0x000fc80000011603 */
[----:B------:R-:W-:-:S05]  /*2f60*/  LOP3.LUT R3, R0, R3, RZ, 0xfc, !PT ;  /* 0x0000000300037212 */ /* 0x000fca00078efcff */
[----:B------:R0:W-:Y:S01]  /*2f70*/  STG.E.U8 desc[UR36][R16.64], R3 ;  /* 0x0000000310007986 */ /* 0x0001e2000c101124 */
[----:B------:R-:W-:Y:S05]  /*2f80*/  BRA `(.L_x_1784) ;  /* 0x0000000400ec7947 */ /* 0x000fea0003800000 */
.L_x_1794:
[----:B------:R-:W-:Y:S01]  /*2f90*/  UMOV UR4, 0xf0000000 ;  /* 0xf000000000047882 */ /* 0x000fe20000000000 */
[----:B------:R-:W-:Y:S01]  /*2fa0*/  UMOV UR5, 0x380fffff ;  /* 0x380fffff00057882 */ /* 0x000fe20000000000 */
[----:B------:R-:W0:Y:S01]  /*2fb0*/  F2F.F32.F64 R0, R4 ;  /* 0x0000000400007310 */ /* 0x000e220000301000 */
[----:B------:R-:W-:-:S14]  /*2fc0*/  DSETP.GEU.AND P0, PT, |R4|, UR4, PT ;  /* 0x0000000404007e2a */ /* 0x000fdc000bf0e200 */
[----:B0-----:R-:W-:-:S05]  /*2fd0*/  @!P0 FMUL R0, R0, 1.175494350822287508e-38 ;  /* 0x0080000000008820 */ /* 0x001fca0000400000 */
[----:B------:R-:W-:-:S05]  /*2fe0*/  F2FP.BF16.F32.PACK_AB R0, RZ, R0 ;  /* 0x00000000ff00723e */ /* 0x000fca00000010ff */
[----:B------:R0:W-:Y:S01]  /*2ff0*/  STG.E.U16 desc[UR36][R16.64], R0 ;  /* 0x0000000010007986 */ /* 0x0001e2000c101524 */
[----:B------:R-:W-:Y:S05]  /*3000*/  BRA `(.L_x_1784) ;  /* 0x0000000400cc7947 */ /* 0x000fea0003800000 */
.L_x_1791:
        /* <DEDUP_REMOVED lines=8> */
[----:B------:R-:W0:Y:S02]  /*3090*/  F2I.U32.F64.TRUNC R5, R4 ;  /* 0x0000000400057311 */ /* 0x000e24000030d000 */
[----:B0-----:R0:W-:Y:S01]  /*30a0*/  STG.E.U16 desc[UR36][R16.64], R5 ;  /* 0x0000000510007986 */ /* 0x0011e2000c101524 */
[----:B------:R-:W-:Y:S05]  /*30b0*/  BRA `(.L_x_1784) ;  /* 0x0000000400a07947 */ /* 0x000fea0003800000 */
.L_x_1803:
[----:B------:R-:W-:Y:S01]  /*30c0*/  UMOV UR4, 0xf0000000 ;  /* 0xf000000000047882 */ /* 0x000fe20000000000 */
[----:B------:R-:W-:Y:S01]  /*30d0*/  UMOV UR5, 0x380fffff ;  /* 0x380fffff00057882 */ /* 0x000fe20000000000 */
[----:B------:R-:W0:Y:S01]  /*30e0*/  F2F.F32.F64 R7, R4 ;  /* 0x0000000400077310 */ /* 0x000e220000301000 */
[----:B------:R-:W-:Y:S01]  /*30f0*/  DSETP.GEU.AND P0, PT, |R4|, UR4, PT ;  /* 0x0000000404007e2a */ /* 0x000fe2000bf0e200 */
[----:B------:R-:W-:Y:S01]  /*3100*/  BSSY B0, `(.L_x_1804) ;  /* 0x0000015000007945 */ /* 0x000fe20003800000 */
[----:B------:R-:W-:-:S12]  /*3110*/  IMAD.MOV.U32 R8, RZ, RZ, 0x80 ;  /* 0x00000080ff087424 */ /* 0x000fd800078e00ff */
[----:B0-----:R-:W-:-:S05]  /*3120*/  @!P0 FMUL R7, R7, 1.175494350822287508e-38 ;  /* 0x0080000007078820 */ /* 0x001fca0000400000 */
        /* <DEDUP_REMOVED lines=14> */
.L_x_1806:
[----:B------:R-:W-:-:S04]  /*3210*/  LOP3.LUT R3, R7, 0x80000000, RZ, 0xc0, !PT ;  /* 0x8000000007037812 */ /* 0x000fc800078ec0ff */
[----:B------:R-:W-:-:S04]  /*3220*/  SHF.R.U32.HI R3, RZ, 0x18, R3 ;  /* 0x00000018ff037819 */ /* 0x000fc80000011603 */
[----:B------:R-:W-:-:S04]  /*3230*/  LOP3.LUT R0, R0, R3, RZ, 0xfc, !PT ;  /* 0x0000000300007212 */ /* 0x000fc800078efcff */
[----:B------:R-:W-:-:S07]  /*3240*/  PRMT R8, R0, 0x7610, R8 ;  /* 0x0000761000087816 */ /* 0x000fce0000000008 */
.L_x_1805:
[----:B------:R-:W-:Y:S05]  /*3250*/  BSYNC B0 ;  /* 0x0000000000007941 */ /* 0x000fea0003800000 */
.L_x_1804:
[----:B------:R4:W-:Y:S01]  /*3260*/  STG.E.U8 desc[UR36][R16.64], R8 ;  /* 0x0000000810007986 */ /* 0x0009e2000c101124 */
[----:B------:R-:W-:Y:S05]  /*3270*/  BRA `(.L_x_1784) ;  /* 0x0000000400307947 */ /* 0x000fea0003800000 */
.L_x_1802:
        /* <DEDUP_REMOVED lines=21> */
.L_x_1809:
[----:B------:R-:W-:-:S04]  /*33d0*/  LOP3.LUT R3, R7, 0x80000000, RZ, 0xc0, !PT ;  /* 0x8000000007037812 */ /* 0x000fc800078ec0ff */
[----:B------:R-:W-:-:S04]  /*33e0*/  SHF.R.U32.HI R3, RZ, 0x18, R3 ;  /* 0x00000018ff037819 */ /* 0x000fc80000011603 */
[----:B------:R-:W-:-:S04]  /*33f0*/  LOP3.LUT R0, R0, R3, RZ, 0xfc, !PT ;  /* 0x0000000300007212 */ /* 0x000fc800078efcff */
[----:B------:R-:W-:-:S07]  /*3400*/  PRMT R8, R0, 0x7610, R8 ;  /* 0x0000761000087816 */ /* 0x000fce0000000008 */
.L_x_1808:
[----:B------:R-:W-:Y:S05]  /*3410*/  BSYNC B0 ;  /* 0x0000000000007941 */ /* 0x000fea0003800000 */
.L_x_1807:
[----:B------:R3:W-:Y:S01]  /*3420*/  STG.E.U8 desc[UR36][R16.64], R8 ;  /* 0x0000000810007986 */ /* 0x0007e2000c101124 */
[----:B------:R-:W-:Y:S05]  /*3430*/  BRA `(.L_x_1784) ;  /* 0x0000000000c07947 */ /* 0x000fea0003800000 */
.L_x_1801:
        /* <DEDUP_REMOVED lines=26> */
.L_x_1783:
        /* <DEDUP_REMOVED lines=16> */
.L_x_1812:
[----:B------:R-:W-:Y:S05]  /*36e0*/  BRA `(.L_x_1784) ;  /* 0x0000000000147947 */ /* 0x000fea0003800000 */
.L_x_1811:
[----:B------:R-:W0:Y:S02]  /*36f0*/  F2I.U64.F64.TRUNC R4, R4 ;  /* 0x0000000400047311 */ /* 0x000e24000030d800 */
[----:B0-----:R2:W-:Y:S01]  /*3700*/  STG.E.64 desc[UR36][R16.64], R4 ;  /* 0x0000000410007986 */ /* 0x0015e2000c101b24 */
[----:B------:R-:W-:Y:S05]  /*3710*/  BRA `(.L_x_1784) ;  /* 0x0000000000087947 */ /* 0x000fea0003800000 */
.L_x_1810:
[----:B------:R-:W0:Y:S02]  /*3720*/  F2I.U32.F64.TRUNC R5, R4 ;  /* 0x0000000400057311 */ /* 0x000e24000030d000 */
[----:B0-----:R0:W-:Y:S02]  /*3730*/  STG.E desc[UR36][R16.64], R5 ;  /* 0x0000000510007986 */ /* 0x0011e4000c101924 */
.L_x_1784:
[----:B------:R-:W-:-:S05]  /*3740*/  IMAD R2, R23, 0x200, R2 ;  /* 0x0000020017027824 */ /* 0x000fca00078e0202 */
[----:B------:R-:W-:-:S07]  /*3750*/  IADD3 R19, R2, 0x80, RZ ;  /* 0x0000008002137810 */ /* 0x000fce0007ffe0ff */
.L_x_1741:
[----:B------:R-:W-:Y:S05]  /*3760*/  BSYNC B6 ;  /* 0x0000000000067941 */ /* 0x000fea0003800000 */
.L_x_1740:
        /* <DEDUP_REMOVED lines=307> */
.L_x_1815:
        /* <DEDUP_REMOVED lines=19> */
[----:B--2---:R0:W1:Y:S01]  /*4bd0*/  I2F.F64.S16 R4, R2 ;  /* 0x0000000200047312 */ /* 0x0040620000101c00 */
[----:B------:R-:W-:Y:S05]  /*4be0*/  BRA `(.L_x_1821) ;  /* 0x0000000c007c7947 */ /* 0x000fea0003800000 */
.L_x_1819:
[----:B------:R-:W2:Y:S02]  /*4bf0*/  LDG.E.U8 R2, desc[UR36][R2.64] ;  /* 0x0000002402027981 */ /* 0x000ea4000c1e1100 */
[----:B--2---:R0:W1:Y:S01]  /*4c00*/  I2F.F64.U16 R4, R2 ;  /* 0x0000000200047312 */ /* 0x0040620000101800 */
[----:B------:R-:W-:Y:S05]  /*4c10*/  BRA `(.L_x_1821) ;  /* 0x0000000c00707947 */ /* 0x000fea0003800000 */
.L_x_1818:
        /* <DEDUP_REMOVED lines=9> */
.L_x_1823:
[----:B------:R-:W2:Y:S02]  /*4cb0*/  LDG.E R2, desc[UR36][R2.64] ;  /* 0x0000002402027981 */ /* 0x000ea4000c1e1900 */
[----:B--2---:R0:W1:Y:S01]  /*4cc0*/  I2F.F64 R4, R2 ;  /* 0x0000000200047312 */ /* 0x0040620000201c00 */
[----:B------:R-:W-:Y:S05]  /*4cd0*/  BRA `(.L_x_1821) ;  /* 0x0000000c00407947 */ /* 0x000fea0003800000 */
.L_x_1822:
[----:B------:R-:W2:Y:S02]  /*4ce0*/  LDG.E.U16 R2, desc[UR36][R2.64] ;  /* 0x0000002402027981 */ /* 0x000ea4000c1e1500 */
[----:B--2---:R0:W1:Y:S01]  /*4cf0*/  I2F.F64.S16 R4, R2 ;  /* 0x0000000200047312 */ /* 0x0040620000101c00 */
[----:B------:R-:W-:Y:S05]  /*4d00*/  BRA `(.L_x_1821) ;  /* 0x0000000c00347947 */ /* 0x000fea0003800000 */
.L_x_1817:
        /* <DEDUP_REMOVED lines=10> */
.L_x_1825:
[----:B------:R-:W2:Y:S02]  /*4db0*/  LDG.E.U16 R0, desc[UR36][R2.64] ;  /* 0x0000002402007981 */ /* 0x000ea4000c1e1500 */
[----:B--2---:R-:W-:-:S05]  /*4dc0*/  HADD2.F32 R0, -RZ, R0.H0_H0 ;  /* 0x20000000ff007230 */ /* 0x004fca0000004100 */
[----:B------:R-:W-:-:S04]  /*4dd0*/  FMUL.FTZ R0, R0, 1 ;  /* 0x3f80000000007820 */ /* 0x000fc80000410000 */
[----:B------:R0:W1:Y:S01]  /*4de0*/  F2F.F64.F32 R4, R0 ;  /* 0x0000000000047310 */ /* 0x0000620000201800 */
[----:B------:R-:W-:Y:S05]  /*4df0*/  BRA `(.L_x_1821) ;  /* 0x0000000800f87947 */ /* 0x000fea0003800000 */
.L_x_1824:
        /* <DEDUP_REMOVED lines=10> */
.L_x_1827:
[----:B------:R-:W2:Y:S02]  /*4ea0*/  LDG.E.U16 R2, desc[UR36][R2.64] ;  /* 0x0000002402027981 */ /* 0x000ea4000c1e1500 */
[----:B--2---:R-:W-:-:S05]  /*4eb0*/  HADD2.F32 R0, -RZ, R2.H0_H0 ;  /* 0x20000002ff007230 */ /* 0x004fca0000004100 */
[----:B------:R-:W-:-:S04]  /*4ec0*/  FMUL.FTZ R0, R0, 1 ;  /* 0x3f80000000007820 */ /* 0x000fc80000410000 */
[----:B------:R0:W1:Y:S01]  /*4ed0*/  F2F.F64.F32 R4, R0 ;  /* 0x0000000000047310 */ /* 0x0000620000201800 */
[----:B------:R-:W-:Y:S05]  /*4ee0*/  BRA `(.L_x_1821) ;  /* 0x0000000800bc7947 */ /* 0x000fea0003800000 */
.L_x_1826:
[----:B------:R0:W5:Y:S01]  /*4ef0*/  LDG.E.64 R4, desc[UR36][R2.64] ;  /* 0x0000002402047981 */ /* 0x000162000c1e1b00 */
[----:B------:R-:W-:Y:S05]  /*4f00*/  BRA `(.L_x_1821) ;  /* 0x0000000800b47947 */ /* 0x000fea0003800000 */
.L_x_1816:
        /* <DEDUP_REMOVED lines=13> */
.L_x_1830:
[----:B------:R0:W5:Y:S01]  /*4fe0*/  LDG.E.64 R4, desc[UR36][R2.64] ;  /* 0x0000002402047981 */ /* 0x000162000c1e1b00 */
[----:B------:R-:W-:Y:S05]  /*4ff0*/  BRA `(.L_x_1821) ;  /* 0x0000000800787947 */ /* 0x000fea0003800000 */
.L_x_1829:
        /* <DEDUP_REMOVED lines=24> */
[----:B------:R-:W-:-:S05]  /*5180*/  LOP3.LUT R5, R5, 0x80000000, R0, 0xf8, !PT ;  /* 0x8000000005057812 */ /* 0x000fca00078ef800 */
[----:B------:R-:W-:-:S06]  /*5190*/  FMUL.FTZ R5, R5, 1 ;  /* 0x3f80000005057820 */ /* 0x000fcc0000410000 */
[----:B------:R-:W0:Y:S01]  /*51a0*/  F2F.F64.F32 R4, R5 ;  /* 0x0000000500047310 */ /* 0x000e220000201800 */
[----:B------:R-:W-:Y:S05]  /*51b0*/  BRA `(.L_x_1821) ;  /* 0x0000000800087947 */ /* 0x000fea0003800000 */
.L_x_1832:
        /* <DEDUP_REMOVED lines=11> */
[----:B------:R-:W-:-:S05]  /*5270*/  LOP3.LUT R4, R4, 0x80000000, R5, 0xf8, !PT ;  /* 0x8000000004047812 */ /* 0x000fca00078ef805 */
[----:B------:R-:W-:-:S06]  /*5280*/  FMUL.FTZ R4, R4, 1 ;  /* 0x3f80000004047820 */ /* 0x000fcc0000410000 */
[----:B------:R-:W0:Y:S01]  /*5290*/  F2F.F64.F32 R4, R4 ;  /* 0x0000000400047310 */ /* 0x000e220000201800 */
[----:B------:R-:W-:Y:S05]  /*52a0*/  BRA `(.L_x_1821) ;  /* 0x0000000400cc7947 */ /* 0x000fea0003800000 */
.L_x_1831:
[----:B------:R-:W2:Y:S02]  /*52b0*/  LDG.E.U16 R0, desc[UR36][R2.64] ;  /* 0x0000002402007981 */ /* 0x000ea4000c1e1500 */
[----:B--2---:R-:W-:-:S04]  /*52c0*/  IMAD.U32 R0, R0, 0x10000, RZ ;  /* 0x0001000000007824 */ /* 0x004fc800078e00ff */
[----:B------:R-:W-:-:S04]  /*52d0*/  FMUL.FTZ R0, R0, 1 ;  /* 0x3f80000000007820 */ /* 0x000fc80000410000 */
[----:B------:R0:W1:Y:S01]  /*52e0*/  F2F.F64.F32 R4, R0 ;  /* 0x0000000000047310 */ /* 0x0000620000201800 */
[----:B------:R-:W-:Y:S05]  /*52f0*/  BRA `(.L_x_1821) ;  /* 0x0000000400b87947 */ /* 0x000fea0003800000 */
.L_x_1828:
        /* <DEDUP_REMOVED lines=9> */
[----:B--2---:R0:W1:Y:S01]  /*5390*/  I2F.F64.U16 R4, R2 ;  /* 0x0000000200047312 */ /* 0x0040620000101800 */
[----:B------:R-:W-:Y:S05]  /*53a0*/  BRA `(.L_x_1821) ;  /* 0x00000004008c7947 */ /* 0x000fea0003800000 */
.L_x_1835:
        /* <DEDUP_REMOVED lines=21> */
.L_x_1839:
[----:B------:R-:W-:Y:S05]  /*5500*/  BSYNC B1 ;  /* 0x0000000000017941 */ /* 0x000fea0003800000 */
.L_x_1838:
[----:B------:R-:W-:Y:S02]  /*5510*/  LEA R3, R0, 0x3b800000, 0x17 ;  /* 0x3b80000000037811 */ /* 0x000fe400078eb8ff */
[----:B------:R-:W-:-:S04]  /*5520*/  SHF.L.U32 R0, R2, 0x14, RZ ;  /* 0x0000001402007819 */ /* 0x000fc800000006ff */
[----:B------:R-:W-:-:S07]  /*5530*/  LOP3.LUT R0, R3, R0, R4, 0xfe, !PT ;  /* 0x0000000003007212 */ /* 0x000fce00078efe04 */
.L_x_1837:
[----:B------:R-:W-:Y:S05]  /*5540*/  BSYNC B0 ;  /* 0x0000000000007941 */ /* 0x000fea0003800000 */
.L_x_1836:
[----:B------:R-:W-:-:S04]  /*5550*/  FMUL.FTZ R0, R0, 1 ;  /* 0x3f80000000007820 */ /* 0x000fc80000410000 */
[----:B------:R0:W1:Y:S01]  /*5560*/  F2F.F64.F32 R4, R0 ;  /* 0x0000000000047310 */ /* 0x0000620000201800 */
[----:B------:R-:W-:Y:S05]  /*5570*/  BRA `(.L_x_1821) ;  /* 0x0000000400187947 */ /* 0x000fea0003800000 */
.L_x_1834:
        /* <DEDUP_REMOVED lines=21> */
.L_x_1843:
[----:B------:R-:W-:Y:S05]  /*56d0*/  BSYNC B1 ;  /* 0x0000000000017941 */ /* 0x000fea0003800000 */
.L_x_1842:
[----:B------:R-:W-:Y:S01]  /*56e0*/  LEA R3, R0, 0x37800000, 0x17 ;  /* 0x3780000000037811 */ /* 0x000fe200078eb8ff */
[----:B------:R-:W-:-:S05]  /*56f0*/  IMAD.SHL.U32 R0, R2, 0x200000, RZ ;  /* 0x0020000002007824 */ /* 0x000fca00078e00ff */
[----:B------:R-:W-:-:S07]  /*5700*/  LOP3.LUT R0, R3, R0, R4, 0xfe, !PT ;  /* 0x0000000003007212 */ /* 0x000fce00078efe04 */
.L_x_1841:
[----:B------:R-:W-:Y:S05]  /*5710*/  BSYNC B0 ;  /* 0x0000000000007941 */ /* 0x000fea0003800000 */
.L_x_1840:
[----:B------:R-:W-:-:S04]  /*5720*/  FMUL.FTZ R0, R0, 1 ;  /* 0x3f80000000007820 */ /* 0x000fc80000410000 */
[----:B------:R0:W1:Y:S01]  /*5730*/  F2F.F64.F32 R4, R0 ;  /* 0x0000000000047310 */ /* 0x0000620000201800 */
[----:B------:R-:W-:Y:S05]  /*5740*/  BRA `(.L_x_1821) ;  /* 0x0000000000a47947 */ /* 0x000fea0003800000 */
.L_x_1833:
        /* <DEDUP_REMOVED lines=14> */
.L_x_1847:
[----:B------:R-:W-:Y:S05]  /*5830*/  BSYNC B0 ;  /* 0x0000000000007941 */ /* 0x000fea0003800000 */
.L_x_1846:
[----:B------:R-:W-:-:S04]  /*5840*/  FMUL.FTZ R0, R0, 1 ;  /* 0x3f80000000007820 */ /* 0x000fc80000410000 */
[----:B------:R1:W2:Y:S01]  /*5850*/  F2F.F64.F32 R4, R0 ;  /* 0x0000000000047310 */ /* 0x0002a20000201800 */
[----:B------:R-:W-:Y:S05]  /*5860*/  BRA `(.L_x_1821) ;  /* 0x00000000005c7947 */ /* 0x000fea0003800000 */
.L_x_1820:
        /* <DEDUP_REMOVED lines=16> */
.L_x_1848:
[----:B------:R-:W-:Y:S01]  /*5970*/  CS2R R4, SRZ ;  /* 0x0000000000047805 */ /* 0x000fe2000001ff00 */
[----:B------:R-:W-:Y:S06]  /*5980*/  BRA `(.L_x_1821) ;  /* 0x0000000000147947 */ /* 0x000fec0003800000 */
.L_x_1845:
[----:B------:R-:W2:Y:S02]  /*5990*/  LDG.E.64 R4, desc[UR36][R2.64] ;  /* 0x0000002402047981 */ /* 0x000ea4000c1e1b00 */
[----:B--2---:R-:W0:Y:S01]  /*59a0*/  I2F.F64.U64 R4, R4 ;  /* 0x0000000400047312 */ /* 0x004e220000301800 */
[----:B------:R-:W-:Y:S05]  /*59b0*/  BRA `(.L_x_1821) ;  /* 0x0000000000087947 */ /* 0x000fea0003800000 */
.L_x_1844:
[----:B------:R-:W2:Y:S02]  /*59c0*/  LDG.E R2, desc[UR36][R2.64] ;  /* 0x0000002402027981 */ /* 0x000ea4000c1e1900 */
[----:B--2---:R3:W4:Y:S02]  /*59d0*/  I2F.F64.U32 R4, R2 ;  /* 0x0000000200047312 */ /* 0x0047240000201800 */
.L_x_1821:
        /* <DEDUP_REMOVED lines=9> */
[----:B------:R-:W3:Y:S08]  /*5a70*/  F2I.F64 R0, R6 ;  /* 0x0000000600007311 */ /* 0x000ef00000301100 */
[----:B---3--:R-:W0:Y:S02]  /*5a80*/  I2F.F64 R2, R0 ;  /* 0x0000000000027312 */ /* 0x008e240000201c00 */
        /* <DEDUP_REMOVED lines=16> */
.L_x_1850:
[----:B---3--:R-:W-:Y:S01]  /*5b90*/  DMUL R2, RZ, R4 ;  /* 0x00000004ff027228 */ /* 0x008fe20000000000 */
[----:B------:R-:W-:-:S10]  /*5ba0*/  MOV R0, RZ ;  /* 0x000000ff00007202 */ /* 0x000fd40000000f00 */
.L_x_1851:
[----:B------:R-:W-:Y:S05]  /*5bb0*/  BSYNC B0 ;  /* 0x0000000000007941 */ /* 0x000fea0003800000 */
.L_x_1849:
        /* <DEDUP_REMOVED lines=9> */
[----:B------:R-:W-:Y:S01]  /*5c50*/  DMUL R20, R2, R2 ;  /* 0x0000000202147228 */ /* 0x000fe20000000000 */
[----:B------:R-:W-:-:S03]  /*5c60*/  IMAD.MOV.U32 R0, RZ, RZ, 0x3de5db65 ;  /* 0x3de5db65ff007424 */ /* 0x000fc600078e00ff */
[----:B------:R-:W-:Y:S02]  /*5c70*/  FSEL R24, -R24, 4.2945490664224492434e-19, !P0 ;  /* 0x20fd816418187808 */ /* 0x000fe40004000100 */
[----:B------:R-:W-:-:S06]  /*5c80*/  FSEL R25, R0, -0.082518599927425384521, !P0 ;  /* 0xbda8ff8300197808 */ /* 0x000fcc0004000000 */
[----:B--2---:R-:W-:-:S08]  /*5c90*/  DFMA R4, R20, R24, R4 ;  /* 0x000000181404722b */ /* 0x004fd00000000004 */
[C---:B------:R-:W-:Y:S01]  /*5ca0*/  DFMA R4, R20.reuse, R4, R6 ;  /* 0x000000041404722b */ /* 0x040fe20000000006 */
[----:B------:R-:W0:Y:S07]  /*5cb0*/  LDC.U8 R6, c[0x0][0x421] ;  /* 0x00010840ff067b82 */ /* 0x000e2e0000000000 */
[----:B---3--:R-:W-:-:S08]  /*5cc0*/  DFMA R4, R20, R4, R8 ;  /* 0x000000041404722b */ /* 0x008fd00000000008 */
[----:B------:R-:W-:-:S08]  /*5cd0*/  DFMA R4, R20, R4, R10 ;  /* 0x000000041404722b */ /* 0x000fd0000000000a */
[----:B----4-:R-:W-:Y:S01]  /*5ce0*/  DFMA R4, R20, R4, R12 ;  /* 0x000000041404722b */ /* 0x010fe2000000000c */
[----:B0-----:R-:W-:-:S07]  /*5cf0*/  PRMT R0, R6, 0x9910, RZ ;  /* 0x0000991006007816 */ /* 0x001fce00000000ff */
        /* <DEDUP_REMOVED lines=17> */
.L_x_1855:
[----:B------:R-:W0:Y:S02]  /*5e10*/  F2I.S64.F64.TRUNC R4, R4 ;  /* 0x0000000400047311 */ /* 0x000e24000030d900 */
[----:B0-----:R-:W-:-:S05]  /*5e20*/  IMAD.MOV.U32 R3, RZ, RZ, R4 ;  /* 0x000000ffff037224 */ /* 0x001fca00078e0004 */
[----:B------:R4:W-:Y:S01]  /*5e30*/  STG.E.U8 desc[UR36][R16.64], R3 ;  /* 0x0000000310007986 */ /* 0x0009e2000c101124 */
[----:B------:R-:W-:Y:S05]  /*5e40*/  BRA `(.L_x_1857) ;  /* 0x0000000c00f87947 */ /* 0x000fea0003800000 */
.L_x_1854:
        /* <DEDUP_REMOVED lines=9> */
.L_x_1859:
[----:B------:R-:W0:Y:S02]  /*5ee0*/  F2I.F64.TRUNC R5, R4 ;  /* 0x0000000400057311 */ /* 0x000e24000030d100 */
[----:B0-----:R2:W-:Y:S01]  /*5ef0*/  STG.E desc[UR36][R16.64], R5 ;  /* 0x0000000510007986 */ /* 0x0015e2000c101924 */
[----:B------:R-:W-:Y:S05]  /*5f00*/  BRA `(.L_x_1857) ;  /* 0x0000000c00c87947 */ /* 0x000fea0003800000 */
.L_x_1858:
[----:B------:R-:W0:Y:S02]  /*5f10*/  F2I.F64.TRUNC R5, R4 ;  /* 0x0000000400057311 */ /* 0x000e24000030d100 */
[----:B0-----:R0:W-:Y:S01]  /*5f20*/  STG.E.U16 desc[UR36][R16.64], R5 ;  /* 0x0000000510007986 */ /* 0x0011e2000c101524 */
[----:B------:R-:W-:Y:S05]  /*5f30*/  BRA `(.L_x_1857) ;  /* 0x0000000c00bc7947 */ /* 0x000fea0003800000 */
.L_x_1853:
        /* <DEDUP_REMOVED lines=13> */
.L_x_1861:
        /* <DEDUP_REMOVED lines=8> */
.L_x_1860:
        /* <DEDUP_REMOVED lines=14> */
.L_x_1863:
        /* <DEDUP_REMOVED lines=9> */
.L_x_1862:
[----:B------:R0:W-:Y:S01]  /*6200*/  STG.E.64 desc[UR36][R16.64], R4 ;  /* 0x0000000410007986 */ /* 0x0001e2000c101b24 */
[----:B------:R-:W-:Y:S05]  /*6210*/  BRA `(.L_x_1857) ;  /* 0x0000000c00047947 */ /* 0x000fea0003800000 */
.L_x_1852:
        /* <DEDUP_REMOVED lines=12> */
.L_x_1866:
[----:B------:R-:W-:-:S05]  /*62e0*/  CS2R R6, SRZ ;  /* 0x0000000000067805 */ /* 0x000fca000001ff00 */
[----:B------:R0:W-:Y:S01]  /*62f0*/  STG.E.128 desc[UR36][R16.64], R4 ;  /* 0x0000000410007986 */ /* 0x0001e2000c101d24 */
[----:B------:R-:W-:Y:S05]  /*6300*/  BRA `(.L_x_1857) ;  /* 0x0000000800c87947 */ /* 0x000fea0003800000 */
.L_x_1865:
        /* <DEDUP_REMOVED lines=25> */
.L_x_1870:
[----:B------:R-:W-:Y:S05]  /*64a0*/  BSYNC B0 ;  /* 0x0000000000007941 */ /* 0x000fea0003800000 */
.L_x_1869:
[----:B------:R-:W-:-:S05]  /*64b0*/  LOP3.LUT R3, R0, R3, RZ, 0xfc, !PT ;  /* 0x0000000300037212 */ /* 0x000fca00078efcff */
[----:B------:R0:W-:Y:S01]  /*64c0*/  STG.E.U8 desc[UR36][R16.64], R3 ;  /* 0x0000000310007986 */ /* 0x0001e2000c101124 */
[----:B------:R-:W-:Y:S05]  /*64d0*/  BRA `(.L_x_1857) ;  /* 0x0000000800547947 */ /* 0x000fea0003800000 */
.L_x_1868:
        /* <DEDUP_REMOVED lines=17> */
.L_x_1872:
[----:B------:R-:W-:Y:S01]  /*65f0*/  IMAD.MOV.U32 R0, RZ, RZ, 0x7f ;  /* 0x0000007fff007424 */ /* 0x000fe200078e00ff */
[----:B------:R-:W-:-:S04]  /*6600*/  ISETP.GT.U32.AND P0, PT, R2, 0x7f800000, PT ;  /* 0x7f8000000200780c */ /* 0x000fc80003f04070 */
[----:B------:R-:W-:-:S09]  /*6610*/  SEL R0, R0, 0x7c, P0 ;  /* 0x0000007c00007807 */ /* 0x000fd20000000000 */
.L_x_1873:
[----:B------:R-:W-:Y:S05]  /*6620*/  BSYNC B0 ;  /* 0x0000000000007941 */ /* 0x000fea0003800000 */
.L_x_1871:
[----:B------:R-:W-:-:S04]  /*6630*/  LOP3.LUT R2, R3, 0x80000000, RZ, 0xc0, !PT ;  /* 0x8000000003027812 */ /* 0x000fc800078ec0ff */
[----:B------:R-:W-:-:S04]  /*6640*/  SHF.R.U32.HI R3, RZ, 0x18, R2 ;  /* 0x00000018ff037819 */ /* 0x000fc80000011602 */
[----:B------:R-:W-:-:S05]  /*6650*/  LOP3.LUT R3, R0, R3, RZ, 0xfc, !PT ;  /* 0x0000000300037212 */ /* 0x000fca00078efcff */
[----:B------:R0:W-:Y:S01]  /*6660*/  STG.E.U8 desc[UR36][R16.64], R3 ;  /* 0x0000000310007986 */ /* 0x0001e2000c101124 */
[----:B------:R-:W-:Y:S05]  /*6670*/  BRA `(.L_x_1857) ;  /* 0x0000000400ec7947 */ /* 0x000fea0003800000 */
.L_x_1867:
        /* <DEDUP_REMOVED lines=8> */
.L_x_1864:
        /* <DEDUP_REMOVED lines=11> */
.L_x_1876:
        /* <DEDUP_REMOVED lines=21> */
.L_x_1879:
[----:B------:R-:W-:-:S04]  /*6900*/  LOP3.LUT R2, R3, 0x80000000, RZ, 0xc0, !PT ;  /* 0x8000000003027812 */ /* 0x000fc800078ec0ff */
[----:B------:R-:W-:-:S04]  /*6910*/  SHF.R.U32.HI R3, RZ, 0x18, R2 ;  /* 0x00000018ff037819 */ /* 0x000fc80000011602 */
[----:B------:R-:W-:-:S04]  /*6920*/  LOP3.LUT R0, R0, R3, RZ, 0xfc, !PT ;  /* 0x0000000300007212 */ /* 0x000fc800078efcff */
[----:B------:R-:W-:-:S07]  /*6930*/  PRMT R8, R0, 0x7610, R8 ;  /* 0x0000761000087816 */ /* 0x000fce0000000008 */
.L_x_1878:
[----:B------:R-:W-:Y:S05]  /*6940*/  BSYNC B0 ;  /* 0x0000000000007941 */ /* 0x000fea0003800000 */
.L_x_1877:
[----:B------:R0:W-:Y:S01]  /*6950*/  STG.E.U8 desc[UR36][R16.64], R8 ;  /* 0x0000000810007986 */ /* 0x0001e2000c101124 */
[----:B------:R-:W-:Y:S05]  /*6960*/  BRA `(.L_x_1857) ;  /* 0x0000000400307947 */ /* 0x000fea0003800000 */
.L_x_1875:
        /* <DEDUP_REMOVED lines=21> */
.L_x_1882:
[----:B------:R-:W-:-:S04]  /*6ac0*/  LOP3.LUT R2, R3, 0x80000000, RZ, 0xc0, !PT ;  /* 0x8000000003027812 */ /* 0x000fc800078ec0ff */
[----:B------:R-:W-:-:S04]  /*6ad0*/  SHF.R.U32.HI R3, RZ, 0x18, R2 ;  /* 0x00000018ff037819 */ /* 0x000fc80000011602 */
[----:B------:R-:W-:-:S04]  /*6ae0*/  LOP3.LUT R0, R0, R3, RZ, 0xfc, !PT ;  /* 0x0000000300007212 */ /* 0x000fc800078efcff */
[----:B------:R-:W-:-:S07]  /*6af0*/  PRMT R8, R0, 0x7610, R8 ;  /* 0x0000761000087816 */ /* 0x000fce0000000008 */
.L_x_1881:
[----:B------:R-:W-:Y:S05]  /*6b00*/  BSYNC B0 ;  /* 0x0000000000007941 */ /* 0x000fea0003800000 */
.L_x_1880:
[----:B------:R0:W-:Y:S01]  /*6b10*/  STG.E.U8 desc[UR36][R16.64], R8 ;  /* 0x0000000810007986 */ /* 0x0001e2000c101124 */
[----:B------:R-:W-:Y:S05]  /*6b20*/  BRA `(.L_x_1857) ;  /* 0x0000000000c07947 */ /* 0x000fea0003800000 */
.L_x_1874:
        /* <DEDUP_REMOVED lines=26> */
.L_x_1856:
[----:B------:R-:W-:Y:S01]  /*6cd0*/  MOV R0, 0x0 ;  /* 0x0000000000007802 */ /* 0x000fe20000000f00 */
[----:B------:R-:W-:Y:S01]  /*6ce0*/  ULDC.64 UR4, c[0x4][0x128] ;  /* 0x01004a0000047ab9 */ /* 0x000fe20000000a00 */
[----:B------:R-:W-:Y:S01]  /*6cf0*/  ULDC.64 UR6, c[0x4][0x10] ;  /* 0x0100040000067ab9 */ /* 0x000fe20000000a00 */
[----:B------:R-:W-:Y:S01]  /*6d00*/  IMAD.U32 R4, RZ, RZ, UR4 ;  /* 0x00000004ff047e24 */ /* 0x000fe2000f8e00ff */
[----:B------:R0:W1:Y:S01]  /*6d10*/  LDC.64 R2, c[0x4][R0] ;  /* 0x0100000000027b82 */ /* 0x0000620000000a00 */
[----:B------:R-:W-:Y:S01]  /*6d20*/  IMAD.U32 R5, RZ, RZ, UR5 ;  /* 0x00000005ff057e24 */ /* 0x000fe2000f8e00ff */
[----:B------:R-:W-:Y:S01]  /*6d30*/  ULDC.64 UR4, c[0x4][0x130] ;  /* 0x01004c0000047ab9 */ /* 0x000fe20000000a00 */
[----:B------:R-:W-:Y:S01]  /*6d40*/  HFMA2.MMA R12, -RZ, RZ, 0, 5.9604644775390625e-08 ;  /* 0x00000001ff0c7435 */ /* 0x000fe200000001ff */
[----:B------:R-:W-:Y:S02]  /*6d50*/  IMAD.U32 R6, RZ, RZ, UR4 ;  /* 0x00000004ff067e24 */ /* 0x000fe4000f8e00ff */
[----:B------:R-:W-:-:S02]  /*6d60*/  IMAD.U32 R7, RZ, RZ, UR5 ;  /* 0x00000005ff077e24 */ /* 0x000fc4000f8e00ff */
[----:B------:R-:W-:Y:S02]  /*6d70*/  IMAD.U32 R10, RZ, RZ, UR6 ;  /* 0x00000006ff0a7e24 */ /* 0x000fe4000f8e00ff */
[----:B------:R-:W-:Y:S02]  /*6d80*/  IMAD.U32 R11, RZ, RZ, UR7 ;  /* 0x00000007ff0b7e24 */ /* 0x000fe4000f8e00ff */
[----:B------:R-:W-:Y:S02]  /*6d90*/  IMAD.MOV.U32 R8, RZ, RZ, 0x65 ;  /* 0x00000065ff087424 */ /* 0x000fe400078e00ff */
[----:B0-----:R-:W-:-:S07]  /*6da0*/  IMAD.MOV.U32 R13, RZ, RZ, RZ ;  /* 0x000000ffff0d7224 */ /* 0x001fce00078e00ff */
[----:B------:R-:W-:-:S07]  /*6db0*/  LEPC R20, `(.L_x_1885) ;  /* 0x000000001014794e */ /* 0x000fce0000000000 */
[----:B-1----:R-:W-:Y:S05]  /*6dc0*/  CALL.ABS.NOINC R2 ;  /* 0x0000000002007343 */ /* 0x002fea0003c00000 */
.L_x_1885:
[----:B------:R-:W-:Y:S05]  /*6dd0*/  BRA `(.L_x_1857) ;  /* 0x0000000000147947 */ /* 0x000fea0003800000 */
.L_x_1884:
[----:B------:R-:W0:Y:S02]  /*6de0*/  F2I.U64.F64.TRUNC R4, R4 ;  /* 0x0000000400047311 */ /* 0x000e24000030d800 */
[----:B0-----:R0:W-:Y:S01]  /*6df0*/  STG.E.64 desc[UR36][R16.64], R4 ;  /* 0x0000000410007986 */ /* 0x0011e2000c101b24 */
[----:B------:R-:W-:Y:S05]  /*6e00*/  BRA `(.L_x_1857) ;  /* 0x0000000000087947 */ /* 0x000fea0003800000 */
.L_x_1883:
[----:B------:R-:W0:Y:S02]  /*6e10*/  F2I.U32.F64.TRUNC R5, R4 ;  /* 0x0000000400057311 */ /* 0x000e24000030d000 */
[----:B0-----:R0:W-:Y:S02]  /*6e20*/  STG.E desc[UR36][R16.64], R5 ;  /* 0x0000000510007986 */ /* 0x0011e4000c101924 */
.L_x_1857:
[----:B------:R-:W-:-:S07]  /*6e30*/  VIADD R19, R19, 0x80 ;  /* 0x0000008013137836 */ /* 0x000fce0000000000 */
.L_x_1814:
[----:B------:R-:W-:Y:S05]  /*6e40*/  BSYNC B6 ;  /* 0x0000000000067941 */ /* 0x000fea0003800000 */
.L_x_1813:
        /* <DEDUP_REMOVED lines=307> */
.L_x_1888:
        /* <DEDUP_REMOVED lines=21> */
.L_x_1892:
[----:B------:R-:W2:Y:S02]  /*82d0*/  LDG.E.U8 R2, desc[UR36][R2.64] ;  /* 0x0000002402027981 */ /* 0x000ea4000c1e1100 */
[----:B--2---:R0:W1:Y:S01]  /*82e0*/  I2F.F64.U16 R4, R2 ;  /* 0x0000000200047312 */ /* 0x0040620000101800 */
[----:B------:R-:W-:Y:S05]  /*82f0*/  BRA `(.L_x_1894) ;  /* 0x0000000c00707947 */ /* 0x000fea0003800000 */
.L_x_1891:
[----:B------:R-:W-:-:S13]  /*8300*/  ISETP.NE.AND P0, PT, R4, 0x2, PT ;  /* 0x000000020400780c */ /* 0x000fda0003f05270 */
[----:B------:R-:W-:Y:S05]  /*8310*/  @!P0 BRA `(.L_x_1895) ;  /* 0x0000000000288947 */ /* 0x000fea0003800000 */
[----:B------:R-:W-:-:S13]  /*8320*/  ISETP.NE.AND P0, PT, R4, 0x3, PT ;  /* 0x000000030400780c */ /* 0x000fda0003f05270 */
[----:B------:R-:W-:Y:S05]  /*8330*/  @!P0 BRA `(.L_x_1896) ;  /* 0x0000000000148947 */ /* 0x000fea0003800000 */
[----:B------:R-:W-:-:S13]  /*8340*/  ISETP.NE.AND P0, PT, R4, 0x4, PT ;  /* 0x000000040400780c */ /* 0x000fda0003f05270 */
[----:B------:R-:W-:Y:S05]  /*8350*/  @P0 BRA `(.L_x_1893) ;  /* 0x0000000800fc0947 */ /* 0x000fea0003800000 */
[----:B------:R-:W2:Y:S02]  /*8360*/  LDG.E.64 R4, desc[UR36][R2.64] ;  /* 0x0000002402047981 */ /* 0x000ea4000c1e1b00 */
[----:B--2---:R-:W2:Y:S01]  /*8370*/  I2F.F64.S64 R4, R4 ;  /* 0x0000000400047312 */ /* 0x004ea20000301c00 */
[----:B------:R-:W-:Y:S05]  /*8380*/  BRA `(.L_x_1894) ;  /* 0x0000000c004c7947 */ /* 0x000fea0003800000 */
.L_x_1896:
[----:B------:R-:W2:Y:S02]  /*8390*/  LDG.E R2, desc[UR36][R2.64] ;  /* 0x0000002402027981 */ /* 0x000ea4000c1e1900 */
[----:B--2---:R3:W4:Y:S01]  /*83a0*/  I2F.F64 R4, R2 ;  /* 0x0000000200047312 */ /* 0x0047220000201c00 */
[----:B------:R-:W-:Y:S05]  /*83b0*/  BRA `(.L_x_1894) ;  /* 0x0000000c00407947 */ /* 0x000fea0003800000 */
.L_x_1895:
[----:B------:R-:W2:Y:S02]  /*83c0*/  LDG.E.U16 R2, desc[UR36][R2.64] ;  /* 0x0000002402027981 */ /* 0x000ea4000c1e1500 */
[----:B--2---:R0:W1:Y:S01]  /*83d0*/  I2F.F64.S16 R4, R2 ;  /* 0x0000000200047312 */ /* 0x0040620000101c00 */
[----:B------:R-:W-:Y:S05]  /*83e0*/  BRA `(.L_x_1894) ;  /* 0x0000000c00347947 */ /* 0x000fea0003800000 */
.L_x_1890:
        /* <DEDUP_REMOVED lines=10> */
.L_x_1898:
[----:B------:R-:W2:Y:S02]  /*8490*/  LDG.E.U16 R0, desc[UR36][R2.64] ;  /* 0x0000002402007981 */ /* 0x000ea4000c1e1500 */
[----:B--2---:R-:W-:-:S05]  /*84a0*/  HADD2.F32 R0, -RZ, R0.H0_H0 ;  /* 0x20000000ff007230 */ /* 0x004fca0000004100 */
[----:B------:R-:W-:-:S04]  /*84b0*/  FMUL.FTZ R0, R0, 1 ;  /* 0x3f80000000007820 */ /* 0x000fc80000410000 */
[----:B------:R0:W1:Y:S01]  /*84c0*/  F2F.F64.F32 R4, R0 ;  /* 0x0000000000047310 */ /* 0x0000620000201800 */
[----:B------:R-:W-:Y:S05]  /*84d0*/  BRA `(.L_x_1894) ;  /* 0x0000000800f87947 */ /* 0x000fea0003800000 */
.L_x_1897:
        /* <DEDUP_REMOVED lines=10> */
.L_x_1900:
[----:B------:R-:W2:Y:S02]  /*8580*/  LDG.E.U16 R2, desc[UR36][R2.64] ;  /* 0x0000002402027981 */ /* 0x000ea4000c1e1500 */
[----:B--2---:R-:W-:-:S05]  /*8590*/  HADD2.F32 R0, -RZ, R2.H0_H0 ;  /* 0x20000002ff007230 */ /* 0x004fca0000004100 */
[----:B------:R-:W-:-:S04]  /*85a0*/  FMUL.FTZ R0, R0, 1 ;  /* 0x3f80000000007820 */ /* 0x000fc80000410000 */
[----:B------:R0:W1:Y:S01]  /*85b0*/  F2F.F64.F32 R4, R0 ;  /* 0x0000000000047310 */ /* 0x0000620000201800 */
[----:B------:R-:W-:Y:S05]  /*85c0*/  BRA `(.L_x_1894) ;  /* 0x0000000800bc7947 */ /* 0x000fea0003800000 */
.L_x_1899:
[----:B------:R0:W5:Y:S01]  /*85d0*/  LDG.E.64 R4, desc[UR36][R2.64] ;  /* 0x0000002402047981 */ /* 0x000162000c1e1b00 */
[----:B------:R-:W-:Y:S05]  /*85e0*/  BRA `(.L_x_1894) ;  /* 0x0000000800b47947 */ /* 0x000fea0003800000 */
.L_x_1889:
        /* <DEDUP_REMOVED lines=13> */
.L_x_1903:
[----:B------:R0:W5:Y:S01]  /*86c0*/  LDG.E.64 R4, desc[UR36][R2.64] ;  /* 0x0000002402047981 */ /* 0x000162000c1e1b00 */
[----:B------:R-:W-:Y:S05]  /*86d0*/  BRA `(.L_x_1894) ;  /* 0x0000000800787947 */ /* 0x000fea0003800000 */
.L_x_1902:
        /* <DEDUP_REMOVED lines=28> */
.L_x_1905:
        /* <DEDUP_REMOVED lines=15> */
.L_x_1904:
[----:B------:R-:W2:Y:S02]  /*8990*/  LDG.E.U16 R0, desc[UR36][R2.64] ;  /* 0x0000002402007981 */ /* 0x000ea4000c1e1500 */
[----:B--2---:R-:W-:-:S04]  /*89a0*/  IMAD.U32 R0, R0, 0x10000, RZ ;  /* 0x0001000000007824 */ /* 0x004fc800078e00ff */
[----:B------:R-:W-:-:S04]  /*89b0*/  FMUL.FTZ R0, R0, 1 ;  /* 0x3f80000000007820 */ /* 0x000fc80000410000 */
[----:B------:R0:W1:Y:S01]  /*89c0*/  F2F.F64.F32 R4, R0 ;  /* 0x0000000000047310 */ /* 0x0000620000201800 */
[----:B------:R-:W-:Y:S05]  /*89d0*/  BRA `(.L_x_1894) ;  /* 0x0000000400b87947 */ /* 0x000fea0003800000 */
.L_x_1901:
        /* <DEDUP_REMOVED lines=11> */
.L_x_1908:
[----:B------:R-:W2:Y:S01]  /*8a90*/  LDG.E.U8 R2, desc[UR36][R2.64] ;  /* 0x0000002402027981 */ /* 0x000ea2000c1e1100 */
[----:B------:R-:W-:Y:S01]  /*8aa0*/  BSSY B0, `(.L_x_1909) ;  /* 0x0000018000007945 */ /* 0x000fe20003800000 */
[----:B------:R-:W-:Y:S01]  /*8ab0*/  IMAD.MOV.U32 R0, RZ, RZ, RZ ;  /* 0x000000ffff007224 */ /* 0x000fe200078e00ff */
[----:B--2---:R-:W-:-:S13]  /*8ac0*/  ISETP.NE.AND P0, PT, R2, RZ, PT ;  /* 0x000000ff0200720c */ /* 0x004fda0003f05270 */
[----:B------:R-:W-:Y:S05]  /*8ad0*/  @!P0 BRA `(.L_x_1910) ;  /* 0x0000000000508947 */ /* 0x000fea0003800000 */
[----:B------:R-:W-:-:S13]  /*8ae0*/  ISETP.NE.AND P0, PT, R2, 0x80, PT ;  /* 0x000000800200780c */ /* 0x000fda0003f05270 */
[----:B------:R-:W-:Y:S01]  /*8af0*/  @!P0 MOV R0, 0x7f800001 ;  /* 0x7f80000100008802 */ /* 0x000fe20000000f00 */
        /* <DEDUP_REMOVED lines=14> */
.L_x_1912:
[----:B------:R-:W-:Y:S05]  /*8be0*/  BSYNC B1 ;  /* 0x0000000000017941 */ /* 0x000fea0003800000 */
.L_x_1911:
[----:B------:R-:W-:Y:S01]  /*8bf0*/  LEA R3, R0, 0x3b800000, 0x17 ;  /* 0x3b80000000037811 */ /* 0x000fe200078eb8ff */
[----:B------:R-:W-:-:S05]  /*8c00*/  IMAD.SHL.U32 R0, R2, 0x100000, RZ ;  /* 0x0010000002007824 */ /* 0x000fca00078e00ff */
[----:B------:R-:W-:-:S07]  /*8c10*/  LOP3.LUT R0, R3, R0, R4, 0xfe, !PT ;  /* 0x0000000003007212 */ /* 0x000fce00078efe04 */
.L_x_1910:
[----:B------:R-:W-:Y:S05]  /*8c20*/  BSYNC B0 ;  /* 0x0000000000007941 */ /* 0x000fea0003800000 */
.L_x_1909:
[----:B------:R-:W-:-:S04]  /*8c30*/  FMUL.FTZ R0, R0, 1 ;  /* 0x3f80000000007820 */ /* 0x000fc80000410000 */
[----:B------:R0:W1:Y:S01]  /*8c40*/  F2F.F64.F32 R4, R0 ;  /* 0x0000000000047310 */ /* 0x0000620000201800 */
[----:B------:R-:W-:Y:S05]  /*8c50*/  BRA `(.L_x_1894) ;  /* 0x0000000400187947 */ /* 0x000fea0003800000 */
.L_x_1907:
        /* <DEDUP_REMOVED lines=21> */
.L_x_1916:
[----:B------:R-:W-:Y:S05]  /*8db0*/  BSYNC B1 ;  /* 0x0000000000017941 */ /* 0x000fea0003800000 */
.L_x_1915:
[----:B------:R-:W-:Y:S01]  /*8dc0*/  LEA R3, R0, 0x37800000, 0x17 ;  /* 0x3780000000037811 */ /* 0x000fe200078eb8ff */
[----:B------:R-:W-:-:S05]  /*8dd0*/  IMAD.SHL.U32 R0, R2, 0x200000, RZ ;  /* 0x0020000002007824 */ /* 0x000fca00078e00ff */
[----:B------:R-:W-:-:S07]  /*8de0*/  LOP3.LUT R0, R3, R0, R4, 0xfe, !PT ;  /* 0x0000000003007212 */ /* 0x000fce00078efe04 */
.L_x_1914:
[----:B------:R-:W-:Y:S05]  /*8df0*/  BSYNC B0 ;  /* 0x0000000000007941 */ /* 0x000fea0003800000 */
.L_x_1913:
[----:B------:R-:W-:-:S04]  /*8e00*/  FMUL.FTZ R0, R0, 1 ;  /* 0x3f80000000007820 */ /* 0x000fc80000410000 */
[----:B------:R0:W1:Y:S01]  /*8e10*/  F2F.F64.F32 R4, R0 ;  /* 0x0000000000047310 */ /* 0x0000620000201800 */
[----:B------:R-:W-:Y:S05]  /*8e20*/  BRA `(.L_x_1894) ;  /* 0x0000000000a47947 */ /* 0x000fea0003800000 */
.L_x_1906:
        /* <DEDUP_REMOVED lines=14> */
.L_x_1920:
[----:B------:R-:W-:Y:S05]  /*8f10*/  BSYNC B0 ;  /* 0x0000000000007941 */ /* 0x000fea0003800000 */
.L_x_1919:
[----:B------:R-:W-:-:S04]  /*8f20*/  FMUL.FTZ R0, R0, 1 ;  /* 0x3f80000000007820 */ /* 0x000fc80000410000 */
[----:B------:R0:W1:Y:S01]  /*8f30*/  F2F.F64.F32 R4, R0 ;  /* 0x0000000000047310 */ /* 0x0000620000201800 */
[----:B------:R-:W-:Y:S05]  /*8f40*/  BRA `(.L_x_1894) ;  /* 0x00000000005c7947 */ /* 0x000fea0003800000 */
.L_x_1893:
        /* <DEDUP_REMOVED lines=16> */
.L_x_1921:
[----:B------:R-:W-:Y:S01]  /*9050*/  CS2R R4, SRZ ;  /* 0x0000000000047805 */ /* 0x000fe2000001ff00 */
[----:B------:R-:W-:Y:S06]  /*9060*/  BRA `(.L_x_1894) ;  /* 0x0000000000147947 */ /* 0x000fec0003800000 */
.L_x_1918:
[----:B------:R-:W2:Y:S02]  /*9070*/  LDG.E.64 R4, desc[UR36][R2.64] ;  /* 0x0000002402047981 */ /* 0x000ea4000c1e1b00 */
[----:B--2---:R-:W0:Y:S01]  /*9080*/  I2F.F64.U64 R4, R4 ;  /* 0x0000000400047312 */ /* 0x004e220000301800 */
[----:B------:R-:W-:Y:S05]  /*9090*/  BRA `(.L_x_1894) ;  /* 0x0000000000087947 */ /* 0x000fea0003800000 */
.L_x_1917:
[----:B------:R-:W2:Y:S02]  /*90a0*/  LDG.E R2, desc[UR36][R2.64] ;  /* 0x0000002402027981 */ /* 0x000ea4000c1e1900 */
[----:B--2---:R0:W1:Y:S02]  /*90b0*/  I2F.F64.U32 R4, R2 ;  /* 0x0000000200047312 */ /* 0x0040640000201800 */
.L_x_1894:
        /* <DEDUP_REMOVED lines=23> */
[----:B------:R-:W-:Y:S01]  /*9230*/  MOV R0, R9 ;  /* 0x0000000900007202 */ /* 0x000fe20000000f00 */
[----:B------:R-:W-:Y:S02]  /*9240*/  IMAD.MOV.U32 R2, RZ, RZ, R6 ;  /* 0x000000ffff027224 */ /* 0x000fe400078e0006 */
[----:B------:R-:W-:Y:S01]  /*9250*/  IMAD.MOV.U32 R3, RZ, RZ, R7 ;  /* 0x000000ffff037224 */ /* 0x000fe200078e0007 */
[----:B------:R-:W-:Y:S06]  /*9260*/  BRA `(.L_x_1924) ;  /* 0x0000000000087947 */ /* 0x000fec0003800000 */
.L_x_1923:
[----:B---3--:R-:W-:Y:S01]  /*9270*/  DMUL R2, RZ, R4 ;  /* 0x00000004ff027228 */ /* 0x008fe20000000000 */
[----:B------:R-:W-:-:S10]  /*9280*/  IMAD.MOV.U32 R0, RZ, RZ, RZ ;  /* 0x000000ffff007224 */ /* 0x000fd400078e00ff */
.L_x_1924:
[----:B------:R-:W-:Y:S05]  /*9290*/  BSYNC B0 ;  /* 0x0000000000007941 */ /* 0x000fea0003800000 */
.L_x_1922:
        /* <DEDUP_REMOVED lines=37> */
.L_x_1928:
[----:B------:R-:W0:Y:S02]  /*94f0*/  F2I.S64.F64.TRUNC R4, R4 ;  /* 0x0000000400047311 */ /* 0x000e24000030d900 */
[----:B0-----:R-:W-:-:S05]  /*9500*/  IMAD.MOV.U32 R3, RZ, RZ, R4 ;  /* 0x000000ffff037224 */ /* 0x001fca00078e0004 */
[----:B------:R4:W-:Y:S01]  /*9510*/  STG.E.U8 desc[UR36][R16.64], R3 ;  /* 0x0000000310007986 */ /* 0x0009e2000c101124 */
[----:B------:R-:W-:Y:S05]  /*9520*/  BRA `(.L_x_1930) ;  /* 0x0000000c00f87947 */ /* 0x000fea0003800000 */
.L_x_1927:
        /* <DEDUP_REMOVED lines=9> */
.L_x_1932:
[----:B------:R-:W0:Y:S02]  /*95c0*/  F2I.F64.TRUNC R5, R4 ;  /* 0x0000000400057311 */ /* 0x000e24000030d100 */
[----:B0-----:R2:W-:Y:S01]  /*95d0*/  STG.E desc[UR36][R16.64], R5 ;  /* 0x0000000510007986 */ /* 0x0015e2000c101924 */
[----:B------:R-:W-:Y:S05]  /*95e0*/  BRA `(.L_x_1930) ;  /* 0x0000000c00c87947 */ /* 0x000fea0003800000 */
.L_x_1931:
[----:B------:R-:W0:Y:S02]  /*95f0*/  F2I.F64.TRUNC R5, R4 ;  /* 0x0000000400057311 */ /* 0x000e24000030d100 */
[----:B0-----:R0:W-:Y:S01]  /*9600*/  STG.E.U16 desc[UR36][R16.64], R5 ;  /* 0x0000000510007986 */ /* 0x0011e2000c101524 */
[----:B------:R-:W-:Y:S05]  /*9610*/  BRA `(.L_x_1930) ;  /* 0x0000000c00bc7947 */ /* 0x000fea0003800000 */
.L_x_1926:
        /* <DEDUP_REMOVED lines=13> */
.L_x_1934:
        /* <DEDUP_REMOVED lines=8> */
.L_x_1933:
        /* <DEDUP_REMOVED lines=14> */
.L_x_1936:
        /* <DEDUP_REMOVED lines=9> */
.L_x_1935:
[----:B------:R0:W-:Y:S01]  /*98e0*/  STG.E.64 desc[UR36][R16.64], R4 ;  /* 0x0000000410007986 */ /* 0x0001e2000c101b24 */
[----:B------:R-:W-:Y:S05]  /*98f0*/  BRA `(.L_x_1930) ;  /* 0x0000000c00047947 */ /* 0x000fea0003800000 */
.L_x_1925:
        /* <DEDUP_REMOVED lines=12> */
.L_x_1939:
[----:B------:R-:W-:-:S05]  /*99c0*/  CS2R R6, SRZ ;  /* 0x0000000000067805 */ /* 0x000fca000001ff00 */
[----:B------:R0:W-:Y:S01]  /*99d0*/  STG.E.128 desc[UR36][R16.64], R4 ;  /* 0x0000000410007986 */ /* 0x0001e2000c101d24 */
[----:B------:R-:W-:Y:S05]  /*99e0*/  BRA `(.L_x_1930) ;  /* 0x0000000800c87947 */ /* 0x000fea0003800000 */
.L_x_1938:
        /* <DEDUP_REMOVED lines=25> */
.L_x_1943:
[----:B------:R-:W-:Y:S05]  /*9b80*/  BSYNC B0 ;  /* 0x0000000000007941 */ /* 0x000fea0003800000 */
.L_x_1942:
[----:B------:R-:W-:-:S05]  /*9b90*/  LOP3.LUT R3, R0, R3, RZ, 0xfc, !PT ;  /* 0x0000000300037212 */ /* 0x000fca00078efcff */
[----:B------:R0:W-:Y:S01]  /*9ba0*/  STG.E.U8 desc[UR36][R16.64], R3 ;  /* 0x0000000310007986 */ /* 0x0001e2000c101124 */
[----:B------:R-:W-:Y:S05]  /*9bb0*/  BRA `(.L_x_1930) ;  /* 0x0000000800547947 */ /* 0x000fea0003800000 */
.L_x_1941:
        /* <DEDUP_REMOVED lines=17> */
.L_x_1945:
[----:B------:R-:W-:Y:S01]  /*9cd0*/  IMAD.MOV.U32 R0, RZ, RZ, 0x7f ;  /* 0x0000007fff007424 */ /* 0x000fe200078e00ff */
[----:B------:R-:W-:-:S04]  /*9ce0*/  ISETP.GT.U32.AND P0, PT, R2, 0x7f800000, PT ;  /* 0x7f8000000200780c */ /* 0x000fc80003f04070 */
[----:B------:R-:W-:-:S09]  /*9cf0*/  SEL R0, R0, 0x7c, P0 ;  /* 0x0000007c00007807 */ /* 0x000fd20000000000 */
.L_x_1946:
[----:B------:R-:W-:Y:S05]  /*9d00*/  BSYNC B0 ;  /* 0x0000000000007941 */ /* 0x000fea0003800000 */
.L_x_1944:
[----:B------:R-:W-:-:S04]  /*9d10*/  LOP3.LUT R2, R3, 0x80000000, RZ, 0xc0, !PT ;  /* 0x8000000003027812 */ /* 0x000fc800078ec0ff */
[----:B------:R-:W-:-:S04]  /*9d20*/  SHF.R.U32.HI R3, RZ, 0x18, R2 ;  /* 0x00000018ff037819 */ /* 0x000fc80000011602 */
[----:B------:R-:W-:-:S05]  /*9d30*/  LOP3.LUT R3, R0, R3, RZ, 0xfc, !PT ;  /* 0x0000000300037212 */ /* 0x000fca00078efcff */
[----:B------:R0:W-:Y:S01]  /*9d40*/  STG.E.U8 desc[UR36][R16.64], R3 ;  /* 0x0000000310007986 */ /* 0x0001e2000c101124 */
[----:B------:R-:W-:Y:S05]  /*9d50*/  BRA `(.L_x_1930) ;  /* 0x0000000400ec7947 */ /* 0x000fea0003800000 */
.L_x_1940:
        /* <DEDUP_REMOVED lines=8> */
.L_x_1937:
        /* <DEDUP_REMOVED lines=11> */
.L_x_1949:
        /* <DEDUP_REMOVED lines=21> */
.L_x_1952:
[----:B------:R-:W-:-:S04]  /*9fe0*/  LOP3.LUT R2, R3, 0x80000000, RZ, 0xc0, !PT ;  /* 0x8000000003027812 */ /* 0x000fc800078ec0ff */
[----:B------:R-:W-:-:S04]  /*9ff0*/  SHF.R.U32.HI R3, RZ, 0x18, R2 ;  /* 0x00000018ff037819 */ /* 0x000fc80000011602 */
[----:B------:R-:W-:-:S04]  /*a000*/  LOP3.LUT R0, R0, R3, RZ, 0xfc, !PT ;  /* 0x0000000300007212 */ /* 0x000fc800078efcff */
[----:B------:R-:W-:-:S07]  /*a010*/  PRMT R8, R0, 0x7610, R8 ;  /* 0x0000761000087816 */ /* 0x000fce0000000008 */
.L_x_1951:
[----:B------:R-:W-:Y:S05]  /*a020*/  BSYNC B0 ;  /* 0x0000000000007941 */ /* 0x000fea0003800000 */
.L_x_1950:
[----:B------:R0:W-:Y:S01]  /*a030*/  STG.E.U8 desc[UR36][R16.64], R8 ;  /* 0x0000000810007986 */ /* 0x0001e2000c101124 */
[----:B------:R-:W-:Y:S05]  /*a040*/  BRA `(.L_x_1930) ;  /* 0x0000000400307947 */ /* 0x000fea0003800000 */
.L_x_1948:
        /* <DEDUP_REMOVED lines=21> */
.L_x_1955:
[----:B------:R-:W-:-:S04]  /*a1a0*/  LOP3.LUT R2, R3, 0x80000000, RZ, 0xc0, !PT ;  /* 0x8000000003027812 */ /* 0x000fc800078ec0ff */
[----:B------:R-:W-:-:S04]  /*a1b0*/  SHF.R.U32.HI R3, RZ, 0x18, R2 ;  /* 0x00000018ff037819 */ /* 0x000fc80000011602 */
[----:B------:R-:W-:-:S04]  /*a1c0*/  LOP3.LUT R0, R0, R3, RZ, 0xfc, !PT ;  /* 0x0000000300007212 */ /* 0x000fc800078efcff */
[----:B------:R-:W-:-:S07]  /*a1d0*/  PRMT R8, R0, 0x7610, R8 ;  /* 0x0000761000087816 */ /* 0x000fce0000000008 */
.L_x_1954:
[----:B------:R-:W-:Y:S05]  /*a1e0*/  BSYNC B0 ;  /* 0x0000000000007941 */ /* 0x000fea0003800000 */
.L_x_1953:
[----:B------:R0:W-:Y:S01]  /*a1f0*/  STG.E.U8 desc[UR36][R16.64], R8 ;  /* 0x0000000810007986 */ /* 0x0001e2000c101124 */
[----:B------:R-:W-:Y:S05]  /*a200*/  BRA `(.L_x_1930) ;  /* 0x0000000000c07947 */ /* 0x000fea0003800000 */
.L_x_1947:
        /* <DEDUP_REMOVED lines=26> */
.L_x_1929:
[----:B------:R-:W-:Y:S01]  /*a3b0*/  MOV R0, 0x0 ;  /* 0x0000000000007802 */ /* 0x000fe20000000f00 */
[----:B------:R-:W-:Y:S01]  /*a3c0*/  ULDC.64 UR4, c[0x4][0x128] ;  /* 0x01004a0000047ab9 */ /* 0x000fe20000000a00 */
[----:B------:R-:W-:Y:S01]  /*a3d0*/  ULDC.64 UR6, c[0x4][0x10] ;  /* 0x0100040000067ab9 */ /* 0x000fe20000000a00 */
[----:B------:R-:W-:Y:S01]  /*a3e0*/  IMAD.U32 R4, RZ, RZ, UR4 ;  /* 0x00000004ff047e24 */ /* 0x000fe2000f8e00ff */
[----:B------:R0:W1:Y:S01]  /*a3f0*/  LDC.64 R2, c[0x4][R0] ;  /* 0x0100000000027b82 */ /* 0x0000620000000a00 */
[----:B------:R-:W-:Y:S01]  /*a400*/  IMAD.U32 R5, RZ, RZ, UR5 ;  /* 0x00000005ff057e24 */ /* 0x000fe2000f8e00ff */
[----:B------:R-:W-:Y:S01]  /*a410*/  ULDC.64 UR4, c[0x4][0x130] ;  /* 0x01004c0000047ab9 */ /* 0x000fe20000000a00 */
[----:B------:R-:W-:Y:S01]  /*a420*/  MOV R10, UR6 ;  /* 0x00000006000a7c02 */ /* 0x000fe20008000f00 */
        /* <DEDUP_REMOVED lines=8> */
.L_x_1958:
[----:B------:R-:W-:Y:S05]  /*a4b0*/  BRA `(.L_x_1930) ;  /* 0x0000000000147947 */ /* 0x000fea0003800000 */
.L_x_1957:
[----:B------:R-:W0:Y:S02]  /*a4c0*/  F2I.U64.F64.TRUNC R4, R4 ;  /* 0x0000000400047311 */ /* 0x000e24000030d800 */
[----:B0-----:R0:W-:Y:S01]  /*a4d0*/  STG.E.64 desc[UR36][R16.64], R4 ;  /* 0x0000000410007986 */ /* 0x0011e2000c101b24 */
[----:B------:R-:W-:Y:S05]  /*a4e0*/  BRA `(.L_x_1930) ;  /* 0x0000000000087947 */ /* 0x000fea0003800000 */
.L_x_1956:
[----:B------:R-:W0:Y:S02]  /*a4f0*/  F2I.U32.F64.TRUNC R5, R4 ;  /* 0x0000000400057311 */ /* 0x000e24000030d000 */
[----:B0-----:R0:W-:Y:S02]  /*a500*/  STG.E desc[UR36][R16.64], R5 ;  /* 0x0000000510007986 */ /* 0x0011e4000c101924 */
.L_x_1930:
[----:B------:R-:W-:-:S07]  /*a510*/  VIADD R19, R19, 0x80 ;  /* 0x0000008013137836 */ /* 0x000fce0000000000 */
.L_x_1887:
[----:B------:R-:W-:Y:S05]  /*a520*/  BSYNC B6 ;  /* 0x0000000000067941 */ /* 0x000fea0003800000 */
.L_x_1886:
        /* <DEDUP_REMOVED lines=306> */
.L_x_1959:
        /* <DEDUP_REMOVED lines=21> */
.L_x_1963:
[----:B------:R-:W2:Y:S02]  /*b9a0*/  LDG.E.U8 R2, desc[UR36][R2.64] ;  /* 0x0000002402027981 */ /* 0x000ea4000c1e1100 */
[----:B--2---:R0:W1:Y:S01]  /*b9b0*/  I2F.F64.U16 R4, R2 ;  /* 0x0000000200047312 */ /* 0x0040620000101800 */
[----:B------:R-:W-:Y:S05]  /*b9c0*/  BRA `(.L_x_1965) ;  /* 0x0000000c00707947 */ /* 0x000fea0003800000 */
.L_x_1962:
        /* <DEDUP_REMOVED lines=9> */
.L_x_1967:
[----:B------:R-:W2:Y:S02]  /*ba60*/  LDG.E R2, desc[UR36][R2.64] ;  /* 0x0000002402027981 */ /* 0x000ea4000c1e1900 */
[----:B--2---:R0:W1:Y:S01]  /*ba70*/  I2F.F64 R4, R2 ;  /* 0x0000000200047312 */ /* 0x0040620000201c00 */
[----:B------:R-:W-:Y:S05]  /*ba80*/  BRA `(.L_x_1965) ;  /* 0x0000000c00407947 */ /* 0x000fea0003800000 */
.L_x_1966:
[----:B------:R-:W2:Y:S02]  /*ba90*/  LDG.E.U16 R2, desc[UR36][R2.64] ;  /* 0x0000002402027981 */ /* 0x000ea4000c1e1500 */
[----:B--2---:R0:W1:Y:S01]  /*baa0*/  I2F.F64.S16 R4, R2 ;  /* 0x0000000200047312 */ /* 0x0040620000101c00 */
[----:B------:R-:W-:Y:S05]  /*bab0*/  BRA `(.L_x_1965) ;  /* 0x0000000c00347947 */ /* 0x000fea0003800000 */
.L_x_1961:
        /* <DEDUP_REMOVED lines=8> */
[----:B------:R-:W4:Y:S01]  /*bb40*/  F2F.F64.F32 R4, R4 ;  /* 0x0000000400047310 */ /* 0x000f220000201800 */
[----:B------:R-:W-:Y:S05]  /*bb50*/  BRA `(.L_x_1965) ;  /* 0x0000000c000c7947 */ /* 0x000fea0003800000 */
.L_x_1969:
[----:B------:R-:W2:Y:S02]  /*bb60*/  LDG.E.U16 R0, desc[UR36][R2.64] ;  /* 0x0000002402007981 */ /* 0x000ea4000c1e1500 */
[----:B--2---:R-:W-:-:S05]  /*bb70*/  HADD2.F32 R0, -RZ, R0.H0_H0 ;  /* 0x20000000ff007230 */ /* 0x004fca0000004100 */
[----:B------:R-:W-:-:S04]  /*bb80*/  FMUL.FTZ R0, R0, 1 ;  /* 0x3f80000000007820 */ /* 0x000fc80000410000 */
[----:B------:R0:W1:Y:S01]  /*bb90*/  F2F.F64.F32 R4, R0 ;  /* 0x0000000000047310 */ /* 0x0000620000201800 */
[----:B------:R-:W-:Y:S05]  /*bba0*/  BRA `(.L_x_1965) ;  /* 0x0000000800f87947 */ /* 0x000fea0003800000 */
.L_x_1968:
        /* <DEDUP_REMOVED lines=8> */
[----:B------:R-:W1:Y:S01]  /*bc30*/  F2F.F64.F32 R4, R4 ;  /* 0x0000000400047310 */ /* 0x000e620000201800 */
[----:B------:R-:W-:Y:S05]  /*bc40*/  BRA `(.L_x_1965) ;  /* 0x0000000800d07947 */ /* 0x000fea0003800000 */
.L_x_1971:
[----:B------:R-:W2:Y:S02]  /*bc50*/  LDG.E.U16 R2, desc[UR36][R2.64] ;  /* 0x0000002402027981 */ /* 0x000ea4000c1e1500 */
[----:B--2---:R-:W-:-:S05]  /*bc60*/  HADD2.F32 R0, -RZ, R2.H0_H0 ;  /* 0x20000002ff007230 */ /* 0x004fca0000004100 */
[----:B------:R-:W-:-:S04]  /*bc70*/  FMUL.FTZ R0, R0, 1 ;  /* 0x3f80000000007820 */ /* 0x000fc80000410000 */
[----:B------:R2:W3:Y:S01]  /*bc80*/  F2F.F64.F32 R4, R0 ;  /* 0x0000000000047310 */ /* 0x0004e20000201800 */
[----:B------:R-:W-:Y:S05]  /*bc90*/  BRA `(.L_x_1965) ;  /* 0x0000000800bc7947 */ /* 0x000fea0003800000 */
.L_x_1970:
[----:B------:R0:W5:Y:S01]  /*bca0*/  LDG.E.64 R4, desc[UR36][R2.64] ;  /* 0x0000002402047981 */ /* 0x000162000c1e1b00 */
[----:B------:R-:W-:Y:S05]  /*bcb0*/  BRA `(.L_x_1965) ;  /* 0x0000000800b47947 */ /* 0x000fea0003800000 */
.L_x_1960:
        /* <DEDUP_REMOVED lines=13> */
.L_x_1974:
[----:B------:R0:W5:Y:S01]  /*bd90*/  LDG.E.64 R4, desc[UR36][R2.64] ;  /* 0x0000002402047981 */ /* 0x000162000c1e1b00 */
[----:B------:R-:W-:Y:S05]  /*bda0*/  BRA `(.L_x_1965) ;  /* 0x0000000800787947 */ /* 0x000fea0003800000 */
.L_x_1973:
        /* <DEDUP_REMOVED lines=28> */
.L_x_1976:
[----:B------:R-:W2:Y:S02]  /*bf70*/  LDG.E.U8 R2, desc[UR36][R2.64] ;  /* 0x0000002402027981 */ /* 0x000ea4000c1e1100 */
[C---:B--2---:R-:W-:Y:S01]  /*bf80*/  IMAD.SHL.U32 R0, R2.reuse, 0x2000000, RZ ;  /* 0x0200000002007824 */ /* 0x044fe200078e00ff */
[----:B------:R-:W-:-:S04]  /*bf90*/  SHF.L.U32 R5, R2, 0x18, RZ ;  /* 0x0000001802057819 */ /* 0x000fc800000006ff */
        /* <DEDUP_REMOVED lines=12> */
.L_x_1975:
[----:B------:R-:W2:Y:S02]  /*c060*/  LDG.E.U16 R0, desc[UR36][R2.64] ;  /* 0x0000002402007981 */ /* 0x000ea4000c1e1500 */
[----:B--2---:R-:W-:-:S04]  /*c070*/  IMAD.U32 R0, R0, 0x10000, RZ ;  /* 0x0001000000007824 */ /* 0x004fc800078e00ff */
[----:B------:R-:W-:-:S04]  /*c080*/  FMUL.FTZ R0, R0, 1 ;  /* 0x3f80000000007820 */ /* 0x000fc80000410000 */
[----:B------:R0:W1:Y:S01]  /*c090*/  F2F.F64.F32 R4, R0 ;  /* 0x0000000000047310 */ /* 0x0000620000201800 */
[----:B------:R-:W-:Y:S05]  /*c0a0*/  BRA `(.L_x_1965) ;  /* 0x0000000400b87947 */ /* 0x000fea0003800000 */
.L_x_1972:
        /* <DEDUP_REMOVED lines=11> */
.L_x_1979:
        /* <DEDUP_REMOVED lines=21> */
.L_x_1983:
[----:B------:R-:W-:Y:S05]  /*c2b0*/  BSYNC B1 ;  /* 0x0000000000017941 */ /* 0x000fea0003800000 */
.L_x_1982:
[----:B------:R-:W-:Y:S01]  /*c2c0*/  LEA R3, R0, 0x3b800000, 0x17 ;  /* 0x3b80000000037811 */ /* 0x000fe200078eb8ff */
[----:B------:R-:W-:-:S05]  /*c2d0*/  IMAD.SHL.U32 R0, R2, 0x100000, RZ ;  /* 0x0010000002007824 */ /* 0x000fca00078e00ff */
[----:B------:R-:W-:-:S07]  /*c2e0*/  LOP3.LUT R0, R3, R0, R4, 0xfe, !PT ;  /* 0x0000000003007212 */ /* 0x000fce00078efe04 */
.L_x_1981:
[----:B------:R-:W-:Y:S05]  /*c2f0*/  BSYNC B0 ;  /* 0x0000000000007941 */ /* 0x000fea0003800000 */
.L_x_1980:
[----:B------:R-:W-:-:S04]  /*c300*/  FMUL.FTZ R0, R0, 1 ;  /* 0x3f80000000007820 */ /* 0x000fc80000410000 */
[----:B------:R0:W1:Y:S01]  /*c310*/  F2F.F64.F32 R4, R0 ;  /* 0x0000000000047310 */ /* 0x0000620000201800 */
[----:B------:R-:W-:Y:S05]  /*c320*/  BRA `(.L_x_1965) ;  /* 0x0000000400187947 */ /* 0x000fea0003800000 */
.L_x_1978:
        /* <DEDUP_REMOVED lines=21> */
.L_x_1987:
[----:B------:R-:W-:Y:S05]  /*c480*/  BSYNC B1 ;  /* 0x0000000000017941 */ /* 0x000fea0003800000 */
.L_x_1986:
[----:B------:R-:W-:Y:S01]  /*c490*/  LEA R3, R0, 0x37800000, 0x17 ;  /* 0x3780000000037811 */ /* 0x000fe200078eb8ff */
[----:B------:R-:W-:-:S05]  /*c4a0*/  IMAD.SHL.U32 R0, R2, 0x200000, RZ ;  /* 0x0020000002007824 */ /* 0x000fca00078e00ff */
[----:B------:R-:W-:-:S07]  /*c4b0*/  LOP3.LUT R0, R3, R0, R4, 0xfe, !PT ;  /* 0x0000000003007212 */ /* 0x000fce00078efe04 */
.L_x_1985:
[----:B------:R-:W-:Y:S05]  /*c4c0*/  BSYNC B0 ;  /* 0x0000000000007941 */ /* 0x000fea0003800000 */
.L_x_1984:
[----:B------:R-:W-:-:S04]  /*c4d0*/  FMUL.FTZ R0, R0, 1 ;  /* 0x3f80000000007820 */ /* 0x000fc80000410000 */
[----:B------:R0:W1:Y:S01]  /*c4e0*/  F2F.F64.F32 R4, R0 ;  /* 0x0000000000047310 */ /* 0x0000620000201800 */
[----:B------:R-:W-:Y:S05]  /*c4f0*/  BRA `(.L_x_1965) ;  /* 0x0000000000a47947 */ /* 0x000fea0003800000 */
.L_x_1977:
        /* <DEDUP_REMOVED lines=14> */
.L_x_1991:
[----:B------:R-:W-:Y:S05]  /*c5e0*/  BSYNC B0 ;  /* 0x0000000000007941 */ /* 0x000fea0003800000 */
.L_x_1990:
[----:B------:R-:W-:-:S04]  /*c5f0*/  FMUL.FTZ R0, R0, 1 ;  /* 0x3f80000000007820 */ /* 0x000fc80000410000 */
[----:B------:R0:W1:Y:S01]  /*c600*/  F2F.F64.F32 R4, R0 ;  /* 0x0000000000047310 */ /* 0x0000620000201800 */
[----:B------:R-:W-:Y:S05]  /*c610*/  BRA `(.L_x_1965) ;  /* 0x00000000005c7947 */ /* 0x000fea0003800000 */
.L_x_1964:
[----:B------:R-:W-:Y:S01]  /*c620*/  MOV R0, 0x0 ;  /* 0x0000000000007802 */ /* 0x000fe20000000f00 */
[----:B------:R-:W-:Y:S01]  /*c630*/  ULDC.64 UR4, c[0x4][0x128] ;  /* 0x01004a0000047ab9 */ /* 0x000fe20000000a00 */
[----:B------:R-:W-:Y:S01]  /*c640*/  ULDC.64 UR6, c[0x4][0x8] ;  /* 0x0100020000067ab9 */ /* 0x000fe20000000a00 */
[----:B------:R-:W-:Y:S01]  /*c650*/  IMAD.U32 R4, RZ, RZ, UR4 ;  /* 0x00000004ff047e24 */ /* 0x000fe2000f8e00ff */
[----:B------:R0:W1:Y:S01]  /*c660*/  LDC.64 R2, c[0x4][R0] ;  /* 0x0100000000027b82 */ /* 0x0000620000000a00 */
[----:B------:R-:W-:Y:S01]  /*c670*/  IMAD.U32 R5, RZ, RZ, UR5 ;  /* 0x00000005ff057e24 */ /* 0x000fe2000f8e00ff */
[----:B------:R-:W-:Y:S01]  /*c680*/  ULDC.64 UR4, c[0x4][0x130] ;  /* 0x01004c0000047ab9 */ /* 0x000fe20000000a00 */
[----:B------:R-:W-:Y:S01]  /*c690*/  HFMA2.MMA R13, -RZ, RZ, 0, 0 ;  /* 0x00000000ff0d7435 */ /* 0x000fe200000001ff */
[----:B------:R-:W-:Y:S02]  /*c6a0*/  IMAD.U32 R6, RZ, RZ, UR4 ;  /* 0x00000004ff067e24 */ /* 0x000fe4000f8e00ff */
[----:B------:R-:W-:-:S02]  /*c6b0*/  IMAD.U32 R7, RZ, RZ, UR5 ;  /* 0x00000005ff077e24 */ /* 0x000fc4000f8e00ff */
[----:B------:R-:W-:Y:S02]  /*c6c0*/  IMAD.U32 R10, RZ, RZ, UR6 ;  /* 0x00000006ff0a7e24 */ /* 0x000fe4000f8e00ff */
[----:B------:R-:W-:Y:S02]  /*c6d0*/  IMAD.U32 R11, RZ, RZ, UR7 ;  /* 0x00000007ff0b7e24 */ /* 0x000fe4000f8e00ff */
[----:B------:R-:W-:Y:S02]  /*c6e0*/  IMAD.MOV.U32 R8, RZ, RZ, 0x4e ;  /* 0x0000004eff087424 */ /* 0x000fe400078e00ff */
[----:B0-----:R-:W-:-:S07]  /*c6f0*/  IMAD.MOV.U32 R12, RZ, RZ, 0x1 ;  /* 0x00000001ff0c7424 */ /* 0x001fce00078e00ff */
[----:B------:R-:W-:-:S07]  /*c700*/  LEPC R20, `(.L_x_1992) ;  /* 0x000000001014794e */ /* 0x000fce0000000000 */
[----:B-1----:R-:W-:Y:S05]  /*c710*/  CALL.ABS.NOINC R2 ;  /* 0x0000000002007343 */ /* 0x002fea0003c00000 */
.L_x_1992:
[----:B------:R-:W-:Y:S01]  /*c720*/  CS2R R4, SRZ ;  /* 0x0000000000047805 */ /* 0x000fe2000001ff00 */
[----:B------:R-:W-:Y:S06]  /*c730*/  BRA `(.L_x_1965) ;  /* 0x0000000000147947 */ /* 0x000fec0003800000 */
.L_x_1989:
[----:B------:R-:W2:Y:S02]  /*c740*/  LDG.E.64 R4, desc[UR36][R2.64] ;  /* 0x0000002402047981 */ /* 0x000ea4000c1e1b00 */
[----:B--2---:R-:W0:Y:S01]  /*c750*/  I2F.F64.U64 R4, R4 ;  /* 0x0000000400047312 */ /* 0x004e220000301800 */
[----:B------:R-:W-:Y:S05]  /*c760*/  BRA `(.L_x_1965) ;  /* 0x0000000000087947 */ /* 0x000fea0003800000 */
.L_x_1988:
[----:B------:R-:W2:Y:S02]  /*c770*/  LDG.E R2, desc[UR36][R2.64] ;  /* 0x0000002402027981 */ /* 0x000ea4000c1e1900 */
[----:B--2---:R0:W1:Y:S02]  /*c780*/  I2F.F64.U32 R4, R2 ;  /* 0x0000000200047312 */ /* 0x0040640000201800 */
.L_x_1965:
        /* <DEDUP_REMOVED lines=9> */
[----:B--2---:R-:W0:Y:S08]  /*c820*/  F2I.F64 R0, R6 ;  /* 0x0000000600007311 */ /* 0x004e300000301100 */
        /* <DEDUP_REMOVED lines=17> */
.L_x_1994:
[----:B------:R-:W-:Y:S01]  /*c940*/  DMUL R2, RZ, R4 ;  /* 0x00000004ff027228 */ /* 0x000fe20000000000 */
[----:B--2---:R-:W-:-:S10]  /*c950*/  IMAD.MOV.U32 R0, RZ, RZ, RZ ;  /* 0x000000ffff007224 */ /* 0x004fd400078e00ff */
.L_x_1995:
[----:B------:R-:W-:Y:S05]  /*c960*/  BSYNC B0 ;  /* 0x0000000000007941 */ /* 0x000fea0003800000 */
.L_x_1993:
        /* <DEDUP_REMOVED lines=35> */
[----:B0-----:R-:W-:Y:S01]  /*cba0*/  STG.E.U8 desc[UR36][R16.64], R5 ;  /* 0x0000000510007986 */ /* 0x001fe2000c101124 */
[----:B------:R-:W-:Y:S05]  /*cbb0*/  EXIT ;  /* 0x000000000000794d */ /* 0x000fea0003800000 */
.L_x_1999:
[----:B------:R-:W0:Y:S02]  /*cbc0*/  F2I.S64.F64.TRUNC R4, R4 ;  /* 0x0000000400047311 */ /* 0x000e24000030d900 */
[----:B0-----:R-:W-:-:S05]  /*cbd0*/  IMAD.MOV.U32 R3, RZ, RZ, R4 ;  /* 0x000000ffff037224 */ /* 0x001fca00078e0004 */
[----:B------:R-:W-:Y:S01]  /*cbe0*/  STG.E.U8 desc[UR36][R16.64], R3 ;  /* 0x0000000310007986 */ /* 0x000fe2000c101124 */
[----:B------:R-:W-:Y:S05]  /*cbf0*/  EXIT ;  /* 0x000000000000794d */ /* 0x000fea0003800000 */
.L_x_1998:
[----:B------:R-:W-:-:S13]  /*cc00*/  ISETP.NE.AND P0, PT, R0, 0x2, PT ;  /* 0x000000020000780c */ /* 0x000fda0003f05270 */
[----:B------:R-:W-:Y:S05]  /*cc10*/  @!P0 BRA `(.L_x_2001) ;  /* 0x0000000000288947 */ /* 0x000fea0003800000 */
[----:B------:R-:W-:-:S13]  /*cc20*/  ISETP.NE.AND P0, PT, R0, 0x3, PT ;  /* 0x000000030000780c */ /* 0x000fda0003f05270 */
[----:B------:R-:W-:Y:S05]  /*cc30*/  @!P0 BRA `(.L_x_2002) ;  /* 0x0000000000148947 */ /* 0x000fea0003800000 */
[----:B------:R-:W-:-:S13]  /*cc40*/  ISETP.NE.AND P0, PT, R0, 0x4, PT ;  /* 0x000000040000780c */ /* 0x000fda0003f05270 */
[----:B------:R-:W-:Y:S05]  /*cc50*/  @P0 BRA `(.L_x_2000) ;  /* 0x0000000c00880947 */ /* 0x000fea0003800000 */
[----:B------:R-:W0:Y:S02]  /*cc60*/  F2I.S64.F64.TRUNC R4, R4 ;  /* 0x0000000400047311 */ /* 0x000e24000030d900 */
[----:B0-----:R-:W-:Y:S01]  /*cc70*/  STG.E.64 desc[UR36][R16.64], R4 ;  /* 0x0000000410007986 */ /* 0x001fe2000c101b24 */
[----:B------:R-:W-:Y:S05]  /*cc80*/  EXIT ;  /* 0x000000000000794d */ /* 0x000fea0003800000 */
.L_x_2002:
[----:B------:R-:W0:Y:S02]  /*cc90*/  F2I.F64.TRUNC R5, R4 ;  /* 0x0000000400057311 */ /* 0x000e24000030d100 */
[----:B0-----:R-:W-:Y:S01]  /*cca0*/  STG.E desc[UR36][R16.64], R5 ;  /* 0x0000000510007986 */ /* 0x001fe2000c101924 */
[----:B------:R-:W-:Y:S05]  /*ccb0*/  EXIT ;  /* 0x000000000000794d */ /* 0x000fea0003800000 */
.L_x_2001:
[----:B------:R-:W0:Y:S02]  /*ccc0*/  F2I.F64.TRUNC R5, R4 ;  /* 0x0000000400057311 */ /* 0x000e24000030d100 */
[----:B0-----:R-:W-:Y:S01]  /*ccd0*/  STG.E.U16 desc[UR36][R16.64], R5 ;  /* 0x0000000510007986 */ /* 0x001fe2000c101524 */
[----:B------:R-:W-:Y:S05]  /*cce0*/  EXIT ;  /* 0x000000000000794d */ /* 0x000fea0003800000 */
.L_x_1997:
        /* <DEDUP_REMOVED lines=11> */
[----:B------:R-:W-:Y:S01]  /*cda0*/  STG.E desc[UR36][R16.64], R3 ;  /* 0x0000000310007986 */ /* 0x000fe2000c101924 */
[----:B------:R-:W-:Y:S05]  /*cdb0*/  EXIT ;  /* 0x000000000000794d */ /* 0x000fea0003800000 */
.L_x_2004:
[----:B------:R-:W-:Y:S01]  /*cdc0*/  UMOV UR4, 0xf0000000 ;  /* 0xf000000000047882 */ /* 0x000fe20000000000 */
[----:B------:R-:W-:Y:S01]  /*cdd0*/  UMOV UR5, 0x380fffff ;  /* 0x380fffff00057882 */ /* 0x000fe20000000000 */
[----:B------:R-:W0:Y:S01]  /*cde0*/  F2F.F32.F64 R0, R4 ;  /* 0x0000000400007310 */ /* 0x000e220000301000 */
[----:B------:R-:W-:-:S14]  /*cdf0*/  DSETP.GEU.AND P0, PT, |R4|, UR4, PT ;  /* 0x0000000404007e2a */ /* 0x000fdc000bf0e200 */
[----:B0-----:R-:W-:-:S05]  /*ce00*/  @!P0 FMUL R0, R0, 1.175494350822287508e-38 ;  /* 0x0080000000008820 */ /* 0x001fca0000400000 */
[----:B------:R-:W-:-:S05]  /*ce10*/  F2FP.F16.F32.PACK_AB R0, RZ, R0 ;  /* 0x00000000ff00723e */ /* 0x000fca00000000ff */
[----:B------:R-:W-:Y:S01]  /*ce20*/  STG.E.U16 desc[UR36][R16.64], R0 ;  /* 0x0000000010007986 */ /* 0x000fe2000c101524 */
[----:B------:R-:W-:Y:S05]  /*ce30*/  EXIT ;  /* 0x000000000000794d */ /* 0x000fea0003800000 */
.L_x_2003:
        /* <DEDUP_REMOVED lines=12> */
[----:B------:R-:W-:Y:S01]  /*cf00*/  STG.E.64 desc[UR36][R16.64], R2 ;  /* 0x0000000210007986 */ /* 0x000fe2000c101b24 */
[----:B------:R-:W-:Y:S05]  /*cf10*/  EXIT ;  /* 0x000000000000794d */ /* 0x000fea0003800000 */
.L_x_2006:
[----:B------:R-:W-:Y:S01]  /*cf20*/  UMOV UR4, 0xf0000000 ;  /* 0xf000000000047882 */ /* 0x000fe20000000000 */
[----:B------:R-:W-:Y:S01]  /*cf30*/  UMOV UR5, 0x380fffff ;  /* 0x380fffff00057882 */ /* 0x000fe20000000000 */
[----:B------:R-:W0:Y:S01]  /*cf40*/  F2F.F32.F64 R0, R4 ;  /* 0x0000000400007310 */ /* 0x000e220000301000 */
[----:B------:R-:W-:-:S14]  /*cf50*/  DSETP.GEU.AND P0, PT, |R4|, UR4, PT ;  /* 0x0000000404007e2a */ /* 0x000fdc000bf0e200 */
[----:B0-----:R-:W-:-:S05]  /*cf60*/  @!P0 FMUL R0, R0, 1.175494350822287508e-38 ;  /* 0x0080000000008820 */ /* 0x001fca0000400000 */
[----:B------:R-:W-:-:S04]  /*cf70*/  F2FP.F16.F32.PACK_AB R3, RZ, R0 ;  /* 0x00000000ff03723e */ /* 0x000fc800000000ff */
[----:B------:R-:W-:-:S05]  /*cf80*/  PRMT R3, R3, 0x5410, RZ ;  /* 0x0000541003037816 */ /* 0x000fca00000000ff */
[----:B------:R-:W-:Y:S01]  /*cf90*/  STG.E desc[UR36][R16.64], R3 ;  /* 0x0000000310007986 */ /* 0x000fe2000c101924 */
[----:B------:R-:W-:Y:S05]  /*cfa0*/  EXIT ;  /* 0x000000000000794d */ /* 0x000fea0003800000 */
.L_x_2005:
[----:B------:R-:W-:Y:S01]  /*cfb0*/  STG.E.64 desc[UR36][R16.64], R4 ;  /* 0x0000000410007986 */ /* 0x000fe2000c101b24 */
[----:B------:R-:W-:Y:S05]  /*cfc0*/  EXIT ;  /* 0x000000000000794d */ /* 0x000fea0003800000 */
.L_x_1996:
        /* <DEDUP_REMOVED lines=10> */
[----:B------:R-:W-:Y:S01]  /*d070*/  STG.E.U8 desc[UR36][R16.64], R3 ;  /* 0x0000000310007986 */ /* 0x000fe2000c101124 */
[----:B------:R-:W-:Y:S05]  /*d080*/  EXIT ;  /* 0x000000000000794d */ /* 0x000fea0003800000 */
.L_x_2009:
[----:B------:R-:W-:-:S05]  /*d090*/  CS2R R6, SRZ ;  /* 0x0000000000067805 */ /* 0x000fca000001ff00 */
[----:B------:R-:W-:Y:S01]  /*d0a0*/  STG.E.128 desc[UR36][R16.64], R4 ;  /* 0x0000000410007986 */ /* 0x000fe2000c101d24 */
[----:B------:R-:W-:Y:S05]  /*d0b0*/  EXIT ;  /* 0x000000000000794d */ /* 0x000fea0003800000 */
.L_x_2008:
        /* <DEDUP_REMOVED lines=25> */
.L_x_2013:
[----:B------:R-:W-:Y:S05]  /*d250*/  BSYNC B0 ;  /* 0x0000000000007941 */ /* 0x000fea0003800000 */
.L_x_2012:
[----:B------:R-:W-:-:S05]  /*d260*/  LOP3.LUT R3, R0, R3, RZ, 0xfc, !PT ;  /* 0x0000000300037212 */ /* 0x000fca00078efcff */
[----:B------:R-:W-:Y:S01]  /*d270*/  STG.E.U8 desc[UR36][R16.64], R3 ;  /* 0x0000000310007986 */ /* 0x000fe2000c101124 */
[----:B------:R-:W-:Y:S05]  /*d280*/  EXIT ;  /* 0x000000000000794d */ /* 0x000fea0003800000 */
.L_x_2011:
        /* <DEDUP_REMOVED lines=17> */
.L_x_2015:
[----:B------:R-:W-:Y:S01]  /*d3a0*/  IMAD.MOV.U32 R0, RZ, RZ, 0x7f ;  /* 0x0000007fff007424 */ /* 0x000fe200078e00ff */
[----:B------:R-:W-:-:S04]  /*d3b0*/  ISETP.GT.U32.AND P0, PT, R2, 0x7f800000, PT ;  /* 0x7f8000000200780c */ /* 0x000fc80003f04070 */
[----:B------:R-:W-:-:S09]  /*d3c0*/  SEL R0, R0, 0x7c, P0 ;  /* 0x0000007c00007807 */ /* 0x000fd20000000000 */
.L_x_2016:
[----:B------:R-:W-:Y:S05]  /*d3d0*/  BSYNC B0 ;  /* 0x0000000000007941 */ /* 0x000fea0003800000 */
.L_x_2014:
[----:B------:R-:W-:-:S04]  /*d3e0*/  LOP3.LUT R2, R3, 0x80000000, RZ, 0xc0, !PT ;  /* 0x8000000003027812 */ /* 0x000fc800078ec0ff */
[----:B------:R-:W-:-:S04]  /*d3f0*/  SHF.R.U32.HI R3, RZ, 0x18, R2 ;  /* 0x00000018ff037819 */ /* 0x000fc80000011602 */
[----:B------:R-:W-:-:S05]  /*d400*/  LOP3.LUT R3, R0, R3, RZ, 0xfc, !PT ;  /* 0x0000000300037212 */ /* 0x000fca00078efcff */
[----:B------:R-:W-:Y:S01]  /*d410*/  STG.E.U8 desc[UR36][R16.64], R3 ;  /* 0x0000000310007986 */ /* 0x000fe2000c101124 */
[----:B------:R-:W-:Y:S05]  /*d420*/  EXIT ;  /* 0x000000000000794d */ /* 0x000fea0003800000 */
.L_x_2010:
[----:B------:R-:W-:Y:S01]  /*d430*/  UMOV UR4, 0xf0000000 ;  /* 0xf000000000047882 */ /* 0x000fe20000000000 */
[----:B------:R-:W-:Y:S01]  /*d440*/  UMOV UR5, 0x380fffff ;  /* 0x380fffff00057882 */ /* 0x000fe20000000000 */
[----:B------:R-:W0:Y:S01]  /*d450*/  F2F.F32.F64 R0, R4 ;  /* 0x0000000400007310 */ /* 0x000e220000301000 */
[----:B------:R-:W-:-:S14]  /*d460*/  DSETP.GEU.AND P0, PT, |R4|, UR4, PT ;  /* 0x0000000404007e2a */ /* 0x000fdc000bf0e200 */
[----:B0-----:R-:W-:-:S05]  /*d470*/  @!P0 FMUL R0, R0, 1.175494350822287508e-38 ;  /* 0x0080000000008820 */ /* 0x001fca0000400000 */
[----:B------:R-:W-:-:S05]  /*d480*/  F2FP.BF16.F32.PACK_AB R0, RZ, R0 ;  /* 0x00000000ff00723e */ /* 0x000fca00000010ff */
[----:B------:R-:W-:Y:S01]  /*d490*/  STG.E.U16 desc[UR36][R16.64], R0 ;  /* 0x0000000010007986 */ /* 0x000fe2000c101524 */
[----:B------:R-:W-:Y:S05]  /*d4a0*/  EXIT ;  /* 0x000000000000794d */ /* 0x000fea0003800000 */
.L_x_2007:
        /* <DEDUP_REMOVED lines=9> */
[----:B0-----:R-:W-:Y:S01]  /*d540*/  STG.E.U16 desc[UR36][R16.64], R5 ;  /* 0x0000000510007986 */ /* 0x001fe2000c101524 */
[----:B------:R-:W-:Y:S05]  /*d550*/  EXIT ;  /* 0x000000000000794d */ /* 0x000fea0003800000 */
.L_x_2019:
        /* <DEDUP_REMOVED lines=21> */
.L_x_2022:
[----:B------:R-:W-:-:S04]  /*d6b0*/  LOP3.LUT R2, R3, 0x80000000, RZ, 0xc0, !PT ;  /* 0x8000000003027812 */ /* 0x000fc800078ec0ff */
[----:B------:R-:W-:-:S04]  /*d6c0*/  SHF.R.U32.HI R3, RZ, 0x18, R2 ;  /* 0x00000018ff037819 */ /* 0x000fc80000011602 */
[----:B------:R-:W-:-:S04]  /*d6d0*/  LOP3.LUT R0, R0, R3, RZ, 0xfc, !PT ;  /* 0x0000000300007212 */ /* 0x000fc800078efcff */
[----:B------:R-:W-:-:S07]  /*d6e0*/  PRMT R8, R0, 0x7610, R8 ;  /* 0x0000761000087816 */ /* 0x000fce0000000008 */
.L_x_2021:
[----:B------:R-:W-:Y:S05]  /*d6f0*/  BSYNC B0 ;  /* 0x0000000000007941 */ /* 0x000fea0003800000 */
.L_x_2020:
[----:B------:R-:W-:Y:S01]  /*d700*/  STG.E.U8 desc[UR36][R16.64], R8 ;  /* 0x0000000810007986 */ /* 0x000fe2000c101124 */
[----:B------:R-:W-:Y:S05]  /*d710*/  EXIT ;  /* 0x000000000000794d */ /* 0x000fea0003800000 */
.L_x_2018:
        /* <DEDUP_REMOVED lines=21> */
.L_x_2025:
[----:B------:R-:W-:-:S04]  /*d870*/  LOP3.LUT R2, R3, 0x80000000, RZ, 0xc0, !PT ;  /* 0x8000000003027812 */ /* 0x000fc800078ec0ff */
[----:B------:R-:W-:-:S04]  /*d880*/  SHF.R.U32.HI R3, RZ, 0x18, R2 ;  /* 0x00000018ff037819 */ /* 0x000fc80000011602 */
[----:B------:R-:W-:-:S04]  /*d890*/  LOP3.LUT R0, R0, R3, RZ, 0xfc, !PT ;  /* 0x0000000300007212 */ /* 0x000fc800078efcff */
[----:B------:R-:W-:-:S07]  /*d8a0*/  PRMT R8, R0, 0x7610, R8 ;  /* 0x0000761000087816 */ /* 0x000fce0000000008 */
.L_x_2024:
[----:B------:R-:W-:Y:S05]  /*d8b0*/  BSYNC B0 ;  /* 0x0000000000007941 */ /* 0x000fea0003800000 */
.L_x_2023:
[----:B------:R-:W-:Y:S01]  /*d8c0*/  STG.E.U8 desc[UR36][R16.64], R8 ;  /* 0x0000000810007986 */ /* 0x000fe2000c101124 */
[----:B------:R-:W-:Y:S05]  /*d8d0*/  EXIT ;  /* 0x000000000000794d */ /* 0x000fea0003800000 */
.L_x_2017:
        /* <DEDUP_REMOVED lines=26> */
.L_x_2000:
[----:B------:R-:W-:Y:S01]  /*da80*/  MOV R0, 0x0 ;  /* 0x0000000000007802 */ /* 0x000fe20000000f00 */
[----:B------:R-:W-:Y:S01]  /*da90*/  ULDC.64 UR4, c[0x4][0x128] ;  /* 0x01004a0000047ab9 */ /* 0x000fe20000000a00 */
[----:B------:R-:W-:Y:S01]  /*daa0*/  ULDC.64 UR6, c[0x4][0x10] ;  /* 0x0100040000067ab9 */ /* 0x000fe20000000a00 */
[----:B------:R-:W-:Y:S01]  /*dab0*/  IMAD.U32 R4, RZ, RZ, UR4 ;  /* 0x00000004ff047e24 */ /* 0x000fe2000f8e00ff */
[----:B------:R0:W1:Y:S01]  /*dac0*/  LDC.64 R2, c[0x4][R0] ;  /* 0x0100000000027b82 */ /* 0x0000620000000a00 */
[----:B------:R-:W-:Y:S01]  /*dad0*/  MOV R5, UR5 ;  /* 0x0000000500057c02 */ /* 0x000fe20008000f00 */
        /* <DEDUP_REMOVED lines=10> */
.L_x_2028:
[----:B------:R-:W-:Y:S05]  /*db80*/  EXIT ;  /* 0x000000000000794d */ /* 0x000fea0003800000 */
.L_x_2027:
[----:B------:R-:W0:Y:S02]  /*db90*/  F2I.U64.F64.TRUNC R4, R4 ;  /* 0x0000000400047311 */ /* 0x000e24000030d800 */
[----:B0-----:R-:W-:Y:S01]  /*dba0*/  STG.E.64 desc[UR36][R16.64], R4 ;  /* 0x0000000410007986 */ /* 0x001fe2000c101b24 */
[----:B------:R-:W-:Y:S05]  /*dbb0*/  EXIT ;  /* 0x000000000000794d */ /* 0x000fea0003800000 */
.L_x_2026:
[----:B------:R-:W0:Y:S02]  /*dbc0*/  F2I.U32.F64.TRUNC R5, R4 ;  /* 0x0000000400057311 */ /* 0x000e24000030d000 */
[----:B0-----:R-:W-:Y:S01]  /*dbd0*/  STG.E desc[UR36][R16.64], R5 ;  /* 0x0000000510007986 */ /* 0x001fe2000c101924 */
[----:B------:R-:W-:Y:S05]  /*dbe0*/  EXIT ;  /* 0x000000000000794d */ /* 0x000fea0003800000 */
        .type           $_ZN2at6native18elementwise_kernelILi128ELi4EZNS0_15gpu_kernel_implIZZZNS0_15sin_kernel_cudaERNS_18TensorIteratorBaseEENKUlvE0_clEvENKUlvE_clEvEUldE_EEvS4_RKT_EUliE_EEviT1_$__internal_trig_reduction_slowpathd,@function
        .size           $_ZN2at6native18elementwise_kernelILi128ELi4EZNS0_15gpu_kernel_implIZZZNS0_15sin_kernel_cudaERNS_18TensorIteratorBaseEENKUlvE0_clEvENKUlvE_clEvEUldE_EEvS4_RKT_EUliE_EEviT1_$__internal_trig_reduction_slowpathd,(.L_x_2609 - $_ZN2at6native18elementwise_kernelILi128ELi4EZNS0_15gpu_kernel_implIZZZNS0_15sin_kernel_cudaERNS_18TensorIteratorBaseEENKUlvE0_clEvENKUlvE_clEvEUldE_EEvS4_RKT_EUliE_EEviT1_$__internal_trig_reduction_slowpathd)
$_ZN2at6native18elementwise_kernelILi128ELi4EZNS0_15gpu_kernel_implIZZZNS0_15sin_kernel_cudaERNS_18TensorIteratorBaseEENKUlvE0_clEvENKUlvE_clEvEUldE_EEvS4_RKT_EUliE_EEviT1_$__internal_trig_reduction_slowpathd:
[----:B------:R-:W-:Y:S01]  /*dbf0*/  SHF.R.U32.HI R7, RZ, 0x14, R3 ;  /* 0x00000014ff077819 */ /* 0x000fe20000011603 */
[----:B------:R-:W-:-:S03]  /*dc00*/  IMAD.MOV.U32 R9, RZ, RZ, RZ ;  /* 0x000000ffff097224 */ /* 0x000fc600078e00ff */
[----:B------:R-:W-:-:S04]  /*dc10*/  LOP3.LUT R5, R7, 0x7ff, RZ, 0xc0, !PT ;  /* 0x000007ff07057812 */ /* 0x000fc800078ec0ff */
[----:B------:R-:W-:-:S13]  /*dc20*/  ISETP.NE.AND P0, PT, R5, 0x7ff, PT ;  /* 0x000007ff0500780c */ /* 0x000fda0003f05270 */
[----:B------:R-:W-:Y:S05]  /*dc30*/  @!P0 BRA `(.L_x_2029) ;  /* 0x00000008003c8947 */ /* 0x000fea0003800000 */
[----:B------:R-:W-:Y:S01]  /*dc40*/  VIADD R5, R5, 0xfffffc00 ;  /* 0xfffffc0005057836 */ /* 0x000fe20000000000 */
[----:B------:R-:W-:Y:S01]  /*dc50*/  BSSY B1, `(.L_x_2030) ;  /* 0x0000033000017945 */ /* 0x000fe20003800000 */
[----:B------:R-:W-:Y:S01]  /*dc60*/  VIADD R7, R7, 0xfffffc00 ;  /* 0xfffffc0007077836 */ /* 0x000fe20000000000 */
[----:B------:R-:W-:Y:S02]  /*dc70*/  CS2R R20, SRZ ;  /* 0x0000000000147805 */ /* 0x000fe4000001ff00 */
[----:B------:R-:W-:Y:S02]  /*dc80*/  SHF.R.U32.HI R6, RZ, 0x6, R5 ;  /* 0x00000006ff067819 */ /* 0x000fe40000011605 */
[----:B------:R-:W-:Y:S02]  /*dc90*/  LOP3.LUT P2, R7, R7, 0x3f, RZ, 0xc0, !PT ;  /* 0x0000003f07077812 */ /* 0x000fe4000784c0ff */
[C---:B------:R-:W-:Y:S02]  /*dca0*/  IADD3 R8, -R6.reuse, 0x10, RZ ;  /* 0x0000001006087810 */ /* 0x040fe40007ffe1ff */
[----:B------:R-:W-:-:S02]  /*dcb0*/  IADD3 R5, -R6, 0x13, RZ ;  /* 0x0000001306057810 */ /* 0x000fc40007ffe1ff */
[----:B------:R-:W-:Y:S02]  /*dcc0*/  ISETP.GT.AND P0, PT, R8, 0xe, PT ;  /* 0x0000000e0800780c */ /* 0x000fe40003f04270 */
[----:B------:R-:W-:Y:S02]  /*dcd0*/  IADD3 R6, -R6, 0xf, RZ ;  /* 0x0000000f06067810 */ /* 0x000fe40007ffe1ff */
[----:B------:R-:W-:-:S03]  /*dce0*/  SEL R5, R5, 0x12, !P0 ;  /* 0x0000001205057807 */ /* 0x000fc60004000000 */
[----:B------:R-:W-:Y:S01]  /*dcf0*/  IMAD.MOV.U32 R11, RZ, RZ, R6 ;  /* 0x000000ffff0b7224 */ /* 0x000fe200078e0006 */
[----:B------:R-:W-:-:S13]  /*dd00*/  ISETP.GT.AND P0, PT, R8, R5, PT ;  /* 0x000000050800720c */ /* 0x000fda0003f04270 */
[----:B------:R-:W-:Y:S05]  /*dd10*/  @P0 BRA `(.L_x_2031) ;  /* 0x0000000000980947 */ /* 0x000fea0003800000 */
[----:B------:R-:W0:Y:S01]  /*dd20*/  LDC.64 R12, c[0x4][0x140] ;  /* 0x01005000ff0c7b82 */ /* 0x000e220000000a00 */
[----:B------:R-:W-:Y:S01]  /*dd30*/  SHF.L.U64.HI R10, R0, 0xb, R3 ;  /* 0x0000000b000a7819 */ /* 0x000fe20000010203 */
[----:B------:R-:W-:Y:S01]  /*dd40*/  IMAD.MOV.U32 R11, RZ, RZ, R6 ;  /* 0x000000ffff0b7224 */ /* 0x000fe200078e0006 */
[----:B------:R-:W-:Y:S02]  /*dd50*/  CS2R R20, SRZ ;  /* 0x0000000000147805 */ /* 0x000fe4000001ff00 */
[----:B------:R-:W-:-:S03]  /*dd60*/  LOP3.LUT R10, R10, 0x80000000, RZ, 0xfc, !PT ;  /* 0x800000000a0a7812 */ /* 0x000fc600078efcff */
[----:B------:R-:W1:Y:S01]  /*dd70*/  LDC.64 R8, c[0x0][0x208] ;  /* 0x00008200ff087b82 */ /* 0x000e620000000a00 */
[----:B0-----:R-:W-:-:S04]  /*dd80*/  IMAD.WIDE R12, R6, 0x8, R12 ;  /* 0x00000008060c7825 */ /* 0x001fc800078e020c */
[----:B------:R-:W-:Y:S02]  /*dd90*/  IMAD.MOV.U32 R15, RZ, RZ, R13 ;  /* 0x000000ffff0f7224 */ /* 0x000fe400078e000d */
[----:B------:R-:W-:Y:S02]  /*dda0*/  IMAD.SHL.U32 R13, R0, 0x800, RZ ;  /* 0x00000800000d7824 */ /* 0x000fe400078e00ff */
[----:B-1----:R-:W-:-:S07]  /*ddb0*/  IMAD.MOV.U32 R0, RZ, RZ, R1 ;  /* 0x000000ffff007224 */ /* 0x002fce00078e0001 */
.L_x_2032:
[----:B------:R-:W-:Y:S01]  /*ddc0*/  R2UR UR4, R8 ;  /* 0x00000000080472ca */ /* 0x000fe200000e0000 */
[----:B------:R-:W-:Y:S01]  /*ddd0*/  IMAD.MOV.U32 R24, RZ, RZ, R12 ;  /* 0x000000ffff187224 */ /* 0x000fe200078e000c */
[----:B------:R-:W-:Y:S01]  /*dde0*/  R2UR UR5, R9 ;  /* 0x00000000090572ca */ /* 0x000fe200000e0000 */
[----:B------:R-:W-:-:S12]  /*ddf0*/  IMAD.MOV.U32 R25, RZ, RZ, R15 ;  /* 0x000000ffff197224 */ /* 0x000fd800078e000f */
[----:B------:R-:W2:Y:S01]  /*de00*/  LDG.E.64.CONSTANT R24, desc[UR4][R24.64] ;  /* 0x0000000418187981 */ /* 0x000ea2000c1e9b00 */
[----:B------:R-:W-:Y:S02]  /*de10*/  IMAD.MOV.U32 R26, RZ, RZ, R20 ;  /* 0x000000ffff1a7224 */ /* 0x000fe400078e0014 */
[----:B------:R-:W-:Y:S02]  /*de20*/  IMAD.MOV.U32 R27, RZ, RZ, R21 ;  /* 0x000000ffff1b7224 */ /* 0x000fe400078e0015 */
[----:B------:R-:W-:Y:S02]  /*de30*/  VIADD R11, R11, 0x1 ;  /* 0x000000010b0b7836 */ /* 0x000fe40000000000 */
[----:B--2---:R-:W-:-:S04]  /*de40*/  IMAD.WIDE.U32 R26, P3, R24, R13, R26 ;  /* 0x0000000d181a7225 */ /* 0x004fc8000786001a */
[CC--:B------:R-:W-:Y:S02]  /*de50*/  IMAD R21, R24.reuse, R10.reuse, RZ ;  /* 0x0000000a18157224 */ /* 0x0c0fe400078e02ff */
[----:B------:R-:W-:Y:S02]  /*de60*/  IMAD R14, R25, R13, RZ ;  /* 0x0000000d190e7224 */ /* 0x000fe400078e02ff */
[----:B------:R-:W-:Y:S01]  /*de70*/  IMAD.HI.U32 R18, R24, R10, RZ ;  /* 0x0000000a18127227 */ /* 0x000fe200078e00ff */
[----:B------:R-:W-:-:S03]  /*de80*/  IADD3 R21, P0, R21, R27, RZ ;  /* 0x0000001b15157210 */ /* 0x000fc60007f1e0ff */
[C---:B------:R-:W-:Y:S01]  /*de90*/  IMAD R24, R25.reuse, R10, RZ ;  /* 0x0000000a19187224 */ /* 0x040fe200078e02ff */
[----:B------:R-:W-:Y:S01]  /*dea0*/  IADD3 R27, P1, R14, R21, RZ ;  /* 0x000000150e1b7210 */ /* 0x000fe20007f3e0ff */
[----:B------:R-:W-:-:S04]  /*deb0*/  IMAD.HI.U32 R14, R25, R13, RZ ;  /* 0x0000000d190e7227 */ /* 0x000fc800078e00ff */
[----:B------:R-:W-:Y:S01]  /*dec0*/  IMAD.X R21, RZ, RZ, R18, P3 ;  /* 0x000000ffff157224 */ /* 0x000fe200018e0612 */
[----:B------:R-:W-:Y:S01]  /*ded0*/  ISETP.GE.AND P3, PT, R11, R5, PT ;  /* 0x000000050b00720c */ /* 0x000fe20003f66270 */
[----:B------:R-:W-:Y:S01]  /*dee0*/  IMAD.HI.U32 R18, R25, R10, RZ ;  /* 0x0000000a19127227 */ /* 0x000fe200078e00ff */
[----:B------:R0:W-:Y:S02]  /*def0*/  STL.64 [R0], R26 ;  /* 0x0000001a00007387 */ /* 0x0001e40000100a00 */
[----:B------:R-:W-:-:S04]  /*df00*/  IADD3.X R21, P0, R14, R21, RZ, P0, !PT ;  /* 0x000000150e157210 */ /* 0x000fc8000071e4ff */
[----:B------:R-:W-:Y:S01]  /*df10*/  IADD3.X R20, P1, R24, R21, RZ, P1, !PT ;  /* 0x0000001518147210 */ /* 0x000fe20000f3e4ff */
[----:B------:R-:W-:Y:S01]  /*df20*/  IMAD.X R18, RZ, RZ, R18, P0 ;  /* 0x000000ffff127224 */ /* 0x000fe200000e0612 */
[----:B------:R-:W-:-:S04]  /*df30*/  IADD3 R12, P0, R12, 0x8, RZ ;  /* 0x000000080c0c7810 */ /* 0x000fc80007f1e0ff */
[----:B------:R-:W-:Y:S01]  /*df40*/  IADD3.X R21, RZ, R18, RZ, P1, !PT ;  /* 0x00000012ff157210 */ /* 0x000fe20000ffe4ff */
[----:B------:R-:W-:Y:S02]  /*df50*/  IMAD.X R15, RZ, RZ, R15, P0 ;  /* 0x000000ffff0f7224 */ /* 0x000fe400000e060f */
[----:B0-----:R-:W-:Y:S01]  /*df60*/  VIADD R0, R0, 0x8 ;  /* 0x0000000800007836 */ /* 0x001fe20000000000 */
[----:B------:R-:W-:Y:S06]  /*df70*/  @!P3 BRA `(.L_x_2032) ;  /* 0xfffffffc0090b947 */ /* 0x000fec000383ffff */
.L_x_2031:
[----:B------:R-:W-:Y:S05]  /*df80*/  BSYNC B1 ;  /* 0x0000000000017941 */ /* 0x000fea0003800000 */
.L_x_2030:
[----:B------:R-:W-:-:S04]  /*df90*/  IMAD.IADD R6, R11, 0x1, -R6 ;  /* 0x000000010b067824 */ /* 0x000fc800078e0a06 */
[----:B------:R-:W-:-:S05]  /*dfa0*/  IMAD R25, R6, 0x8, R1 ;  /* 0x0000000806197824 */ /* 0x000fca00078e0201 */
[----:B------:R0:W-:Y:S04]  /*dfb0*/  STL.64 [R25], R20 ;  /* 0x0000001419007387 */ /* 0x0001e80000100a00 */
[----:B------:R-:W2:Y:S04]  /*dfc0*/  LDL.64 R10, [R1+0x10] ;  /* 0x00001000010a7983 */ /* 0x000ea80000100a00 */
[----:B------:R-:W3:Y:S04]  /*dfd0*/  @P2 LDL.64 R12, [R1+0x8] ;  /* 0x00000800010c2983 */ /* 0x000ee80000100a00 */
[----:B------:R-:W4:Y:S01]  /*dfe0*/  LDL.64 R8, [R1+0x18] ;  /* 0x0000180001087983 */ /* 0x000f220000100a00 */
[----:B------:R-:W-:Y:S01]  /*dff0*/  @P2 IADD3 R5, -R7, 0x40, RZ ;  /* 0x0000004007052810 */ /* 0x000fe20007ffe1ff */
[----:B------:R-:W-:Y:S01]  /*e000*/  UMOV UR4, URZ ;  /* 0x0000003f00047c82 */ /* 0x000fe20008000000 */
[----:B--2---:R-:W-:-:S02]  /*e010*/  @P2 SHF.L.U32 R15, R10, R7, RZ ;  /* 0x000000070a0f2219 */ /* 0x004fc400000006ff */
[-C--:B------:R-:W-:Y:S02]  /*e020*/  @P2 SHF.R.U64 R6, R10, R5.reuse, R11 ;  /* 0x000000050a062219 */ /* 0x080fe4000000120b */
[-CC-:B---3--:R-:W-:Y:S02]  /*e030*/  @P2 SHF.R.U64 R0, R12, R5.reuse, R13.reuse ;  /* 0x000000050c002219 */ /* 0x188fe4000000120d */
[----:B------:R-:W-:Y:S02]  /*e040*/  @P2 SHF.R.U32.HI R12, RZ, R5, R13 ;  /* 0x00000005ff0c2219 */ /* 0x000fe4000001160d */
[----:B------:R-:W-:Y:S02]  /*e050*/  @P2 SHF.L.U64.HI R13, R10, R7, R11 ;  /* 0x000000070a0d2219 */ /* 0x000fe4000001020b */
[----:B------:R-:W-:Y:S02]  /*e060*/  @P2 LOP3.LUT R10, R0, R15, RZ, 0xfc, !PT ;  /* 0x0000000f000a2212 */ /* 0x000fe400078efcff */
[----:B----4-:R-:W-:-:S02]  /*e070*/  @P2 SHF.L.U32 R15, R8, R7, RZ ;  /* 0x00000007080f2219 */ /* 0x010fc400000006ff */
[----:B------:R-:W-:Y:S02]  /*e080*/  @P2 SHF.R.U32.HI R5, RZ, R5, R11 ;  /* 0x00000005ff052219 */ /* 0x000fe4000001160b */
[----:B------:R-:W-:Y:S02]  /*e090*/  @P2 SHF.L.U64.HI R0, R8, R7, R9 ;  /* 0x0000000708002219 */ /* 0x000fe40000010209 */
[----:B------:R-:W-:Y:S02]  /*e0a0*/  @P2 LOP3.LUT R11, R12, R13, RZ, 0xfc, !PT ;  /* 0x0000000d0c0b2212 */ /* 0x000fe400078efcff */
[----:B------:R-:W-:Y:S02]  /*e0b0*/  @P2 LOP3.LUT R8, R15, R6, RZ, 0xfc, !PT ;  /* 0x000000060f082212 */ /* 0x000fe400078efcff */
[C-C-:B------:R-:W-:Y:S01]  /*e0c0*/  SHF.L.U64.HI R6, R10.reuse, 0x2, R11.reuse ;  /* 0x000000020a067819 */ /* 0x140fe2000001020b */
[----:B------:R-:W-:Y:S01]  /*e0d0*/  IMAD.SHL.U32 R10, R10, 0x4, RZ ;  /* 0x000000040a0a7824 */ /* 0x000fe200078e00ff */
[----:B------:R-:W-:Y:S01]  /*e0e0*/  SHF.R.U32.HI R11, RZ, 0x1e, R11 ;  /* 0x0000001eff0b7819 */ /* 0x000fe2000001160b */
[----:B------:R-:W-:Y:S01]  /*e0f0*/  IMAD.SHL.U32 R12, R8, 0x4, RZ ;  /* 0x00000004080c7824 */ /* 0x000fe200078e00ff */
[----:B------:R-:W-:-:S02]  /*e100*/  @P2 LOP3.LUT R9, R0, R5, RZ, 0xfc, !PT ;  /* 0x0000000500092212 */ /* 0x000fc400078efcff */
[----:B------:R-:W-:Y:S02]  /*e110*/  IADD3 RZ, P0, RZ, -R10, RZ ;  /* 0x8000000affff7210 */ /* 0x000fe40007f1e0ff */
[----:B------:R-:W-:Y:S02]  /*e120*/  LOP3.LUT R7, RZ, R6, RZ, 0x33, !PT ;  /* 0x00000006ff077212 */ /* 0x000fe400078e33ff */
[----:B------:R-:W-:Y:S02]  /*e130*/  LOP3.LUT R12, R11, R12, RZ, 0xfc, !PT ;  /* 0x0000000c0b0c7212 */ /* 0x000fe400078efcff */
[----:B------:R-:W-:Y:S02]  /*e140*/  SHF.L.U64.HI R11, R8, 0x2, R9 ;  /* 0x00000002080b7819 */ /* 0x000fe40000010209 */
[----:B------:R-:W-:Y:S02]  /*e150*/  IADD3.X R7, P0, RZ, R7, RZ, P0, !PT ;  /* 0x00000007ff077210 */ /* 0x000fe4000071e4ff */
[----:B------:R-:W-:-:S02]  /*e160*/  LOP3.LUT R5, RZ, R12, RZ, 0x33, !PT ;  /* 0x0000000cff057212 */ /* 0x000fc400078e33ff */
[----:B------:R-:W-:Y:S02]  /*e170*/  LOP3.LUT R8, RZ, R11, RZ, 0x33, !PT ;  /* 0x0000000bff087212 */ /* 0x000fe400078e33ff */
[----:B------:R-:W-:Y:S02]  /*e180*/  IADD3.X R5, P0, RZ, R5, RZ, P0, !PT ;  /* 0x00000005ff057210 */ /* 0x000fe4000071e4ff */
[----:B------:R-:W-:-:S03]  /*e190*/  SHF.R.U32.HI R0, RZ, 0x1d, R9 ;  /* 0x0000001dff007819 */ /* 0x000fc60000011609 */
[----:B------:R-:W-:Y:S01]  /*e1a0*/  IMAD.X R8, RZ, RZ, R8, P0 ;  /* 0x000000ffff087224 */ /* 0x000fe200000e0608 */
[----:B------:R-:W-:-:S04]  /*e1b0*/  LOP3.LUT P1, RZ, R0, 0x1, RZ, 0xc0, !PT ;  /* 0x0000000100ff7812 */ /* 0x000fc8000782c0ff */
[----:B------:R-:W-:Y:S02]  /*e1c0*/  SEL R8, R11, R8, !P1 ;  /* 0x000000080b087207 */ /* 0x000fe40004800000 */
[----:B------:R-:W-:Y:S02]  /*e1d0*/  SEL R13, R12, R5, !P1 ;  /* 0x000000050c0d7207 */ /* 0x000fe40004800000 */
[----:B------:R-:W-:Y:S02]  /*e1e0*/  ISETP.NE.U32.AND P0, PT, R8, RZ, PT ;  /* 0x000000ff0800720c */ /* 0x000fe40003f05070 */
[----:B------:R-:W-:Y:S02]  /*e1f0*/  SEL R6, R6, R7, !P1 ;  /* 0x0000000706067207 */ /* 0x000fe40004800000 */
[----:B------:R-:W-:Y:S01]  /*e200*/  SEL R11, R13, R8, !P0 ;  /* 0x000000080d0b7207 */ /* 0x000fe20004000000 */
[----:B------:R-:W-:-:S05]  /*e210*/  @P1 IMAD.MOV R10, RZ, RZ, -R10 ;  /* 0x000000ffff0a1224 */ /* 0x000fca00078e0a0a */
[----:B------:R-:W1:Y:S02]  /*e220*/  FLO.U32 R11, R11 ;  /* 0x0000000b000b7300 */ /* 0x000e6400000e0000 */
[C---:B-1----:R-:W-:Y:S02]  /*e230*/  IADD3 R12, -R11.reuse, 0x1f, RZ ;  /* 0x0000001f0b0c7810 */ /* 0x042fe40007ffe1ff */
[----:B------:R-:W-:-:S03]  /*e240*/  IADD3 R5, -R11, 0x3f, RZ ;  /* 0x0000003f0b057810 */ /* 0x000fc60007ffe1ff */
[----:B------:R-:W-:-:S05]  /*e250*/  @P0 IMAD.MOV R5, RZ, RZ, R12 ;  /* 0x000000ffff050224 */ /* 0x000fca00078e020c */
[C---:B------:R-:W-:Y:S02]  /*e260*/  ISETP.NE.U32.AND P0, PT, R5.reuse, RZ, PT ;  /* 0x000000ff0500720c */ /* 0x040fe40003f05070 */
[----:B------:R-:W-:Y:S02]  /*e270*/  IADD3 R7, -R5, 0x40, RZ ;  /* 0x0000004005077810 */ /* 0x000fe40007ffe1ff */
[----:B------:R-:W-:Y:S02]  /*e280*/  ISETP.NE.AND.EX P0, PT, RZ, RZ, PT, P0 ;  /* 0x000000ffff00720c */ /* 0x000fe40003f05300 */
[C---:B------:R-:W-:Y:S02]  /*e290*/  SHF.L.U32 R15, R13.reuse, R5, RZ ;  /* 0x000000050d0f7219 */ /* 0x040fe400000006ff */
[----:B------:R-:W-:Y:S02]  /*e2a0*/  SHF.R.U64 R10, R10, R7, R6 ;  /* 0x000000070a0a7219 */ /* 0x000fe40000001206 */
[----:B0-----:R-:W-:-:S02]  /*e2b0*/  SHF.L.U64.HI R21, R13, R5, R8 ;  /* 0x000000050d157219 */ /* 0x001fc40000010208 */
[----:B------:R-:W-:Y:S01]  /*e2c0*/  SHF.R.U32.HI R6, RZ, R7, R6 ;  /* 0x00000007ff067219 */ /* 0x000fe20000011606 */
[----:B------:R-:W-:-:S04]  /*e2d0*/  IMAD.MOV.U32 R7, RZ, RZ, RZ ;  /* 0x000000ffff077224 */ /* 0x000fc800078e00ff */
[----:B------:R-:W-:Y:S02]  /*e2e0*/  @P0 LOP3.LUT R13, R10, R15, RZ, 0xfc, !PT ;  /* 0x0000000f0a0d0212 */ /* 0x000fe400078efcff */
[----:B------:R-:W-:-:S03]  /*e2f0*/  @P0 LOP3.LUT R8, R6, R21, RZ, 0xfc, !PT ;  /* 0x0000001506080212 */ /* 0x000fc600078efcff */
[----:B------:R-:W-:-:S04]  /*e300*/  IMAD.WIDE.U32 R10, R13, 0x2168c235, RZ ;  /* 0x2168c2350d0a7825 */ /* 0x000fc800078e00ff */
[----:B------:R-:W-:Y:S01]  /*e310*/  IMAD.MOV.U32 R6, RZ, RZ, R11 ;  /* 0x000000ffff067224 */ /* 0x000fe200078e000b */
[----:B------:R-:W-:Y:S01]  /*e320*/  IADD3 RZ, P0, R10, R10, RZ ;  /* 0x0000000a0aff7210 */ /* 0x000fe20007f1e0ff */
[----:B------:R-:W-:-:S04]  /*e330*/  IMAD.HI.U32 R11, R8, -0x36f0255e, RZ ;  /* 0xc90fdaa2080b7827 */ /* 0x000fc800078e00ff */
[----:B------:R-:W-:-:S04]  /*e340*/  IMAD.WIDE.U32 R6, R13, -0x36f0255e, R6 ;  /* 0xc90fdaa20d067825 */ /* 0x000fc800078e0006 */
[C---:B------:R-:W-:Y:S02]  /*e350*/  IMAD R13, R8.reuse, -0x36f0255e, RZ ;  /* 0xc90fdaa2080d7824 */ /* 0x040fe400078e02ff */
[----:B------:R-:W-:-:S04]  /*e360*/  IMAD.WIDE.U32 R6, P2, R8, 0x2168c235, R6 ;  /* 0x2168c23508067825 */ /* 0x000fc80007840006 */
[----:B------:R-:W-:Y:S01]  /*e370*/  IMAD.X R8, RZ, RZ, R11, P2 ;  /* 0x000000ffff087224 */ /* 0x000fe200010e060b */
[----:B------:R-:W-:Y:S02]  /*e380*/  IADD3 R7, P2, R13, R7, RZ ;  /* 0x000000070d077210 */ /* 0x000fe40007f5e0ff */
[----:B------:R-:W-:Y:S02]  /*e390*/  IADD3.X RZ, P0, R6, R6, RZ, P0, !PT ;  /* 0x0000000606ff7210 */ /* 0x000fe4000071e4ff */
[C---:B------:R-:W-:Y:S01]  /*e3a0*/  ISETP.GT.U32.AND P3, PT, R7.reuse, RZ, PT ;  /* 0x000000ff0700720c */ /* 0x040fe20003f64070 */
[----:B------:R-:W-:Y:S01]  /*e3b0*/  IMAD.X R8, RZ, RZ, R8, P2 ;  /* 0x000000ffff087224 */ /* 0x000fe200010e0608 */
[----:B------:R-:W-:-:S04]  /*e3c0*/  IADD3.X R6, P2, R7, R7, RZ, P0, !PT ;  /* 0x0000000707067210 */ /* 0x000fc8000075e4ff */
[C---:B------:R-:W-:Y:S01]  /*e3d0*/  ISETP.GT.AND.EX P0, PT, R8.reuse, RZ, PT, P3 ;  /* 0x000000ff0800720c */ /* 0x040fe20003f04330 */
[----:B------:R-:W-:-:S03]  /*e3e0*/  IMAD.X R11, R8, 0x1, R8, P2 ;  /* 0x00000001080b7824 */ /* 0x000fc600010e0608 */
[----:B------:R-:W-:Y:S02]  /*e3f0*/  SEL R6, R6, R7, P0 ;  /* 0x0000000706067207 */ /* 0x000fe40000000000 */
[----:B------:R-:W-:Y:S02]  /*e400*/  SEL R7, R11, R8, P0 ;  /* 0x000000080b077207 */ /* 0x000fe40000000000 */
[----:B------:R-:W-:Y:S02]  /*e410*/  IADD3 R6, P2, R6, 0x1, RZ ;  /* 0x0000000106067810 */ /* 0x000fe40007f5e0ff */
[----:B------:R-:W-:Y:S02]  /*e420*/  SEL R8, RZ, 0x1, !P0 ;  /* 0x00000001ff087807 */ /* 0x000fe40004000000 */
[----:B------:R-:W-:Y:S01]  /*e430*/  LOP3.LUT P0, R3, R3, 0x80000000, RZ, 0xc0, !PT ;  /* 0x8000000003037812 */ /* 0x000fe2000780c0ff */
[----:B------:R-:W-:Y:S02]  /*e440*/  IMAD.X R7, RZ, RZ, R7, P2 ;  /* 0x000000ffff077224 */ /* 0x000fe400010e0607 */
[----:B------:R-:W-:Y:S01]  /*e450*/  IMAD.IADD R8, R8, 0x1, R5 ;  /* 0x0000000108087824 */ /* 0x000fe200078e0205 */
[----:B------:R-:W-:-:S02]  /*e460*/  @P1 LOP3.LUT R3, R3, 0x80000000, RZ, 0x3c, !PT ;  /* 0x8000000003031812 */ /* 0x000fc400078e3cff */
[----:B------:R-:W-:Y:S01]  /*e470*/  SHF.R.U64 R6, R6, 0xa, R7 ;  /* 0x0000000a06067819 */ /* 0x000fe20000001207 */
[----:B------:R-:W-:-:S03]  /*e480*/  IMAD.SHL.U32 R8, R8, 0x100000, RZ ;  /* 0x0010000008087824 */ /* 0x000fc600078e00ff */
[----:B------:R-:W-:-:S04]  /*e490*/  IADD3 R6, P2, R6, 0x1, RZ ;  /* 0x0000000106067810 */ /* 0x000fc80007f5e0ff */
[----:B------:R-:W-:-:S04]  /*e4a0*/  LEA.HI.X R7, R7, RZ, RZ, 0x16, P2 ;  /* 0x000000ff07077211 */ /* 0x000fc800010fb4ff */
[--C-:B------:R-:W-:Y:S02]  /*e4b0*/  SHF.R.U64 R5, R6, 0x1, R7.reuse ;  /* 0x0000000106057819 */ /* 0x100fe40000001207 */
[----:B------:R-:W-:Y:S02]  /*e4c0*/  LOP3.LUT R6, R0, 0x1, RZ, 0xc0, !PT ;  /* 0x0000000100067812 */ /* 0x000fe400078ec0ff */
[----:B------:R-:W-:Y:S02]  /*e4d0*/  SHF.R.U32.HI R7, RZ, 0x1, R7 ;  /* 0x00000001ff077819 */ /* 0x000fe40000011607 */
[----:B------:R-:W-:Y:S02]  /*e4e0*/  IADD3 R0, P2, P3, R5, -UR4, RZ ;  /* 0x8000000405007c10 */ /* 0x000fe4000fb5e0ff */
[----:B------:R-:W-:Y:S02]  /*e4f0*/  LEA.HI R9, R9, R6, RZ, 0x2 ;  /* 0x0000000609097211 */ /* 0x000fe400078f10ff */
[----:B------:R-:W-:-:S03]  /*e500*/  IADD3.X R6, R7, 0x3fe00000, ~R8, P2, P3 ;  /* 0x3fe0000007067810 */ /* 0x000fc600017e6c08 */
[----:B------:R-:W-:Y:S01]  /*e510*/  @P0 IMAD.MOV R9, RZ, RZ, -R9 ;  /* 0x000000ffff090224 */ /* 0x000fe200078e0a09 */
[----:B------:R-:W-:-:S07]  /*e520*/  LOP3.LUT R3, R6, R3, RZ, 0xfc, !PT ;  /* 0x0000000306037212 */ /* 0x000fce00078efcff */
.L_x_2029:
[----:B------:R-:W-:Y:S02]  /*e530*/  IMAD.MOV.U32 R5, RZ, RZ, 0x0 ;  /* 0x00000000ff057424 */ /* 0x000fe400078e00ff */
[----:B------:R-:W-:Y:S02]  /*e540*/  IMAD.MOV.U32 R6, RZ, RZ, R0 ;  /* 0x000000ffff067224 */ /* 0x000fe400078e0000 */
[----:B------:R-:W-:Y:S01]  /*e550*/  IMAD.MOV.U32 R7, RZ, RZ, R3 ;  /* 0x000000ffff077224 */ /* 0x000fe200078e0003 */
[----:B------:R-:W-:Y:S06]  /*e560*/  RET.REL.NODEC R4 `(_ZN2at6native18elementwise_kernelILi128ELi4EZNS0_15gpu_kernel_implIZZZNS0_15sin_kernel_cudaERNS_18TensorIteratorBaseEENKUlvE0_clEvENKUlvE_clEvEUldE_EEvS4_RKT_EUliE_EEviT1_) ;  /* 0xffffff1804a47950 */ /* 0x000fec0003c3ffff */
.L_x_2033:
        /* <DEDUP_REMOVED lines=9> */
.L_x_2609:


//--------------------- .text._ZN2at6native27unrolled_elementwise_kernelIZZZNS0_15sin_kernel_cudaERNS_18TensorIteratorBaseEENKUlvE0_clEvENKUlvE_clEvEUldE_St5arrayIPcLm2EELi4E23TrivialOffsetCalculatorILi1EjESB_NS0_6memory12LoadWithCastILi1EEENSC_13StoreWithCastILi1EEEEEviT_T0_T2_T3_T4_T5_ --------------------------
	.section	.text._ZN2at6native27unrolled_elementwise_kernelIZZZNS0_15sin_kernel_cudaERNS_18TensorIteratorBaseEENKUlvE0_clEvENKUlvE_clEvEUldE_St5arrayIPcLm2EELi4E23TrivialOffsetCalculatorILi1EjESB_NS0_6memory12LoadWithCastILi1EEENSC_13StoreWithCastILi1EEEEEviT_T0_T2_T3_T4_T5_,"ax",@progbits
	.align	128
        .global         _ZN2at6native27unrolled_elementwise_kernelIZZZNS0_15sin_kernel_cudaERNS_18TensorIteratorBaseEENKUlvE0_clEvENKUlvE_clEvEUldE_St5arrayIPcLm2EELi4E23TrivialOffsetCalculatorILi1EjESB_NS0_6memory12LoadWithCastILi1EEENSC_13StoreWithCastILi1EEEEEviT_T0_T2_T3_T4_T5_
        .type           _ZN2at6native27unrolled_elementwise_kernelIZZZNS0_15sin_kernel_cudaERNS_18TensorIteratorBaseEENKUlvE0_clEvENKUlvE_clEvEUldE_St5arrayIPcLm2EELi4E23TrivialOffsetCalculatorILi1EjESB_NS0_6memory12LoadWithCastILi1EEENSC_13StoreWithCastILi1EEEEEviT_T0_T2_T3_T4_T5_,@function
        .size           _ZN2at6native27unrolled_elementwise_kernelIZZZNS0_15sin_kernel_cudaERNS_18TensorIteratorBaseEENKUlvE0_clEvENKUlvE_clEvEUldE_St5arrayIPcLm2EELi4E23TrivialOffsetCalculatorILi1EjESB_NS0_6memory12LoadWithCastILi1EEENSC_13StoreWithCastILi1EEEEEviT_T0_T2_T3_T4_T5_,(.L_x_2610 - _ZN2at6native27unrolled_elementwise_kernelIZZZNS0_15sin_kernel_cudaERNS_18TensorIteratorBaseEENKUlvE0_clEvENKUlvE_clEvEUldE_St5arrayIPcLm2EELi4E23TrivialOffsetCalculatorILi1EjESB_NS0_6memory12LoadWithCastILi1EEENSC_13StoreWithCastILi1EEEEEviT_T0_T2_T3_T4_T5_)
        .other          _ZN2at6native27unrolled_elementwise_kernelIZZZNS0_15sin_kernel_cudaERNS_18TensorIteratorBaseEENKUlvE0_clEvENKUlvE_clEvEUldE_St5arrayIPcLm2EELi4E23TrivialOffsetCalculatorILi1EjESB_NS0_6memory12LoadWithCastILi1EEENSC_13StoreWithCastILi1EEEEEviT_T0_T2_T3_T4_T5_,@"STO_CUDA_ENTRY STV_DEFAULT"
_ZN2at6native27unrolled_elementwise_kernelIZZZNS0_15sin_kernel_cudaERNS_18TensorIteratorBaseEENKUlvE0_clEvENKUlvE_clEvEUldE_St5arrayIPcLm2EELi4E23TrivialOffsetCalculatorILi1EjESB_NS0_6memory12LoadWithCastILi1EEENSC_13StoreWithCastILi1EEEEEviT_T0_T2_T3_T4_T5_:
.text._ZN2at6native27unrolled_elementwise_kernelIZZZNS0_15sin_kernel_cudaERNS_18TensorIteratorBaseEENKUlvE0_clEvENKUlvE_clEvEUldE_St5arrayIPcLm2EELi4E23TrivialOffsetCalculatorILi1EjESB_NS0_6memory12LoadWithCastILi1EEENSC_13StoreWithCastILi1EEEEEviT_T0_T2_T3_T4_T5_:
[----:B------:R-:W0:Y:S01]  /*0000*/  LDC R1, c[0x0][0x28] ;  /* 0x00000a00ff017b82 */ /* 0x000e220000000800 */
[----:B------:R-:W1:Y:S07]  /*0010*/  S2R R2, SR_CTAID.X ;  /* 0x0000000000027919 */ /* 0x000e6e0000002500 */
[----:B------:R-:W1:Y:S01]  /*0020*/  LDC R3, c[0x0][0x210] ;  /* 0x00008400ff037b82 */ /* 0x000e620000000800 */
[----:B------:R-:W-:Y:S01]  /*0030*/  ULDC.64 UR36, c[0x0][0x208] ;  /* 0x0000820000247ab9 */ /* 0x000fe20000000a00 */
[----:B------:R-:W-:Y:S01]  /*0040*/  BSSY B6, `(.L_x_2034) ;  /* 0x00000ff000067945 */ /* 0x000fe20003800000 */
[----:B------:R-:W2:Y:S01]  /*0050*/  S2R R29, SR_TID.X ;  /* 0x00000000001d7919 */ /* 0x000ea20000002100 */
[----:B0-----:R-:W-:Y:S01]  /*0060*/  VIADD R1, R1, 0xffffffd8 ;  /* 0xffffffd801017836 */ /* 0x001fe20000000000 */
[----:B------:R-:W-:-:S02]  /*0070*/  CS2R R22, SRZ ;  /* 0x0000000000167805 */ /* 0x000fc4000001ff00 */
[----:B------:R-:W-:Y:S01]  /*0080*/  CS2R R26, SRZ ;  /* 0x00000000001a7805 */ /* 0x000fe2000001ff00 */
[----:B------:R-:W0:Y:S01]  /*0090*/  LDC.U8 R19, c[0x0][0x22c] ;  /* 0x00008b00ff137b82 */ /* 0x000e220000000000 */
[----:B-1----:R-:W-:-:S05]  /*00a0*/  IMAD R18, R2, -0x200, R3 ;  /* 0xfffffe0002127824 */ /* 0x002fca00078e0203 */
[----:B--2---:R-:W-:-:S13]  /*00b0*/  ISETP.GE.AND P0, PT, R29, R18, PT ;  /* 0x000000121d00720c */ /* 0x004fda0003f06270 */
[----:B------:R-:W-:Y:S05]  /*00c0*/  @P0 BRA `(.L_x_2035) ;  /* 0x0000000c00d80947 */ /* 0x000fea0003800000 */
[----:B------:R-:W1:Y:S01]  /*00d0*/  LDC.64 R4, c[0x0][0x220] ;  /* 0x00008800ff047b82 */ /* 0x000e620000000a00 */
[----:B0-----:R-:W-:Y:S01]  /*00e0*/  PRMT R0, R19, 0x9910, RZ ;  /* 0x0000991013007816 */ /* 0x001fe200000000ff */
[----:B------:R-:W-:Y:S01]  /*00f0*/  IMAD R29, R2, 0x200, R29 ;  /* 0x00000200021d7824 */ /* 0x000fe200078e021d */
[----:B------:R-:W-:Y:S02]  /*0100*/  ULDC UR4, c[0x0][0x230] ;  /* 0x00008c0000047ab9 */ /* 0x000fe40000000800 */
[----:B------:R-:W-:Y:S01]  /*0110*/  ISETP.GT.AND P0, PT, R0, 0x9, PT ;  /* 0x000000090000780c */ /* 0x000fe20003f04270 */
[----:B------:R-:W-:-:S05]  /*0120*/  IMAD R29, R29, UR4, RZ ;  /* 0x000000041d1d7c24 */ /* 0x000fca000f8e02ff */
[----:B-1----:R-:W-:-:S05]  /*0130*/  IADD3 R4, P1, R29, R4, RZ ;  /* 0x000000041d047210 */ /* 0x002fca0007f3e0ff */
        /* <DEDUP_REMOVED lines=13> */
.L_x_2039:
[----:B------:R-:W2:Y:S02]  /*0210*/  LDG.E.U8 R4, desc[UR36][R4.64] ;  /* 0x0000002404047981 */ /* 0x000ea4000c1e1100 */
[----:B--2---:R0:W1:Y:S01]  /*0220*/  I2F.F64.U16 R26, R4 ;  /* 0x00000004001a7312 */ /* 0x0040620000101800 */
[----:B------:R-:W-:Y:S05]  /*0230*/  BRA `(.L_x_2041) ;  /* 0x0000000c00747947 */ /* 0x000fea0003800000 */
.L_x_2038:
        /* <DEDUP_REMOVED lines=9> */
.L_x_2043:
[----:B------:R-:W2:Y:S02]  /*02d0*/  LDG.E R4, desc[UR36][R4.64] ;  /* 0x0000002404047981 */ /* 0x000ea4000c1e1900 */
[----:B--2---:R1:W2:Y:S01]  /*02e0*/  I2F.F64 R26, R4 ;  /* 0x00000004001a7312 */ /* 0x0042a20000201c00 */
[----:B------:R-:W-:Y:S05]  /*02f0*/  BRA `(.L_x_2041) ;  /* 0x0000000c00447947 */ /* 0x000fea0003800000 */
.L_x_2042:
[----:B------:R-:W2:Y:S02]  /*0300*/  LDG.E.U16 R4, desc[UR36][R4.64] ;  /* 0x0000002404047981 */ /* 0x000ea4000c1e1500 */
[----:B--2---:R3:W4:Y:S01]  /*0310*/  I2F.F64.S16 R26, R4 ;  /* 0x00000004001a7312 */ /* 0x0047220000101c00 */
[----:B------:R-:W-:Y:S05]  /*0320*/  BRA `(.L_x_2041) ;  /* 0x0000000c00387947 */ /* 0x000fea0003800000 */
.L_x_2037:
        /* <DEDUP_REMOVED lines=10> */
.L_x_2045:
[----:B------:R-:W2:Y:S02]  /*03d0*/  LDG.E.U16 R0, desc[UR36][R4.64] ;  /* 0x0000002404007981 */ /* 0x000ea4000c1e1500 */
[----:B--2---:R-:W-:-:S05]  /*03e0*/  HADD2.F32 R0, -RZ, R0.H0_H0 ;  /* 0x20000000ff007230 */ /* 0x004fca0000004100 */
[----:B------:R-:W-:-:S04]  /*03f0*/  FMUL.FTZ R0, R0, 1 ;  /* 0x3f80000000007820 */ /* 0x000fc80000410000 */
[----:B------:R0:W1:Y:S01]  /*0400*/  F2F.F64.F32 R26, R0 ;  /* 0x00000000001a7310 */ /* 0x0000620000201800 */
[----:B------:R-:W-:Y:S05]  /*0410*/  BRA `(.L_x_2041) ;  /* 0x0000000800fc7947 */ /* 0x000fea0003800000 */
.L_x_2044:
        /* <DEDUP_REMOVED lines=10> */
.L_x_2047:
[----:B------:R-:W2:Y:S02]  /*04c0*/  LDG.E.U16 R4, desc[UR36][R4.64] ;  /* 0x0000002404047981 */ /* 0x000ea4000c1e1500 */
[----:B--2---:R-:W-:-:S05]  /*04d0*/  HADD2.F32 R0, -RZ, R4.H0_H0 ;  /* 0x20000004ff007230 */ /* 0x004fca0000004100 */
[----:B------:R-:W-:-:S04]  /*04e0*/  FMUL.FTZ R0, R0, 1 ;  /* 0x3f80000000007820 */ /* 0x000fc80000410000 */
[----:B------:R0:W1:Y:S01]  /*04f0*/  F2F.F64.F32 R26, R0 ;  /* 0x00000000001a7310 */ /* 0x0000620000201800 */
[----:B------:R-:W-:Y:S05]  /*0500*/  BRA `(.L_x_2041) ;  /* 0x0000000800c07947 */ /* 0x000fea0003800000 */
.L_x_2046:
[----:B------:R0:W5:Y:S01]  /*0510*/  LDG.E.64 R26, desc[UR36][R4.64] ;  /* 0x00000024041a7981 */ /* 0x000162000c1e1b00 */
[----:B------:R-:W-:Y:S05]  /*0520*/  BRA `(.L_x_2041) ;  /* 0x0000000800b87947 */ /* 0x000fea0003800000 */
.L_x_2036:
        /* <DEDUP_REMOVED lines=13> */
.L_x_2050:
[----:B------:R0:W5:Y:S01]  /*0600*/  LDG.E.64 R26, desc[UR36][R4.64] ;  /* 0x00000024041a7981 */ /* 0x000162000c1e1b00 */
[----:B------:R-:W-:Y:S05]  /*0610*/  BRA `(.L_x_2041) ;  /* 0x00000008007c7947 */ /* 0x000fea0003800000 */
.L_x_2049:
        /* <DEDUP_REMOVED lines=25> */
[----:B------:R-:W-:-:S04]  /*07b0*/  FMUL.FTZ R7, R7, 1 ;  /* 0x3f80000007077820 */ /* 0x000fc80000410000 */
[----:B------:R0:W1:Y:S01]  /*07c0*/  F2F.F64.F32 R26, R7 ;  /* 0x00000007001a7310 */ /* 0x0000620000201800 */
[----:B------:R-:W-:Y:S05]  /*07d0*/  BRA `(.L_x_2041) ;  /* 0x00000008000c7947 */ /* 0x000fea0003800000 */
.L_x_2052:
        /* <DEDUP_REMOVED lines=16> */
.L_x_2051:
[----:B------:R-:W2:Y:S02]  /*08e0*/  LDG.E.U16 R0, desc[UR36][R4.64] ;  /* 0x0000002404007981 */ /* 0x000ea4000c1e1500 */
[----:B--2---:R-:W-:-:S04]  /*08f0*/  IMAD.U32 R0, R0, 0x10000, RZ ;  /* 0x0001000000007824 */ /* 0x004fc800078e00ff */
[----:B------:R-:W-:-:S04]  /*0900*/  FMUL.FTZ R0, R0, 1 ;  /* 0x3f80000000007820 */ /* 0x000fc80000410000 */
[----:B------:R0:W1:Y:S01]  /*0910*/  F2F.F64.F32 R26, R0 ;  /* 0x00000000001a7310 */ /* 0x0000620000201800 */
[----:B------:R-:W-:Y:S05]  /*0920*/  BRA `(.L_x_2041) ;  /* 0x0000000400b87947 */ /* 0x000fea0003800000 */
.L_x_2048:
        /* <DEDUP_REMOVED lines=11> */
.L_x_2055:
        /* <DEDUP_REMOVED lines=21> */
.L_x_2059:
[----:B------:R-:W-:Y:S05]  /*0b30*/  BSYNC B1 ;  /* 0x0000000000017941 */ /* 0x000fea0003800000 */
.L_x_2058:
[----:B------:R-:W-:Y:S01]  /*0b40*/  LEA R5, R0, 0x3b800000, 0x17 ;  /* 0x3b80000000057811 */ /* 0x000fe200078eb8ff */
[----:B------:R-:W-:-:S05]  /*0b50*/  IMAD.SHL.U32 R0, R3, 0x100000, RZ ;  /* 0x0010000003007824 */ /* 0x000fca00078e00ff */
[----:B------:R-:W-:-:S07]  /*0b60*/  LOP3.LUT R0, R5, R0, R6, 0xfe, !PT ;  /* 0x0000000005007212 */ /* 0x000fce00078efe06 */
.L_x_2057:
[----:B------:R-:W-:Y:S05]  /*0b70*/  BSYNC B0 ;  /* 0x0000000000007941 */ /* 0x000fea0003800000 */
.L_x_2056:
[----:B------:R-:W-:-:S04]  /*0b80*/  FMUL.FTZ R0, R0, 1 ;  /* 0x3f80000000007820 */ /* 0x000fc80000410000 */
[----:B------:R0:W1:Y:S01]  /*0b90*/  F2F.F64.F32 R26, R0 ;  /* 0x00000000001a7310 */ /* 0x0000620000201800 */
[----:B------:R-:W-:Y:S05]  /*0ba0*/  BRA `(.L_x_2041) ;  /* 0x0000000400187947 */ /* 0x000fea0003800000 */
.L_x_2054:
        /* <DEDUP_REMOVED lines=21> */
.L_x_2063:
[----:B------:R-:W-:Y:S05]  /*0d00*/  BSYNC B1 ;  /* 0x0000000000017941 */ /* 0x000fea0003800000 */
.L_x_2062:
[----:B------:R-:W-:Y:S01]  /*0d10*/  LEA R5, R0, 0x37800000, 0x17 ;  /* 0x3780000000057811 */ /* 0x000fe200078eb8ff */
[----:B------:R-:W-:-:S05]  /*0d20*/  IMAD.SHL.U32 R0, R3, 0x200000, RZ ;  /* 0x0020000003007824 */ /* 0x000fca00078e00ff */
[----:B------:R-:W-:-:S07]  /*0d30*/  LOP3.LUT R0, R5, R0, R6, 0xfe, !PT ;  /* 0x0000000005007212 */ /* 0x000fce00078efe06 */
.L_x_2061:
[----:B------:R-:W-:Y:S05]  /*0d40*/  BSYNC B0 ;  /* 0x0000000000007941 */ /* 0x000fea0003800000 */
.L_x_2060:
[----:B------:R-:W-:-:S04]  /*0d50*/  FMUL.FTZ R0, R0, 1 ;  /* 0x3f80000000007820 */ /* 0x000fc80000410000 */
[----:B------:R0:W1:Y:S01]  /*0d60*/  F2F.F64.F32 R26, R0 ;  /* 0x00000000001a7310 */ /* 0x0000620000201800 */
[----:B------:R-:W-:Y:S05]  /*0d70*/  BRA `(.L_x_2041) ;  /* 0x0000000000a47947 */ /* 0x000fea0003800000 */
.L_x_2053:
        /* <DEDUP_REMOVED lines=14> */
.L_x_2067:
[----:B------:R-:W-:Y:S05]  /*0e60*/  BSYNC B0 ;  /* 0x0000000000007941 */ /* 0x000fea0003800000 */
.L_x_2066:
[----:B------:R-:W-:-:S04]  /*0e70*/  FMUL.FTZ R0, R0, 1 ;  /* 0x3f80000000007820 */ /* 0x000fc80000410000 */
[----:B------:R0:W1:Y:S01]  /*0e80*/  F2F.F64.F32 R26, R0 ;  /* 0x00000000001a7310 */ /* 0x0000620000201800 */
[----:B------:R-:W-:Y:S05]  /*0e90*/  BRA `(.L_x_2041) ;  /* 0x00000000005c7947 */ /* 0x000fea0003800000 */
.L_x_2040:
        /* <DEDUP_REMOVED lines=16> */
.L_x_2068:
[----:B------:R-:W-:Y:S01]  /*0fa0*/  CS2R R26, SRZ ;  /* 0x00000000001a7805 */ /* 0x000fe2000001ff00 */
[----:B------:R-:W-:Y:S06]  /*0fb0*/  BRA `(.L_x_2041) ;  /* 0x0000000000147947 */ /* 0x000fec0003800000 */
.L_x_2065:
[----:B------:R-:W2:Y:S02]  /*0fc0*/  LDG.E.64 R26, desc[UR36][R4.64] ;  /* 0x00000024041a7981 */ /* 0x000ea4000c1e1b00 */
[----:B--2---:R-:W0:Y:S01]  /*0fd0*/  I2F.F64.U64 R26, R26 ;  /* 0x0000001a001a7312 */ /* 0x004e220000301800 */
[----:B------:R-:W-:Y:S05]  /*0fe0*/  BRA `(.L_x_2041) ;  /* 0x0000000000087947 */ /* 0x000fea0003800000 */
.L_x_2064:
[----:B------:R-:W2:Y:S02]  /*0ff0*/  LDG.E R4, desc[UR36][R4.64] ;  /* 0x0000002404047981 */ /* 0x000ea4000c1e1900 */
[----:B--2---:R0:W1:Y:S02]  /*1000*/  I2F.F64.U32 R26, R4 ;  /* 0x00000004001a7312 */ /* 0x0040640000201800 */
.L_x_2041:
[----:B------:R-:W3:Y:S02]  /*1010*/  S2R R29, SR_TID.X ;  /* 0x00000000001d7919 */ /* 0x000ee40000002100 */
[----:B---3--:R-:W-:-:S07]  /*1020*/  VIADD R29, R29, 0x80 ;  /* 0x000000801d1d7836 */ /* 0x008fce0000000000 */
.L_x_2035:
[----:B------:R-:W-:Y:S05]  /*1030*/  BSYNC B6 ;  /* 0x0000000000067941 */ /* 0x000fea0003800000 */
.L_x_2034:
        /* <DEDUP_REMOVED lines=21> */
[----:B------:R-:W3:Y:S02]  /*1190*/  LDG.E.S8 R4, desc[UR36][R4.64] ;  /* 0x0000002404047981 */ /* 0x000ee4000c1e1300 */
[----:B---3--:R0:W1:Y:S01]  /*11a0*/  I2F.F64.S16 R22, R4 ;  /* 0x0000000400167312 */ /* 0x0080620000101c00 */
[----:B------:R-:W-:Y:S05]  /*11b0*/  BRA `(.L_x_2076) ;  /* 0x0000000c007c7947 */ /* 0x000fea0003800000 */
.L_x_2074:
[----:B------:R-:W3:Y:S02]  /*11c0*/  LDG.E.U8 R4, desc[UR36][R4.64] ;  /* 0x0000002404047981 */ /* 0x000ee4000c1e1100 */
[----:B---3--:R0:W1:Y:S01]  /*11d0*/  I2F.F64.U16 R22, R4 ;  /* 0x0000000400167312 */ /* 0x0080620000101800 */
[----:B------:R-:W-:Y:S05]  /*11e0*/  BRA `(.L_x_2076) ;  /* 0x0000000c00707947 */ /* 0x000fea0003800000 */
.L_x_2073:
[----:B------:R-:W-:-:S13]  /*11f0*/  ISETP.NE.AND P0, PT, R0, 0x2, PT ;  /* 0x000000020000780c */ /* 0x000fda0003f05270 */
[----:B------:R-:W-:Y:S05]  /*1200*/  @!P0 BRA `(.L_x_2077) ;  /* 0x0000000000288947 */ /* 0x000fea0003800000 */
[----:B------:R-:W-:-:S13]  /*1210*/  ISETP.NE.AND P0, PT, R0, 0x3, PT ;  /* 0x000000030000780c */ /* 0x000fda0003f05270 */
[----:B------:R-:W-:Y:S05]  /*1220*/  @!P0 BRA `(.L_x_2078) ;  /* 0x0000000000148947 */ /* 0x000fea0003800000 */
[----:B------:R-:W-:-:S13]  /*1230*/  ISETP.NE.AND P0, PT, R0, 0x4, PT ;  /* 0x000000040000780c */ /* 0x000fda0003f05270 */
[----:B------:R-:W-:Y:S05]  /*1240*/  @P0 BRA `(.L_x_2075) ;  /* 0x0000000800fc0947 */ /* 0x000fea0003800000 */
[----:B------:R-:W3:Y:S02]  /*1250*/  LDG.E.64 R22, desc[UR36][R4.64] ;  /* 0x0000002404167981 */ /* 0x000ee4000c1e1b00 */
[----:B---3--:R-:W0:Y:S01]  /*1260*/  I2F.F64.S64 R22, R22 ;  /* 0x0000001600167312 */ /* 0x008e220000301c00 */
[----:B------:R-:W-:Y:S05]  /*1270*/  BRA `(.L_x_2076) ;  /* 0x0000000c004c7947 */ /* 0x000fea0003800000 */
.L_x_2078:
[----:B------:R-:W3:Y:S02]  /*1280*/  LDG.E R4, desc[UR36][R4.64] ;  /* 0x0000002404047981 */ /* 0x000ee4000c1e1900 */
[----:B---3--:R0:W1:Y:S01]  /*1290*/  I2F.F64 R22, R4 ;  /* 0x0000000400167312 */ /* 0x0080620000201c00 */
[----:B------:R-:W-:Y:S05]  /*12a0*/  BRA `(.L_x_2076) ;  /* 0x0000000c00407947 */ /* 0x000fea0003800000 */
.L_x_2077:
[----:B------:R-:W3:Y:S02]  /*12b0*/  LDG.E.U16 R4, desc[UR36][R4.64] ;  /* 0x0000002404047981 */ /* 0x000ee4000c1e1500 */
[----:B---3--:R0:W1:Y:S01]  /*12c0*/  I2F.F64.S16 R22, R4 ;  /* 0x0000000400167312 */ /* 0x0080620000101c00 */
[----:B------:R-:W-:Y:S05]  /*12d0*/  BRA `(.L_x_2076) ;  /* 0x0000000c00347947 */ /* 0x000fea0003800000 */
.L_x_2072:
[----:B------:R-:W-:-:S13]  /*12e0*/  ISETP.GT.AND P0, PT, R0, 0x6, PT ;  /* 0x000000060000780c */ /* 0x000fda0003f04270 */
[----:B------:R-:W-:Y:S05]  /*12f0*/  @P0 BRA `(.L_x_2079) ;  /* 0x0000000000340947 */ /* 0x000fea0003800000 */
[----:B------:R-:W-:-:S13]  /*1300*/  ISETP.NE.AND P0, PT, R0, 0x5, PT ;  /* 0x000000050000780c */ /* 0x000fda0003f05270 */
[----:B------:R-:W-:Y:S05]  /*1310*/  @!P0 BRA `(.L_x_2080) ;  /* 0x0000000000188947 */ /* 0x000fea0003800000 */
[----:B------:R-:W-:-:S13]  /*1320*/  ISETP.NE.AND P0, PT, R0, 0x6, PT ;  /* 0x000000060000780c */ /* 0x000fda0003f05270 */
[----:B------:R-:W-:Y:S05]  /*1330*/  @P0 BRA `(.L_x_2075) ;  /* 0x0000000800c00947 */ /* 0x000fea0003800000 */
[----:B------:R-:W3:Y:S02]  /*1340*/  LDG.E R22, desc[UR36][R4.64] ;  /* 0x0000002404167981 */ /* 0x000ee4000c1e1900 */
[----:B---3--:R-:W-:-:S06]  /*1350*/  FMUL.FTZ R22, R22, 1 ;  /* 0x3f80000016167820 */ /* 0x008fcc0000410000 */
[----:B------:R-:W0:Y:S01]  /*1360*/  F2F.F64.F32 R22, R22 ;  /* 0x0000001600167310 */ /* 0x000e220000201800 */
[----:B------:R-:W-:Y:S05]  /*1370*/  BRA `(.L_x_2076) ;  /* 0x0000000c000c7947 */ /* 0x000fea0003800000 */
.L_x_2080:
[----:B------:R-:W3:Y:S02]  /*1380*/  LDG.E.U16 R0, desc[UR36][R4.64] ;  /* 0x0000002404007981 */ /* 0x000ee4000c1e1500 */
[----:B---3--:R-:W-:-:S05]  /*1390*/  HADD2.F32 R0, -RZ, R0.H0_H0 ;  /* 0x20000000ff007230 */ /* 0x008fca0000004100 */
[----:B------:R-:W-:-:S04]  /*13a0*/  FMUL.FTZ R0, R0, 1 ;  /* 0x3f80000000007820 */ /* 0x000fc80000410000 */
[----:B------:R0:W1:Y:S01]  /*13b0*/  F2F.F64.F32 R22, R0 ;  /* 0x0000000000167310 */ /* 0x0000620000201800 */
[----:B------:R-:W-:Y:S05]  /*13c0*/  BRA `(.L_x_2076) ;  /* 0x0000000800f87947 */ /* 0x000fea0003800000 */
.L_x_2079:
[----:B------:R-:W-:-:S13]  /*13d0*/  ISETP.NE.AND P0, PT, R0, 0x7, PT ;  /* 0x000000070000780c */ /* 0x000fda0003f05270 */
[----:B------:R-:W-:Y:S05]  /*13e0*/  @!P0 BRA `(.L_x_2081) ;  /* 0x0000000000348947 */ /* 0x000fea0003800000 */
        /* <DEDUP_REMOVED lines=8> */
.L_x_2082:
[----:B------:R-:W3:Y:S02]  /*1470*/  LDG.E.U16 R4, desc[UR36][R4.64] ;  /* 0x0000002404047981 */ /* 0x000ee4000c1e1500 */
[----:B---3--:R-:W-:-:S05]  /*1480*/  HADD2.F32 R0, -RZ, R4.H0_H0 ;  /* 0x20000004ff007230 */ /* 0x008fca0000004100 */
[----:B------:R-:W-:-:S04]  /*1490*/  FMUL.FTZ R0, R0, 1 ;  /* 0x3f80000000007820 */ /* 0x000fc80000410000 */
[----:B------:R0:W1:Y:S01]  /*14a0*/  F2F.F64.F32 R22, R0 ;  /* 0x0000000000167310 */ /* 0x0000620000201800 */
[----:B------:R-:W-:Y:S05]  /*14b0*/  BRA `(.L_x_2076) ;  /* 0x0000000800bc7947 */ /* 0x000fea0003800000 */
.L_x_2081:
[----:B------:R0:W5:Y:S01]  /*14c0*/  LDG.E.64 R22, desc[UR36][R4.64] ;  /* 0x0000002404167981 */ /* 0x000162000c1e1b00 */
[----:B------:R-:W-:Y:S05]  /*14d0*/  BRA `(.L_x_2076) ;  /* 0x0000000800b47947 */ /* 0x000fea0003800000 */
.L_x_2071:
        /* <DEDUP_REMOVED lines=8> */
[----:B------:R-:W3:Y:S01]  /*1560*/  LDG.E.U8 R4, desc[UR36][R4.64] ;  /* 0x0000002404047981 */ /* 0x000ee2000c1e1100 */
[----:B------:R-:W-:Y:S01]  /*1570*/  IMAD.MOV.U32 R22, RZ, RZ, RZ ;  /* 0x000000ffff167224 */ /* 0x000fe200078e00ff */
[----:B---3--:R-:W-:-:S04]  /*1580*/  ISETP.NE.AND P0, PT, R4, RZ, PT ;  /* 0x000000ff0400720c */ /* 0x008fc80003f05270 */
[----:B------:R-:W-:Y:S01]  /*1590*/  FSEL R23, RZ, 1.875, !P0 ;  /* 0x3ff00000ff177808 */ /* 0x000fe20004000000 */
[----:B------:R-:W-:Y:S08]  /*15a0*/  BRA `(.L_x_2076) ;  /* 0x0000000800807947 */ /* 0x000ff00003800000 */
.L_x_2085:
[----:B------:R0:W5:Y:S01]  /*15b0*/  LDG.E.64 R22, desc[UR36][R4.64] ;  /* 0x0000002404167981 */ /* 0x000162000c1e1b00 */
[----:B------:R-:W-:Y:S05]  /*15c0*/  BRA `(.L_x_2076) ;  /* 0x0000000800787947 */ /* 0x000fea0003800000 */
.L_x_2084:
[----:B------:R-:W-:-:S13]  /*15d0*/  ISETP.NE.AND P0, PT, R0, 0xf, PT ;  /* 0x0000000f0000780c */ /* 0x000fda0003f05270 */
[----:B------:R-:W-:Y:S05]  /*15e0*/  @!P0 BRA `(.L_x_2086) ;  /* 0x0000000000a48947 */ /* 0x000fea0003800000 */
[----:B------:R-:W-:-:S13]  /*15f0*/  ISETP.NE.AND P0, PT, R0, 0x17, PT ;  /* 0x000000170000780c */ /* 0x000fda0003f05270 */
[----:B------:R-:W-:Y:S05]  /*1600*/  @!P0 BRA `(.L_x_2087) ;  /* 0x0000000000608947 */ /* 0x000fea0003800000 */
[----:B------:R-:W-:-:S13]  /*1610*/  ISETP.NE.AND P0, PT, R0, 0x18, PT ;  /* 0x000000180000780c */ /* 0x000fda0003f05270 */
[----:B------:R-:W-:Y:S05]  /*1620*/  @P0 BRA `(.L_x_2075) ;  /* 0x0000000800040947 */ /* 0x000fea0003800000 */
[----:B------:R-:W3:Y:S01]  /*1630*/  LDG.E.U8 R0, desc[UR36][R4.64] ;  /* 0x0000002404007981 */ /* 0x000ee2000c1e1100 */
[----:B------:R-:W-:Y:S02]  /*1640*/  IMAD.MOV.U32 R9, RZ, RZ, -0x800000 ;  /* 0xff800000ff097424 */ /* 0x000fe400078e00ff */
[----:B---3--:R-:W-:-:S05]  /*1650*/  IMAD.SHL.U32 R0, R0, 0x1000000, RZ ;  /* 0x0100000000007824 */ /* 0x008fca00078e00ff */
        /* <DEDUP_REMOVED lines=19> */
.L_x_2087:
[----:B------:R-:W3:Y:S02]  /*1790*/  LDG.E.U8 R4, desc[UR36][R4.64] ;  /* 0x0000002404047981 */ /* 0x000ee4000c1e1100 */
[----:B---3--:R-:W-:-:S05]  /*17a0*/  IMAD.SHL.U32 R0, R4, 0x2000000, RZ ;  /* 0x0200000004007824 */ /* 0x008fca00078e00ff */
        /* <DEDUP_REMOVED lines=11> */
[----:B------:R3:W0:Y:S01]  /*1860*/  F2F.F64.F32 R22, R0 ;  /* 0x0000000000167310 */ /* 0x0006220000201800 */
[----:B------:R-:W-:Y:S05]  /*1870*/  BRA `(.L_x_2076) ;  /* 0x0000000400cc7947 */ /* 0x000fea0003800000 */
.L_x_2086:
[----:B------:R-:W3:Y:S02]  /*1880*/  LDG.E.U16 R0, desc[UR36][R4.64] ;  /* 0x0000002404007981 */ /* 0x000ee4000c1e1500 */
[----:B---3--:R-:W-:-:S04]  /*1890*/  IMAD.U32 R0, R0, 0x10000, RZ ;  /* 0x0001000000007824 */ /* 0x008fc800078e00ff */
[----:B------:R-:W-:-:S04]  /*18a0*/  FMUL.FTZ R0, R0, 1 ;  /* 0x3f80000000007820 */ /* 0x000fc80000410000 */
[----:B------:R0:W1:Y:S01]  /*18b0*/  F2F.F64.F32 R22, R0 ;  /* 0x0000000000167310 */ /* 0x0000620000201800 */
[----:B------:R-:W-:Y:S05]  /*18c0*/  BRA `(.L_x_2076) ;  /* 0x0000000400b87947 */ /* 0x000fea0003800000 */
.L_x_2083:
        /* <DEDUP_REMOVED lines=8> */
[----:B------:R-:W3:Y:S02]  /*1950*/  LDG.E.U16 R4, desc[UR36][R4.64] ;  /* 0x0000002404047981 */ /* 0x000ee4000c1e1500 */
[----:B---3--:R0:W1:Y:S01]  /*1960*/  I2F.F64.U16 R22, R4 ;  /* 0x0000000400167312 */ /* 0x0080620000101800 */
[----:B------:R-:W-:Y:S05]  /*1970*/  BRA `(.L_x_2076) ;  /* 0x00000004008c7947 */ /* 0x000fea0003800000 */
.L_x_2090:
[----:B------:R-:W3:Y:S01]  /*1980*/  LDG.E.U8 R3, desc[UR36][R4.64] ;  /* 0x0000002404037981 */ /* 0x000ee2000c1e1100 */
[----:B------:R-:W-:Y:S01]  /*1990*/  BSSY B0, `(.L_x_2091) ;  /* 0x0000018000007945 */ /* 0x000fe20003800000 */
[----:B------:R-:W-:Y:S01]  /*19a0*/  IMAD.MOV.U32 R0, RZ, RZ, RZ ;  /* 0x000000ffff007224 */ /* 0x000fe200078e00ff */
[----:B---3--:R-:W-:-:S13]  /*19b0*/  ISETP.NE.AND P0, PT, R3, RZ, PT ;  /* 0x000000ff0300720c */ /* 0x008fda0003f05270 */
        /* <DEDUP_REMOVED lines=17> */
.L_x_2094:
[----:B------:R-:W-:Y:S05]  /*1ad0*/  BSYNC B1 ;  /* 0x0000000000017941 */ /* 0x000fea0003800000 */
.L_x_2093:
[----:B------:R-:W-:Y:S01]  /*1ae0*/  LEA R5, R0, 0x3b800000, 0x17 ;  /* 0x3b80000000057811 */ /* 0x000fe200078eb8ff */
[----:B------:R-:W-:-:S05]  /*1af0*/  IMAD.SHL.U32 R0, R3, 0x100000, RZ ;  /* 0x0010000003007824 */ /* 0x000fca00078e00ff */
[----:B------:R-:W-:-:S07]  /*1b00*/  LOP3.LUT R0, R5, R0, R6, 0xfe, !PT ;  /* 0x0000000005007212 */ /* 0x000fce00078efe06 */
.L_x_2092:
[----:B------:R-:W-:Y:S05]  /*1b10*/  BSYNC B0 ;  /* 0x0000000000007941 */ /* 0x000fea0003800000 */
.L_x_2091:
[----:B------:R-:W-:-:S04]  /*1b20*/  FMUL.FTZ R0, R0, 1 ;  /* 0x3f80000000007820 */ /* 0x000fc80000410000 */
[----:B------:R0:W1:Y:S01]  /*1b30*/  F2F.F64.F32 R22, R0 ;  /* 0x0000000000167310 */ /* 0x0000620000201800 */
[----:B------:R-:W-:Y:S05]  /*1b40*/  BRA `(.L_x_2076) ;  /* 0x0000000400187947 */ /* 0x000fea0003800000 */
.L_x_2089:
        /* <DEDUP_REMOVED lines=21> */
.L_x_2098:
[----:B------:R-:W-:Y:S05]  /*1ca0*/  BSYNC B1 ;  /* 0x0000000000017941 */ /* 0x000fea0003800000 */
.L_x_2097:
[----:B------:R-:W-:Y:S01]  /*1cb0*/  LEA R5, R0, 0x37800000, 0x17 ;  /* 0x3780000000057811 */ /* 0x000fe200078eb8ff */
[----:B------:R-:W-:-:S05]  /*1cc0*/  IMAD.SHL.U32 R0, R3, 0x200000, RZ ;  /* 0x0020000003007824 */ /* 0x000fca00078e00ff */
[----:B------:R-:W-:-:S07]  /*1cd0*/  LOP3.LUT R0, R5, R0, R6, 0xfe, !PT ;  /* 0x0000000005007212 */ /* 0x000fce00078efe06 */
.L_x_2096:
[----:B------:R-:W-:Y:S05]  /*1ce0*/  BSYNC B0 ;  /* 0x0000000000007941 */ /* 0x000fea0003800000 */
.L_x_2095:
[----:B------:R-:W-:-:S04]  /*1cf0*/  FMUL.FTZ R0, R0, 1 ;  /* 0x3f80000000007820 */ /* 0x000fc80000410000 */
[----:B------:R0:W1:Y:S01]  /*1d00*/  F2F.F64.F32 R22, R0 ;  /* 0x0000000000167310 */ /* 0x0000620000201800 */
[----:B------:R-:W-:Y:S05]  /*1d10*/  BRA `(.L_x_2076) ;  /* 0x0000000000a47947 */ /* 0x000fea0003800000 */
.L_x_2088:
[----:B------:R-:W-:-:S13]  /*1d20*/  ISETP.NE.AND P0, PT, R0, 0x1c, PT ;  /* 0x0000001c0000780c */ /* 0x000fda0003f05270 */
[----:B------:R-:W-:Y:S05]  /*1d30*/  @!P0 BRA `(.L_x_2099) ;  /* 0x0000000000948947 */ /* 0x000fea0003800000 */
[----:B------:R-:W-:-:S13]  /*1d40*/  ISETP.NE.AND P0, PT, R0, 0x1d, PT ;  /* 0x0000001d0000780c */ /* 0x000fda0003f05270 */
[----:B------:R-:W-:Y:S05]  /*1d50*/  @!P0 BRA `(.L_x_2100) ;  /* 0x0000000000808947 */ /* 0x000fea0003800000 */
[----:B------:R-:W-:-:S13]  /*1d60*/  ISETP.NE.AND P0, PT, R0, 0x2c, PT ;  /* 0x0000002c0000780c */ /* 0x000fda0003f05270 */
[----:B------:R-:W-:Y:S05]  /*1d70*/  @P0 BRA `(.L_x_2075) ;  /* 0x0000000000300947 */ /* 0x000fea0003800000 */
[----:B------:R-:W3:Y:S01]  /*1d80*/  LDG.E.U8 R4, desc[UR36][R4.64] ;  /* 0x0000002404047981 */ /* 0x000ee2000c1e1100 */
[----:B------:R-:W-:Y:S01]  /*1d90*/  BSSY B0, `(.L_x_2101) ;  /* 0x0000007000007945 */ /* 0x000fe20003800000 */
[----:B------:R-:W-:Y:S01]  /*1da0*/  IMAD.MOV.U32 R0, RZ, RZ, 0x400000 ;  /* 0x00400000ff007424 */ /* 0x000fe200078e00ff */
[----:B---3--:R-:W-:-:S13]  /*1db0*/  ISETP.NE.AND P0, PT, R4, RZ, PT ;  /* 0x000000ff0400720c */ /* 0x008fda0003f05270 */
[----:B------:R-:W-:Y:S05]  /*1dc0*/  @!P0 BRA `(.L_x_2102) ;  /* 0x00000000000c8947 */ /* 0x000fea0003800000 */
[----:B------:R-:W-:-:S13]  /*1dd0*/  ISETP.NE.AND P0, PT, R4, 0xff, PT ;  /* 0x000000ff0400780c */ /* 0x000fda0003f05270 */
[----:B------:R-:W-:Y:S02]  /*1de0*/  @!P0 IMAD.MOV.U32 R0, RZ, RZ, 0x7f800001 ;  /* 0x7f800001ff008424 */ /* 0x000fe400078e00ff */
[----:B------:R-:W-:-:S07]  /*1df0*/  @P0 IMAD.SHL.U32 R0, R4, 0x800000, RZ ;  /* 0x0080000004000824 */ /* 0x000fce00078e00ff */
.L_x_2102:
[----:B------:R-:W-:Y:S05]  /*1e00*/  BSYNC B0 ;  /* 0x0000000000007941 */ /* 0x000fea0003800000 */
.L_x_2101:
[----:B------:R-:W-:-:S04]  /*1e10*/  FMUL.FTZ R0, R0, 1 ;  /* 0x3f80000000007820 */ /* 0x000fc80000410000 */
[----:B------:R0:W1:Y:S01]  /*1e20*/  F2F.F64.F32 R22, R0 ;  /* 0x0000000000167310 */ /* 0x0000620000201800 */
[----:B------:R-:W-:Y:S05]  /*1e30*/  BRA `(.L_x_2076) ;  /* 0x00000000005c7947 */ /* 0x000fea0003800000 */
.L_x_2075:
        /* <DEDUP_REMOVED lines=15> */
[----:B-12-45:R-:W-:Y:S05]  /*1f30*/  CALL.ABS.NOINC R14 ;  /* 0x000000000e007343 */ /* 0x036fea0003c00000 */
.L_x_2103:
[----:B------:R-:W-:Y:S01]  /*1f40*/  CS2R R22, SRZ ;  /* 0x0000000000167805 */ /* 0x000fe2000001ff00 */
[----:B------:R-:W-:Y:S06]  /*1f50*/  BRA `(.L_x_2076) ;  /* 0x0000000000147947 */ /* 0x000fec0003800000 */
.L_x_2100:
[----:B------:R-:W3:Y:S02]  /*1f60*/  LDG.E.64 R22, desc[UR36][R4.64] ;  /* 0x0000002404167981 */ /* 0x000ee4000c1e1b00 */
[----:B---3--:R-:W0:Y:S01]  /*1f70*/  I2F.F64.U64 R22, R22 ;  /* 0x0000001600167312 */ /* 0x008e220000301800 */
[----:B------:R-:W-:Y:S05]  /*1f80*/  BRA `(.L_x_2076) ;  /* 0x0000000000087947 */ /* 0x000fea0003800000 */
.L_x_2099:
[----:B------:R-:W3:Y:S02]  /*1f90*/  LDG.E R4, desc[UR36][R4.64] ;  /* 0x0000002404047981 */ /* 0x000ee4000c1e1900 */
[----:B---3--:R0:W1:Y:S02]  /*1fa0*/  I2F.F64.U32 R22, R4 ;  /* 0x0000000400167312 */ /* 0x0080640000201800 */
.L_x_2076:
[----:B------:R-:W-:-:S07]  /*1fb0*/  VIADD R29, R29, 0x80 ;  /* 0x000000801d1d7836 */ /* 0x000fce0000000000 */
.L_x_2070:
[----:B------:R-:W-:Y:S05]  /*1fc0*/  BSYNC B6 ;  /* 0x0000000000067941 */ /* 0x000fea0003800000 */
.L_x_2069:
[----:B------:R-:W-:Y:S01]  /*1fd0*/  ISETP.GE.AND P0, PT, R29, R18, PT ;  /* 0x000000121d00720c */ /* 0x000fe20003f06270 */
[----:B------:R-:W-:Y:S01]  /*1fe0*/  BSSY B6, `(.L_x_2104) ;  /* 0x00000f9000067945 */ /* 0x000fe20003800000 */
[----:B------:R-:W-:Y:S02]  /*1ff0*/  CS2R R16, SRZ ;  /* 0x0000000000107805 */ /* 0x000fe4000001ff00 */
[----:B------:R-:W-:-:S09]  /*2000*/  CS2R R24, SRZ ;  /* 0x0000000000187805 */ /* 0x000fd2000001ff00 */
[----:B------:R-:W-:Y:S05]  /*2010*/  @P0 BRA `(.L_x_2105) ;  /* 0x0000000c00d40947 */ /* 0x000fea0003800000 */
[----:B01----:R-:W0:Y:S01]  /*2020*/  LDC.64 R4, c[0x0][0x220] ;  /* 0x00008800ff047b82 */ /* 0x003e220000000a00 */
[----:B---3--:R-:W-:Y:S01]  /*2030*/  IMAD R0, R2, 0x200, R29 ;  /* 0x0000020002007824 */ /* 0x008fe200078e021d */
        /* <DEDUP_REMOVED lines=19> */
.L_x_2109:
[----:B------:R-:W3:Y:S02]  /*2170*/  LDG.E.U8 R4, desc[UR36][R4.64] ;  /* 0x0000002404047981 */ /* 0x000ee4000c1e1100 */
[----:B---3--:R0:W1:Y:S01]  /*2180*/  I2F.F64.U16 R24, R4 ;  /* 0x0000000400187312 */ /* 0x0080620000101800 */
[----:B------:R-:W-:Y:S05]  /*2190*/  BRA `(.L_x_2111) ;  /* 0x0000000c00707947 */ /* 0x000fea0003800000 */
.L_x_2108:
        /* <DEDUP_REMOVED lines=9> */
.L_x_2113:
[----:B------:R-:W3:Y:S02]  /*2230*/  LDG.E R4, desc[UR36][R4.64] ;  /* 0x0000002404047981 */ /* 0x000ee4000c1e1900 */
[----:B---3--:R0:W1:Y:S01]  /*2240*/  I2F.F64 R24, R4 ;  /* 0x0000000400187312 */ /* 0x0080620000201c00 */
[----:B------:R-:W-:Y:S05]  /*2250*/  BRA `(.L_x_2111) ;  /* 0x0000000c00407947 */ /* 0x000fea0003800000 */
.L_x_2112:
[----:B------:R-:W3:Y:S02]  /*2260*/  LDG.E.U16 R4, desc[UR36][R4.64] ;  /* 0x0000002404047981 */ /* 0x000ee4000c1e1500 */
[----:B---3--:R0:W1:Y:S01]  /*2270*/  I2F.F64.S16 R24, R4 ;  /* 0x0000000400187312 */ /* 0x0080620000101c00 */
[----:B------:R-:W-:Y:S05]  /*2280*/  BRA `(.L_x_2111) ;  /* 0x0000000c00347947 */ /* 0x000fea0003800000 */
.L_x_2107:
        /* <DEDUP_REMOVED lines=10> */
.L_x_2115:
[----:B------:R-:W3:Y:S02]  /*2330*/  LDG.E.U16 R0, desc[UR36][R4.64] ;  /* 0x0000002404007981 */ /* 0x000ee4000c1e1500 */
[----:B---3--:R-:W-:-:S05]  /*2340*/  HADD2.F32 R0, -RZ, R0.H0_H0 ;  /* 0x20000000ff007230 */ /* 0x008fca0000004100 */
[----:B------:R-:W-:-:S04]  /*2350*/  FMUL.FTZ R0, R0, 1 ;  /* 0x3f80000000007820 */ /* 0x000fc80000410000 */
[----:B------:R0:W1:Y:S01]  /*2360*/  F2F.F64.F32 R24, R0 ;  /* 0x0000000000187310 */ /* 0x0000620000201800 */
[----:B------:R-:W-:Y:S05]  /*2370*/  BRA `(.L_x_2111) ;  /* 0x0000000800f87947 */ /* 0x000fea0003800000 */
.L_x_2114:
        /* <DEDUP_REMOVED lines=10> */
.L_x_2117:
[----:B------:R-:W3:Y:S02]  /*2420*/  LDG.E.U16 R4, desc[UR36][R4.64] ;  /* 0x0000002404047981 */ /* 0x000ee4000c1e1500 */
[----:B---3--:R-:W-:-:S05]  /*2430*/  HADD2.F32 R0, -RZ, R4.H0_H0 ;  /* 0x20000004ff007230 */ /* 0x008fca0000004100 */
[----:B------:R-:W-:-:S04]  /*2440*/  FMUL.FTZ R0, R0, 1 ;  /* 0x3f80000000007820 */ /* 0x000fc80000410000 */
[----:B------:R0:W1:Y:S01]  /*2450*/  F2F.F64.F32 R24, R0 ;  /* 0x0000000000187310 */ /* 0x0000620000201800 */
[----:B------:R-:W-:Y:S05]  /*2460*/  BRA `(.L_x_2111) ;  /* 0x0000000800bc7947 */ /* 0x000fea0003800000 */
.L_x_2116:
[----:B------:R0:W5:Y:S01]  /*2470*/  LDG.E.64 R24, desc[UR36][R4.64] ;  /* 0x0000002404187981 */ /* 0x000162000c1e1b00 */
[----:B------:R-:W-:Y:S05]  /*2480*/  BRA `(.L_x_2111) ;  /* 0x0000000800b47947 */ /* 0x000fea0003800000 */
.L_x_2106:
        /* <DEDUP_REMOVED lines=13> */
.L_x_2120:
[----:B------:R0:W5:Y:S01]  /*2560*/  LDG.E.64 R24, desc[UR36][R4.64] ;  /* 0x0000002404187981 */ /* 0x000162000c1e1b00 */
[----:B------:R-:W-:Y:S05]  /*2570*/  BRA `(.L_x_2111) ;  /* 0x0000000800787947 */ /* 0x000fea0003800000 */
.L_x_2119:
        /* <DEDUP_REMOVED lines=28> */
.L_x_2122:
        /* <DEDUP_REMOVED lines=15> */
.L_x_2121:
[----:B------:R-:W3:Y:S02]  /*2830*/  LDG.E.U16 R0, desc[UR36][R4.64] ;  /* 0x0000002404007981 */ /* 0x000ee4000c1e1500 */
[----:B---3--:R-:W-:-:S04]  /*2840*/  IMAD.U32 R0, R0, 0x10000, RZ ;  /* 0x0001000000007824 */ /* 0x008fc800078e00ff */
[----:B------:R-:W-:-:S04]  /*2850*/  FMUL.FTZ R0, R0, 1 ;  /* 0x3f80000000007820 */ /* 0x000fc80000410000 */
[----:B------:R0:W1:Y:S01]  /*2860*/  F2F.F64.F32 R24, R0 ;  /* 0x0000000000187310 */ /* 0x0000620000201800 */
[----:B------:R-:W-:Y:S05]  /*2870*/  BRA `(.L_x_2111) ;  /* 0x0000000400b87947 */ /* 0x000fea0003800000 */
.L_x_2118:
        /* <DEDUP_REMOVED lines=11> */
.L_x_2125:
        /* <DEDUP_REMOVED lines=21> */
.L_x_2129:
[----:B------:R-:W-:Y:S05]  /*2a80*/  BSYNC B1 ;  /* 0x0000000000017941 */ /* 0x000fea0003800000 */
.L_x_2128:
[----:B------:R-:W-:Y:S01]  /*2a90*/  LEA R5, R0, 0x3b800000, 0x17 ;  /* 0x3b80000000057811 */ /* 0x000fe200078eb8ff */
[----:B------:R-:W-:-:S05]  /*2aa0*/  IMAD.SHL.U32 R0, R3, 0x100000, RZ ;  /* 0x0010000003007824 */ /* 0x000fca00078e00ff */
[----:B------:R-:W-:-:S07]  /*2ab0*/  LOP3.LUT R0, R5, R0, R6, 0xfe, !PT ;  /* 0x0000000005007212 */ /* 0x000fce00078efe06 */
.L_x_2127:
[----:B------:R-:W-:Y:S05]  /*2ac0*/  BSYNC B0 ;  /* 0x0000000000007941 */ /* 0x000fea0003800000 */
.L_x_2126:
[----:B------:R-:W-:-:S04]  /*2ad0*/  FMUL.FTZ R0, R0, 1 ;  /* 0x3f80000000007820 */ /* 0x000fc80000410000 */
[----:B------:R3:W0:Y:S01]  /*2ae0*/  F2F.F64.F32 R24, R0 ;  /* 0x0000000000187310 */ /* 0x0006220000201800 */
[----:B------:R-:W-:Y:S05]  /*2af0*/  BRA `(.L_x_2111) ;  /* 0x0000000400187947 */ /* 0x000fea0003800000 */
.L_x_2124:
        /* <DEDUP_REMOVED lines=21> */
.L_x_2133:
[----:B------:R-:W-:Y:S05]  /*2c50*/  BSYNC B1 ;  /* 0x0000000000017941 */ /* 0x000fea0003800000 */
.L_x_2132:
[----:B------:R-:W-:Y:S01]  /*2c60*/  LEA R5, R0, 0x37800000, 0x17 ;  /* 0x3780000000057811 */ /* 0x000fe200078eb8ff */
[----:B------:R-:W-:-:S05]  /*2c70*/  IMAD.SHL.U32 R0, R3, 0x200000, RZ ;  /* 0x0020000003007824 */ /* 0x000fca00078e00ff */
[----:B------:R-:W-:-:S07]  /*2c80*/  LOP3.LUT R0, R5, R0, R6, 0xfe, !PT ;  /* 0x0000000005007212 */ /* 0x000fce00078efe06 */
.L_x_2131:
[----:B------:R-:W-:Y:S05]  /*2c90*/  BSYNC B0 ;  /* 0x0000000000007941 */ /* 0x000fea0003800000 */
.L_x_2130:
[----:B------:R-:W-:-:S04]  /*2ca0*/  FMUL.FTZ R0, R0, 1 ;  /* 0x3f80000000007820 */ /* 0x000fc80000410000 */
[----:B------:R0:W1:Y:S01]  /*2cb0*/  F2F.F64.F32 R24, R0 ;  /* 0x0000000000187310 */ /* 0x0000620000201800 */
[----:B------:R-:W-:Y:S05]  /*2cc0*/  BRA `(.L_x_2111) ;  /* 0x0000000000a47947 */ /* 0x000fea0003800000 */
.L_x_2123:
        /* <DEDUP_REMOVED lines=14> */
.L_x_2137:
[----:B------:R-:W-:Y:S05]  /*2db0*/  BSYNC B0 ;  /* 0x0000000000007941 */ /* 0x000fea0003800000 */
.L_x_2136:
[----:B------:R-:W-:-:S04]  /*2dc0*/  FMUL.FTZ R0, R0, 1 ;  /* 0x3f80000000007820 */ /* 0x000fc80000410000 */
[----:B------:R0:W1:Y:S01]  /*2dd0*/  F2F.F64.F32 R24, R0 ;  /* 0x0000000000187310 */ /* 0x0000620000201800 */
[----:B------:R-:W-:Y:S05]  /*2de0*/  BRA `(.L_x_2111) ;  /* 0x00000000005c7947 */ /* 0x000fea0003800000 */
.L_x_2110:
        /* <DEDUP_REMOVED lines=16> */
.L_x_2138:
[----:B------:R-:W-:Y:S01]  /*2ef0*/  CS2R R24, SRZ ;  /* 0x0000000000187805 */ /* 0x000fe2000001ff00 */
[----:B------:R-:W-:Y:S06]  /*2f00*/  BRA `(.L_x_2111) ;  /* 0x0000000000147947 */ /* 0x000fec0003800000 */
.L_x_2135:
[----:B------:R-:W3:Y:S02]  /*2f10*/  LDG.E.64 R24, desc[UR36][R4.64] ;  /* 0x0000002404187981 */ /* 0x000ee4000c1e1b00 */
[----:B---3--:R-:W0:Y:S01]  /*2f20*/  I2F.F64.U64 R24, R24 ;  /* 0x0000001800187312 */ /* 0x008e220000301800 */
[----:B------:R-:W-:Y:S05]  /*2f30*/  BRA `(.L_x_2111) ;  /* 0x0000000000087947 */ /* 0x000fea0003800000 */
.L_x_2134:
[----:B------:R-:W3:Y:S02]  /*2f40*/  LDG.E R4, desc[UR36][R4.64] ;  /* 0x0000002404047981 */ /* 0x000ee4000c1e1900 */
[----:B---3--:R0:W1:Y:S02]  /*2f50*/  I2F.F64.U32 R24, R4 ;  /* 0x0000000400187312 */ /* 0x0080640000201800 */
.L_x_2111:
[----:B------:R-:W-:-:S07]  /*2f60*/  VIADD R29, R29, 0x80 ;  /* 0x000000801d1d7836 */ /* 0x000fce0000000000 */
.L_x_2105:
[----:B------:R-:W-:Y:S05]  /*2f70*/  BSYNC B6 ;  /* 0x0000000000067941 */ /* 0x000fea0003800000 */
.L_x_2104:
[----:B------:R-:W-:Y:S01]  /*2f80*/  ISETP.GE.AND P0, PT, R29, R18, PT ;  /* 0x000000121d00720c */ /* 0x000fe20003f06270 */
[----:B------:R-:W-:-:S12]  /*2f90*/  BSSY B6, `(.L_x_2139) ;  /* 0x00000f4000067945 */ /* 0x000fd80003800000 */
[----:B------:R-:W-:Y:S05]  /*2fa0*/  @P0 BRA `(.L_x_2140) ;  /* 0x0000000c00c80947 */ /* 0x000fea0003800000 */
[----:B01----:R-:W0:Y:S01]  /*2fb0*/  LDC.64 R4, c[0x0][0x220] ;  /* 0x00008800ff047b82 */ /* 0x003e220000000a00 */
[----:B---3--:R-:W-:Y:S01]  /*2fc0*/  PRMT R0, R19, 0x9910, RZ ;  /* 0x0000991013007816 */ /* 0x008fe200000000ff */
        /* <DEDUP_REMOVED lines=18> */
.L_x_2144:
[----:B------:R-:W3:Y:S02]  /*30f0*/  LDG.E.U8 R4, desc[UR36][R4.64] ;  /* 0x0000002404047981 */ /* 0x000ee4000c1e1100 */
[----:B---3--:R0:W1:Y:S01]  /*3100*/  I2F.F64.U16 R16, R4 ;  /* 0x0000000400107312 */ /* 0x0080620000101800 */
[----:B------:R-:W-:Y:S05]  /*3110*/  BRA `(.L_x_2140) ;  /* 0x0000000c006c7947 */ /* 0x000fea0003800000 */
.L_x_2143:
        /* <DEDUP_REMOVED lines=9> */
.L_x_2147:
[----:B------:R-:W3:Y:S02]  /*31b0*/  LDG.E R4, desc[UR36][R4.64] ;  /* 0x0000002404047981 */ /* 0x000ee4000c1e1900 */
[----:B---3--:R0:W1:Y:S01]  /*31c0*/  I2F.F64 R16, R4 ;  /* 0x0000000400107312 */ /* 0x0080620000201c00 */
[----:B------:R-:W-:Y:S05]  /*31d0*/  BRA `(.L_x_2140) ;  /* 0x0000000c003c7947 */ /* 0x000fea0003800000 */
.L_x_2146:
[----:B------:R-:W3:Y:S02]  /*31e0*/  LDG.E.U16 R4, desc[UR36][R4.64] ;  /* 0x0000002404047981 */ /* 0x000ee4000c1e1500 */
[----:B---3--:R0:W1:Y:S01]  /*31f0*/  I2F.F64.S16 R16, R4 ;  /* 0x0000000400107312 */ /* 0x0080620000101c00 */
[----:B------:R-:W-:Y:S05]  /*3200*/  BRA `(.L_x_2140) ;  /* 0x0000000c00307947 */ /* 0x000fea0003800000 */
.L_x_2142:
        /* <DEDUP_REMOVED lines=10> */
.L_x_2149:
[----:B------:R-:W3:Y:S02]  /*32b0*/  LDG.E.U16 R0, desc[UR36][R4.64] ;  /* 0x0000002404007981 */ /* 0x000ee4000c1e1500 */
[----:B---3--:R-:W-:-:S05]  /*32c0*/  HADD2.F32 R0, -RZ, R0.H0_H0 ;  /* 0x20000000ff007230 */ /* 0x008fca0000004100 */
[----:B------:R-:W-:-:S04]  /*32d0*/  FMUL.FTZ R0, R0, 1 ;  /* 0x3f80000000007820 */ /* 0x000fc80000410000 */
[----:B------:R0:W1:Y:S01]  /*32e0*/  F2F.F64.F32 R16, R0 ;  /* 0x0000000000107310 */ /* 0x0000620000201800 */
[----:B------:R-:W-:Y:S05]  /*32f0*/  BRA `(.L_x_2140) ;  /* 0x0000000800f47947 */ /* 0x000fea0003800000 */
.L_x_2148:
        /* <DEDUP_REMOVED lines=10> */
.L_x_2151:
[----:B------:R-:W3:Y:S02]  /*33a0*/  LDG.E.U16 R4, desc[UR36][R4.64] ;  /* 0x0000002404047981 */ /* 0x000ee4000c1e1500 */
[----:B---3--:R-:W-:-:S05]  /*33b0*/  HADD2.F32 R0, -RZ, R4.H0_H0 ;  /* 0x20000004ff007230 */ /* 0x008fca0000004100 */
[----:B------:R-:W-:-:S04]  /*33c0*/  FMUL.FTZ R0, R0, 1 ;  /* 0x3f80000000007820 */ /* 0x000fc80000410000 */
[----:B------:R0:W1:Y:S01]  /*33d0*/  F2F.F64.F32 R16, R0 ;  /* 0x0000000000107310 */ /* 0x0000620000201800 */
[----:B------:R-:W-:Y:S05]  /*33e0*/  BRA `(.L_x_2140) ;  /* 0x0000000800b87947 */ /* 0x000fea0003800000 */
.L_x_2150:
[----:B------:R0:W5:Y:S01]  /*33f0*/  LDG.E.64 R16, desc[UR36][R4.64] ;  /* 0x0000002404107981 */ /* 0x000162000c1e1b00 */
[----:B------:R-:W-:Y:S05]  /*3400*/  BRA `(.L_x_2140) ;  /* 0x0000000800b07947 */ /* 0x000fea0003800000 */
.L_x_2141:
        /* <DEDUP_REMOVED lines=13> */
.L_x_2154:
[----:B------:R0:W5:Y:S01]  /*34e0*/  LDG.E.64 R16, desc[UR36][R4.64] ;  /* 0x0000002404107981 */ /* 0x000162000c1e1b00 */
[----:B------:R-:W-:Y:S05]  /*34f0*/  BRA `(.L_x_2140) ;  /* 0x0000000800747947 */ /* 0x000fea0003800000 */
.L_x_2153:
        /* <DEDUP_REMOVED lines=28> */
.L_x_2156:
        /* <DEDUP_REMOVED lines=15> */
.L_x_2155:
[----:B------:R-:W3:Y:S02]  /*37b0*/  LDG.E.U16 R0, desc[UR36][R4.64] ;  /* 0x0000002404007981 */ /* 0x000ee4000c1e1500 */
[----:B---3--:R-:W-:-:S04]  /*37c0*/  IMAD.U32 R0, R0, 0x10000, RZ ;  /* 0x0001000000007824 */ /* 0x008fc800078e00ff */
[----:B------:R-:W-:-:S04]  /*37d0*/  FMUL.FTZ R0, R0, 1 ;  /* 0x3f80000000007820 */ /* 0x000fc80000410000 */
[----:B------:R0:W1:Y:S01]  /*37e0*/  F2F.F64.F32 R16, R0 ;  /* 0x0000000000107310 */ /* 0x0000620000201800 */
[----:B------:R-:W-:Y:S05]  /*37f0*/  BRA `(.L_x_2140) ;  /* 0x0000000400b47947 */ /* 0x000fea0003800000 */
.L_x_2152:
        /* <DEDUP_REMOVED lines=11> */
.L_x_2159:
        /* <DEDUP_REMOVED lines=21> */
.L_x_2163:
[----:B------:R-:W-:Y:S05]  /*3a00*/  BSYNC B1 ;  /* 0x0000000000017941 */ /* 0x000fea0003800000 */
.L_x_2162:
[----:B------:R-:W-:Y:S01]  /*3a10*/  LEA R5, R0, 0x3b800000, 0x17 ;  /* 0x3b80000000057811 */ /* 0x000fe200078eb8ff */
[----:B------:R-:W-:-:S05]  /*3a20*/  IMAD.SHL.U32 R0, R3, 0x100000, RZ ;  /* 0x0010000003007824 */ /* 0x000fca00078e00ff */
[----:B------:R-:W-:-:S07]  /*3a30*/  LOP3.LUT R0, R5, R0, R6, 0xfe, !PT ;  /* 0x0000000005007212 */ /* 0x000fce00078efe06 */
.L_x_2161:
[----:B------:R-:W-:Y:S05]  /*3a40*/  BSYNC B0 ;  /* 0x0000000000007941 */ /* 0x000fea0003800000 */
.L_x_2160:
[----:B------:R-:W-:-:S04]  /*3a50*/  FMUL.FTZ R0, R0, 1 ;  /* 0x3f80000000007820 */ /* 0x000fc80000410000 */
[----:B------:R0:W1:Y:S01]  /*3a60*/  F2F.F64.F32 R16, R0 ;  /* 0x0000000000107310 */ /* 0x0000620000201800 */
[----:B------:R-:W-:Y:S05]  /*3a70*/  BRA `(.L_x_2140) ;  /* 0x0000000400147947 */ /* 0x000fea0003800000 */
.L_x_2158:
        /* <DEDUP_REMOVED lines=21> */
.L_x_2167:
[----:B------:R-:W-:Y:S05]  /*3bd0*/  BSYNC B1 ;  /* 0x0000000000017941 */ /* 0x000fea0003800000 */
.L_x_2166:
[----:B------:R-:W-:Y:S01]  /*3be0*/  LEA R5, R0, 0x37800000, 0x17 ;  /* 0x3780000000057811 */ /* 0x000fe200078eb8ff */
[----:B------:R-:W-:-:S05]  /*3bf0*/  IMAD.SHL.U32 R0, R3, 0x200000, RZ ;  /* 0x0020000003007824 */ /* 0x000fca00078e00ff */
[----:B------:R-:W-:-:S07]  /*3c00*/  LOP3.LUT R0, R5, R0, R6, 0xfe, !PT ;  /* 0x0000000005007212 */ /* 0x000fce00078efe06 */
.L_x_2165:
[----:B------:R-:W-:Y:S05]  /*3c10*/  BSYNC B0 ;  /* 0x0000000000007941 */ /* 0x000fea0003800000 */
.L_x_2164:
[----:B------:R-:W-:-:S04]  /*3c20*/  FMUL.FTZ R0, R0, 1 ;  /* 0x3f80000000007820 */ /* 0x000fc80000410000 */
[----:B------:R0:W1:Y:S01]  /*3c30*/  F2F.F64.F32 R16, R0 ;  /* 0x0000000000107310 */ /* 0x0000620000201800 */
[----:B------:R-:W-:Y:S05]  /*3c40*/  BRA `(.L_x_2140) ;  /* 0x0000000000a07947 */ /* 0x000fea0003800000 */
.L_x_2157:
        /* <DEDUP_REMOVED lines=14> */
.L_x_2171:
[----:B------:R-:W-:Y:S05]  /*3d30*/  BSYNC B0 ;  /* 0x0000000000007941 */ /* 0x000fea0003800000 */
.L_x_2170:
[----:B------:R-:W-:-:S04]  /*3d40*/  FMUL.FTZ R0, R0, 1 ;  /* 0x3f80000000007820 */ /* 0x000fc80000410000 */
[----:B------:R0:W1:Y:S01]  /*3d50*/  F2F.F64.F32 R16, R0 ;  /* 0x0000000000107310 */ /* 0x0000620000201800 */
[----:B------:R-:W-:Y:S05]  /*3d60*/  BRA `(.L_x_2140) ;  /* 0x0000000000587947 */ /* 0x000fea0003800000 */
.L_x_2145:
        /* <DEDUP_REMOVED lines=16> */
.L_x_2172:
[----:B------:R-:W-:Y:S05]  /*3e70*/  BRA `(.L_x_2140) ;  /* 0x0000000000147947 */ /* 0x000fea0003800000 */
.L_x_2169:
[----:B------:R-:W3:Y:S02]  /*3e80*/  LDG.E.64 R16, desc[UR36][R4.64] ;  /* 0x0000002404107981 */ /* 0x000ee4000c1e1b00 */
[----:B---3--:R-:W0:Y:S01]  /*3e90*/  I2F.F64.U64 R16, R16 ;  /* 0x0000001000107312 */ /* 0x008e220000301800 */
[----:B------:R-:W-:Y:S05]  /*3ea0*/  BRA `(.L_x_2140) ;  /* 0x0000000000087947 */ /* 0x000fea0003800000 */
.L_x_2168:
[----:B------:R-:W3:Y:S02]  /*3eb0*/  LDG.E R4, desc[UR36][R4.64] ;  /* 0x0000002404047981 */ /* 0x000ee4000c1e1900 */
[----:B---3--:R0:W1:Y:S02]  /*3ec0*/  I2F.F64.U32 R16, R4 ;  /* 0x0000000400107312 */ /* 0x0080640000201800 */
.L_x_2140:
[----:B------:R-:W-:Y:S05]  /*3ed0*/  BSYNC B6 ;  /* 0x0000000000067941 */ /* 0x000fea0003800000 */
.L_x_2139:
[----:B0-----:R-:W0:Y:S01]  /*3ee0*/  S2R R19, SR_TID.X ;  /* 0x0000000000137919 */ /* 0x001e220000002100 */
[----:B------:R-:W-:Y:S01]  /*3ef0*/  BSSY B0, `(.L_x_2173) ;  /* 0x0000035000007945 */ /* 0x000fe20003800000 */
[----:B0-----:R-:W-:-:S13]  /*3f00*/  ISETP.GE.AND P2, PT, R19, R18, PT ;  /* 0x000000121300720c */ /* 0x001fda0003f46270 */
[----:B------:R-:W-:Y:S05]  /*3f10*/  @P2 BRA `(.L_x_2174) ;  /* 0x0000000000c82947 */ /* 0x000fea0003800000 */
[----:B-12-45:R-:W-:Y:S01]  /*3f20*/  DSETP.NEU.AND P0, PT, |R26|, +INF , PT ;  /* 0x7ff000001a00742a */ /* 0x036fe20003f0d200 */
        /* <DEDUP_REMOVED lines=21> */
[----:B------:R-:W-:Y:S05]  /*4080*/  CALL.REL.NOINC `($_ZN2at6native27unrolled_elementwise_kernelIZZZNS0_15sin_kernel_cudaERNS_18TensorIteratorBaseEENKUlvE0_clEvENKUlvE_clEvEUldE_St5arrayIPcLm2EELi4E23TrivialOffsetCalculatorILi1EjESB_NS0_6memory12LoadWithCastILi1EEENSC_13StoreWithCastILi1EEEEEviT_T0_T2_T3_T4_T5_$__internal_trig_reduction_slowpathd) ;  /* 0x0000005400087944 */ /* 0x000fea0003c00000 */
[----:B------:R-:W-:Y:S01]  /*4090*/  IMAD.MOV.U32 R0, RZ, RZ, R11 ;  /* 0x000000ffff007224 */ /* 0x000fe200078e000b */
[----:B------:R-:W-:Y:S06]  /*40a0*/  BRA `(.L_x_2177) ;  /* 0x0000000000087947 */ /* 0x000fec0003800000 */
.L_x_2176:
[----:B------:R-:W-:Y:S01]  /*40b0*/  DMUL R20, RZ, R26 ;  /* 0x0000001aff147228 */ /* 0x000fe20000000000 */
[----:B---3--:R-:W-:-:S10]  /*40c0*/  IMAD.MOV.U32 R0, RZ, RZ, RZ ;  /* 0x000000ffff007224 */ /* 0x008fd400078e00ff */
.L_x_2177:
[----:B------:R-:W-:Y:S05]  /*40d0*/  BSYNC B1 ;  /* 0x0000000000017941 */ /* 0x000fea0003800000 */
.L_x_2175:
        /* <DEDUP_REMOVED lines=14> */
[----:B------:R-:W-:-:S08]  /*41c0*/  DFMA R4, R26, R4, R6 ;  /* 0x000000041a04722b */ /* 0x000fd00000000006 */
[----:B---3--:R-:W-:-:S08]  /*41d0*/  DFMA R4, R26, R4, R8 ;  /* 0x000000041a04722b */ /* 0x008fd00000000008 */
[----:B------:R-:W-:-:S08]  /*41e0*/  DFMA R4, R26, R4, R10 ;  /* 0x000000041a04722b */ /* 0x000fd0000000000a */
[----:B----4-:R-:W-:-:S08]  /*41f0*/  DFMA R4, R26, R4, R12 ;  /* 0x000000041a04722b */ /* 0x010fd0000000000c */
[----:B------:R-:W-:-:S08]  /*4200*/  DFMA R14, R26, R4, R14 ;  /* 0x000000041a0e722b */ /* 0x000fd0000000000e */
[----:B------:R-:W-:Y:S02]  /*4210*/  DFMA R4, R14, R20, R20 ;  /* 0x000000140e04722b */ /* 0x000fe40000000014 */
[----:B------:R-:W-:-:S08]  /*4220*/  @P0 DFMA R4, R26, R14, 1 ;  /* 0x3ff000001a04042b */ /* 0x000fd0000000000e */
[----:B------:R-:W-:-:S11]  /*4230*/  @P1 DFMA R4, R4, -1, RZ ;  /* 0xbff000000404182b */ /* 0x000fd600000000ff */
.L_x_2174:
[----:B------:R-:W-:Y:S05]  /*4240*/  BSYNC B0 ;  /* 0x0000000000007941 */ /* 0x000fea0003800000 */
.L_x_2173:
[----:B-12-45:R-:W-:Y:S01]  /*4250*/  VIADD R27, R19, 0x80 ;  /* 0x00000080131b7836 */ /* 0x036fe20000000000 */
[----:B------:R-:W-:Y:S04]  /*4260*/  BSSY B0, `(.L_x_2178) ;  /* 0x0000037000007945 */ /* 0x000fe80003800000 */
[----:B------:R-:W-:-:S13]  /*4270*/  ISETP.GE.AND P0, PT, R27, R18, PT ;  /* 0x000000121b00720c */ /* 0x000fda0003f06270 */
[----:B------:R-:W-:Y:S05]  /*4280*/  @P0 BRA `(.L_x_2179) ;  /* 0x0000000000d00947 */ /* 0x000fea0003800000 */
[----:B------:R-:W-:Y:S01]  /*4290*/  DSETP.NEU.AND P0, PT, |R22|, +INF , PT ;  /* 0x7ff000001600742a */ /* 0x000fe20003f0d200 */
        /* <DEDUP_REMOVED lines=22> */
[----:B------:R-:W-:Y:S02]  /*4400*/  IMAD.MOV.U32 R0, RZ, RZ, R11 ;  /* 0x000000ffff007224 */ /* 0x000fe400078e000b */
[----:B------:R-:W-:Y:S02]  /*4410*/  IMAD.MOV.U32 R28, RZ, RZ, R20 ;  /* 0x000000ffff1c7224 */ /* 0x000fe400078e0014 */
[----:B------:R-:W-:Y:S01]  /*4420*/  IMAD.MOV.U32 R29, RZ, RZ, R21 ;  /* 0x000000ffff1d7224 */ /* 0x000fe200078e0015 */
[----:B------:R-:W-:Y:S06]  /*4430*/  BRA `(.L_x_2182) ;  /* 0x0000000000087947 */ /* 0x000fec0003800000 */
.L_x_2181:
[----:B------:R-:W-:Y:S01]  /*4440*/  DMUL R28, RZ, R22 ;  /* 0x00000016ff1c7228 */ /* 0x000fe20000000000 */
[----:B---3--:R-:W-:-:S10]  /*4450*/  IMAD.MOV.U32 R0, RZ, RZ, RZ ;  /* 0x000000ffff007224 */ /* 0x008fd400078e00ff */
.L_x_2182:
[----:B------:R-:W-:Y:S05]  /*4460*/  BSYNC B1 ;  /* 0x0000000000017941 */ /* 0x000fea0003800000 */
.L_x_2180:
        /* <DEDUP_REMOVED lines=22> */
.L_x_2179:
[----:B------:R-:W-:Y:S05]  /*45d0*/  BSYNC B0 ;  /* 0x0000000000007941 */ /* 0x000fea0003800000 */
.L_x_2178:
[----:B------:R-:W-:Y:S01]  /*45e0*/  VIADD R3, R19, 0x100 ;  /* 0x0000010013037836 */ /* 0x000fe20000000000 */
        /* <DEDUP_REMOVED lines=30> */
.L_x_2186:
[----:B------:R-:W-:Y:S01]  /*47d0*/  DMUL R6, RZ, R24 ;  /* 0x00000018ff067228 */ /* 0x000fe20000000000 */
[----:B---3--:R-:W-:-:S10]  /*47e0*/  IMAD.MOV.U32 R0, RZ, RZ, RZ ;  /* 0x000000ffff007224 */ /* 0x008fd400078e00ff */
.L_x_2187:
[----:B------:R-:W-:Y:S05]  /*47f0*/  BSYNC B1 ;  /* 0x0000000000017941 */ /* 0x000fea0003800000 */
.L_x_2185:
        /* <DEDUP_REMOVED lines=22> */
.L_x_2184:
[----:B------:R-:W-:Y:S05]  /*4960*/  BSYNC B0 ;  /* 0x0000000000007941 */ /* 0x000fea0003800000 */
.L_x_2183:
        /* <DEDUP_REMOVED lines=31> */
.L_x_2191:
[----:B------:R-:W-:Y:S01]  /*4b60*/  DMUL R6, RZ, R16 ;  /* 0x00000010ff067228 */ /* 0x000fe20000000000 */
[----:B---3--:R-:W-:-:S10]  /*4b70*/  IMAD.MOV.U32 R0, RZ, RZ, RZ ;  /* 0x000000ffff007224 */ /* 0x008fd400078e00ff */
.L_x_2192:
[----:B------:R-:W-:Y:S05]  /*4b80*/  BSYNC B1 ;  /* 0x0000000000017941 */ /* 0x000fea0003800000 */
.L_x_2190:
        /* <DEDUP_REMOVED lines=22> */
.L_x_2189:
[----:B------:R-:W-:Y:S05]  /*4cf0*/  BSYNC B0 ;  /* 0x0000000000007941 */ /* 0x000fea0003800000 */
.L_x_2188:
[----:B------:R-:W0:Y:S01]  /*4d00*/  LDC.U8 R22, c[0x0][0x234] ;  /* 0x00008d00ff167b82 */ /* 0x000e220000000000 */
[----:B------:R-:W-:Y:S04]  /*4d10*/  BSSY B6, `(.L_x_2193) ;  /* 0x000012e000067945 */ /* 0x000fe80003800000 */
[----:B------:R-:W-:Y:S05]  /*4d20*/  @P2 BRA `(.L_x_2194) ;  /* 0x0000001000b02947 */ /* 0x000fea0003800000 */
[----:B------:R-:W3:Y:S01]  /*4d30*/  S2R R3, SR_TID.X ;  /* 0x0000000000037919 */ /* 0x000ee20000002100 */
[----:B------:R-:W1:Y:S01]  /*4d40*/  LDC.64 R8, c[0x0][0x218] ;  /* 0x00008600ff087b82 */ /* 0x000e620000000a00 */
[----:B0-----:R-:W-:Y:S01]  /*4d50*/  PRMT R6, R22, 0x9910, RZ ;  /* 0x0000991016067816 */ /* 0x001fe200000000ff */
[----:B------:R-:W-:Y:S01]  /*4d60*/  ULDC UR4, c[0x0][0x238] ;  /* 0x00008e0000047ab9 */ /* 0x000fe20000000800 */
[----:B---3--:R-:W-:-:S04]  /*4d70*/  IMAD R0, R2, 0x200, R3 ;  /* 0x0000020002007824 */ /* 0x008fc800078e0203 */
[----:B------:R-:W-:Y:S02]  /*4d80*/  IMAD R3, R0, UR4, RZ ;  /* 0x0000000400037c24 */ /* 0x000fe4000f8e02ff */
[----:B------:R-:W-:-:S03]  /*4d90*/  IMAD.MOV.U32 R0, RZ, RZ, R6 ;  /* 0x000000ffff007224 */ /* 0x000fc600078e0006 */
[----:B-1----:R-:W-:Y:S02]  /*4da0*/  IADD3 R8, P1, R3, R8, RZ ;  /* 0x0000000803087210 */ /* 0x002fe40007f3e0ff */
[----:B------:R-:W-:-:S03]  /*4db0*/  ISETP.GT.AND P0, PT, R0, 0x9, PT ;  /* 0x000000090000780c */ /* 0x000fc60003f04270 */
[----:B------:R-:W-:-:S10]  /*4dc0*/  IMAD.X R9, RZ, RZ, R9, P1 ;  /* 0x000000ffff097224 */ /* 0x000fd400008e0609 */
        /* <DEDUP_REMOVED lines=9> */
[----:B------:R-:W0:Y:S01]  /*4e60*/  F2I.F64.TRUNC R5, R4 ;  /* 0x0000000400057311 */ /* 0x000e22000030d100 */
[----:B------:R-:W-:Y:S01]  /*4e70*/  IMAD.MOV.U32 R19, RZ, RZ, R27 ;  /* 0x000000ffff137224 */ /* 0x000fe200078e001b */
[----:B0-----:R0:W-:Y:S01]  /*4e80*/  STG.E.U8 desc[UR36][R8.64], R5 ;  /* 0x0000000508007986 */ /* 0x0011e2000c101124 */
[----:B------:R-:W-:Y:S05]  /*4e90*/  BRA `(.L_x_2194) ;  /* 0x0000001000547947 */ /* 0x000fea0003800000 */
.L_x_2198:
[----:B------:R-:W0:Y:S01]  /*4ea0*/  F2I.S64.F64.TRUNC R4, R4 ;  /* 0x0000000400047311 */ /* 0x000e22000030d900 */
[----:B------:R-:W-:Y:S02]  /*4eb0*/  IMAD.MOV.U32 R19, RZ, RZ, R27 ;  /* 0x000000ffff137224 */ /* 0x000fe400078e001b */
[----:B0-----:R-:W-:-:S05]  /*4ec0*/  IMAD.MOV.U32 R3, RZ, RZ, R4 ;  /* 0x000000ffff037224 */ /* 0x001fca00078e0004 */
[----:B------:R0:W-:Y:S01]  /*4ed0*/  STG.E.U8 desc[UR36][R8.64], R3 ;  /* 0x0000000308007986 */ /* 0x0001e2000c101124 */
[----:B------:R-:W-:Y:S05]  /*4ee0*/  BRA `(.L_x_2194) ;  /* 0x0000001000407947 */ /* 0x000fea0003800000 */
.L_x_2197:
[----:B------:R-:W-:-:S13]  /*4ef0*/  ISETP.NE.AND P0, PT, R0, 0x2, PT ;  /* 0x000000020000780c */ /* 0x000fda0003f05270 */
[----:B------:R-:W-:Y:S05]  /*4f00*/  @!P0 BRA `(.L_x_2200) ;  /* 0x0000000000308947 */ /* 0x000fea0003800000 */
[----:B------:R-:W-:-:S13]  /*4f10*/  ISETP.NE.AND P0, PT, R0, 0x3, PT ;  /* 0x000000030000780c */ /* 0x000fda0003f05270 */
[----:B------:R-:W-:Y:S05]  /*4f20*/  @!P0 BRA `(.L_x_2201) ;  /* 0x0000000000188947 */ /* 0x000fea0003800000 */
[----:B------:R-:W-:-:S13]  /*4f30*/  ISETP.NE.AND P0, PT, R0, 0x4, PT ;  /* 0x000000040000780c */ /* 0x000fda0003f05270 */
[----:B------:R-:W-:Y:S05]  /*4f40*/  @P0 BRA `(.L_x_2199) ;  /* 0x0000000c00c40947 */ /* 0x000fea0003800000 */
[----:B------:R-:W0:Y:S01]  /*4f50*/  F2I.S64.F64.TRUNC R4, R4 ;  /* 0x0000000400047311 */ /* 0x000e22000030d900 */
[----:B------:R-:W-:Y:S01]  /*4f60*/  IMAD.MOV.U32 R19, RZ, RZ, R27 ;  /* 0x000000ffff137224 */ /* 0x000fe200078e001b */
[----:B0-----:R0:W-:Y:S01]  /*4f70*/  STG.E.64 desc[UR36][R8.64], R4 ;  /* 0x0000000408007986 */ /* 0x0011e2000c101b24 */
[----:B------:R-:W-:Y:S05]  /*4f80*/  BRA `(.L_x_2194) ;  /* 0x0000001000187947 */ /* 0x000fea0003800000 */
.L_x_2201:
[----:B------:R-:W0:Y:S01]  /*4f90*/  F2I.F64.TRUNC R5, R4 ;  /* 0x0000000400057311 */ /* 0x000e22000030d100 */
[----:B------:R-:W-:Y:S01]  /*4fa0*/  IMAD.MOV.U32 R19, RZ, RZ, R27 ;  /* 0x000000ffff137224 */ /* 0x000fe200078e001b */
[----:B0-----:R0:W-:Y:S01]  /*4fb0*/  STG.E desc[UR36][R8.64], R5 ;  /* 0x0000000508007986 */ /* 0x0011e2000c101924 */
[----:B------:R-:W-:Y:S05]  /*4fc0*/  BRA `(.L_x_2194) ;  /* 0x0000001000087947 */ /* 0x000fea0003800000 */
.L_x_2200:
[----:B------:R-:W0:Y:S01]  /*4fd0*/  F2I.F64.TRUNC R5, R4 ;  /* 0x0000000400057311 */ /* 0x000e22000030d100 */
[----:B------:R-:W-:Y:S01]  /*4fe0*/  IMAD.MOV.U32 R19, RZ, RZ, R27 ;  /* 0x000000ffff137224 */ /* 0x000fe200078e001b */
[----:B0-----:R0:W-:Y:S01]  /*4ff0*/  STG.E.U16 desc[UR36][R8.64], R5 ;  /* 0x0000000508007986 */ /* 0x0011e2000c101524 */
[----:B------:R-:W-:Y:S05]  /*5000*/  BRA `(.L_x_2194) ;  /* 0x0000000c00f87947 */ /* 0x000fea0003800000 */
.L_x_2196:
        /* <DEDUP_REMOVED lines=10> */
[----:B------:R-:W-:-:S13]  /*50b0*/  IMAD.MOV.U32 R19, RZ, RZ, R27 ;  /* 0x000000ffff137224 */ /* 0x000fda00078e001b */
[----:B0-----:R-:W-:-:S05]  /*50c0*/  @!P0 FMUL R3, R3, 1.175494350822287508e-38 ;  /* 0x0080000003038820 */ /* 0x001fca0000400000 */
[----:B------:R0:W-:Y:S01]  /*50d0*/  STG.E desc[UR36][R8.64], R3 ;  /* 0x0000000308007986 */ /* 0x0001e2000c101924 */
[----:B------:R-:W-:Y:S05]  /*50e0*/  BRA `(.L_x_2194) ;  /* 0x0000000c00c07947 */ /* 0x000fea0003800000 */
.L_x_2203:
[----:B------:R-:W-:Y:S01]  /*50f0*/  UMOV UR4, 0xf0000000 ;  /* 0xf000000000047882 */ /* 0x000fe20000000000 */
[----:B------:R-:W-:Y:S01]  /*5100*/  UMOV UR5, 0x380fffff ;  /* 0x380fffff00057882 */ /* 0x000fe20000000000 */
[----:B------:R-:W0:Y:S01]  /*5110*/  F2F.F32.F64 R0, R4 ;  /* 0x0000000400007310 */ /* 0x000e220000301000 */
[----:B------:R-:W-:Y:S01]  /*5120*/  DSETP.GEU.AND P0, PT, |R4|, UR4, PT ;  /* 0x0000000404007e2a */ /* 0x000fe2000bf0e200 */
[----:B------:R-:W-:-:S13]  /*5130*/  IMAD.MOV.U32 R19, RZ, RZ, R27 ;  /* 0x000000ffff137224 */ /* 0x000fda00078e001b */
[----:B0-----:R-:W-:-:S05]  /*5140*/  @!P0 FMUL R0, R0, 1.175494350822287508e-38 ;  /* 0x0080000000008820 */ /* 0x001fca0000400000 */
[----:B------:R-:W-:-:S05]  /*5150*/  F2FP.F16.F32.PACK_AB R0, RZ, R0 ;  /* 0x00000000ff00723e */ /* 0x000fca00000000ff */
[----:B------:R0:W-:Y:S01]  /*5160*/  STG.E.U16 desc[UR36][R8.64], R0 ;  /* 0x0000000008007986 */ /* 0x0001e2000c101524 */
[----:B------:R-:W-:Y:S05]  /*5170*/  BRA `(.L_x_2194) ;  /* 0x0000000c009c7947 */ /* 0x000fea0003800000 */
.L_x_2202:
        /* <DEDUP_REMOVED lines=10> */
[----:B------:R-:W-:Y:S02]  /*5220*/  IMAD.MOV.U32 R7, RZ, RZ, RZ ;  /* 0x000000ffff077224 */ /* 0x000fe400078e00ff */
[----:B------:R-:W-:-:S11]  /*5230*/  IMAD.MOV.U32 R19, RZ, RZ, R27 ;  /* 0x000000ffff137224 */ /* 0x000fd600078e001b */
[----:B0-----:R-:W-:-:S05]  /*5240*/  @!P0 FMUL R6, R6, 1.175494350822287508e-38 ;  /* 0x0080000006068820 */ /* 0x001fca0000400000 */
[----:B------:R0:W-:Y:S01]  /*5250*/  STG.E.64 desc[UR36][R8.64], R6 ;  /* 0x0000000608007986 */ /* 0x0001e2000c101b24 */
[----:B------:R-:W-:Y:S05]  /*5260*/  BRA `(.L_x_2194) ;  /* 0x0000000c00607947 */ /* 0x000fea0003800000 */
.L_x_2205:
[----:B------:R-:W-:Y:S01]  /*5270*/  UMOV UR4, 0xf0000000 ;  /* 0xf000000000047882 */ /* 0x000fe20000000000 */
[----:B------:R-:W-:Y:S01]  /*5280*/  UMOV UR5, 0x380fffff ;  /* 0x380fffff00057882 */ /* 0x000fe20000000000 */
[----:B------:R-:W0:Y:S01]  /*5290*/  F2F.F32.F64 R0, R4 ;  /* 0x0000000400007310 */ /* 0x000e220000301000 */
[----:B------:R-:W-:Y:S01]  /*52a0*/  DSETP.GEU.AND P0, PT, |R4|, UR4, PT ;  /* 0x0000000404007e2a */ /* 0x000fe2000bf0e200 */
[----:B------:R-:W-:-:S13]  /*52b0*/  IMAD.MOV.U32 R19, RZ, RZ, R27 ;  /* 0x000000ffff137224 */ /* 0x000fda00078e001b */
[----:B0-----:R-:W-:-:S05]  /*52c0*/  @!P0 FMUL R0, R0, 1.175494350822287508e-38 ;  /* 0x0080000000008820 */ /* 0x001fca0000400000 */
[----:B------:R-:W-:-:S04]  /*52d0*/  F2FP.F16.F32.PACK_AB R3, RZ, R0 ;  /* 0x00000000ff03723e */ /* 0x000fc800000000ff */
[----:B------:R-:W-:-:S05]  /*52e0*/  PRMT R3, R3, 0x5410, RZ ;  /* 0x0000541003037816 */ /* 0x000fca00000000ff */
[----:B------:R0:W-:Y:S01]  /*52f0*/  STG.E desc[UR36][R8.64], R3 ;  /* 0x0000000308007986 */ /* 0x0001e2000c101924 */
[----:B------:R-:W-:Y:S05]  /*5300*/  BRA `(.L_x_2194) ;  /* 0x0000000c00387947 */ /* 0x000fea0003800000 */
.L_x_2204:
[----:B------:R0:W-:Y:S01]  /*5310*/  STG.E.64 desc[UR36][R8.64], R4 ;  /* 0x0000000408007986 */ /* 0x0001e2000c101b24 */
[----:B------:R-:W-:Y:S01]  /*5320*/  IMAD.MOV.U32 R19, RZ, RZ, R27 ;  /* 0x000000ffff137224 */ /* 0x000fe200078e001b */
[----:B------:R-:W-:Y:S06]  /*5330*/  BRA `(.L_x_2194) ;  /* 0x0000000c002c7947 */ /* 0x000fec0003800000 */
.L_x_2195:
        /* <DEDUP_REMOVED lines=8> */
[----:B------:R-:W-:Y:S01]  /*53c0*/  DSETP.NEU.AND P0, PT, R4, RZ, PT ;  /* 0x000000ff0400722a */ /* 0x000fe20003f0d000 */
[----:B------:R-:W-:-:S05]  /*53d0*/  IMAD.MOV.U32 R19, RZ, RZ, R27 ;  /* 0x000000ffff137224 */ /* 0x000fca00078e001b */
[----:B------:R-:W-:-:S05]  /*53e0*/  SEL R3, RZ, 0x1, !P0 ;  /* 0x00000001ff037807 */ /* 0x000fca0004000000 */
[----:B------:R0:W-:Y:S01]  /*53f0*/  STG.E.U8 desc[UR36][R8.64], R3 ;  /* 0x0000000308007986 */ /* 0x0001e2000c101124 */
[----:B------:R-:W-:Y:S05]  /*5400*/  BRA `(.L_x_2194) ;  /* 0x0000000800f87947 */ /* 0x000fea0003800000 */
.L_x_2208:
[----:B------:R-:W-:Y:S01]  /*5410*/  CS2R R6, SRZ ;  /* 0x0000000000067805 */ /* 0x000fe2000001ff00 */
[----:B------:R-:W-:-:S04]  /*5420*/  IMAD.MOV.U32 R19, RZ, RZ, R27 ;  /* 0x000000ffff137224 */ /* 0x000fc800078e001b */
[----:B------:R0:W-:Y:S01]  /*5430*/  STG.E.128 desc[UR36][R8.64], R4 ;  /* 0x0000000408007986 */ /* 0x0001e2000c101d24 */
[----:B------:R-:W-:Y:S05]  /*5440*/  BRA `(.L_x_2194) ;  /* 0x0000000800e87947 */ /* 0x000fea0003800000 */
.L_x_2207:
        /* <DEDUP_REMOVED lines=25> */
.L_x_2212:
[----:B------:R-:W-:Y:S05]  /*55e0*/  BSYNC B0 ;  /* 0x0000000000007941 */ /* 0x000fea0003800000 */
.L_x_2211:
[----:B------:R-:W-:Y:S01]  /*55f0*/  LOP3.LUT R7, R0, R7, RZ, 0xfc, !PT ;  /* 0x0000000700077212 */ /* 0x000fe200078efcff */
[----:B------:R-:W-:-:S04]  /*5600*/  IMAD.MOV.U32 R19, RZ, RZ, R27 ;  /* 0x000000ffff137224 */ /* 0x000fc800078e001b */
[----:B------:R0:W-:Y:S01]  /*5610*/  STG.E.U8 desc[UR36][R8.64], R7 ;  /* 0x0000000708007986 */ /* 0x0001e2000c101124 */
[----:B------:R-:W-:Y:S05]  /*5620*/  BRA `(.L_x_2194) ;  /* 0x0000000800707947 */ /* 0x000fea0003800000 */
.L_x_2210:
        /* <DEDUP_REMOVED lines=17> */
.L_x_2214:
[----:B------:R-:W-:Y:S01]  /*5740*/  IMAD.MOV.U32 R0, RZ, RZ, 0x7f ;  /* 0x0000007fff007424 */ /* 0x000fe200078e00ff */
[----:B------:R-:W-:-:S04]  /*5750*/  ISETP.GT.U32.AND P0, PT, R3, 0x7f800000, PT ;  /* 0x7f8000000300780c */ /* 0x000fc80003f04070 */
[----:B------:R-:W-:-:S09]  /*5760*/  SEL R0, R0, 0x7c, P0 ;  /* 0x0000007c00007807 */ /* 0x000fd20000000000 */
.L_x_2215:
[----:B------:R-:W-:Y:S05]  /*5770*/  BSYNC B0 ;  /* 0x0000000000007941 */ /* 0x000fea0003800000 */
.L_x_2213:
[----:B------:R-:W-:Y:S01]  /*5780*/  LOP3.LUT R3, R7, 0x80000000, RZ, 0xc0, !PT ;  /* 0x8000000007037812 */ /* 0x000fe200078ec0ff */
[----:B------:R-:W-:-:S03]  /*5790*/  IMAD.MOV.U32 R19, RZ, RZ, R27 ;  /* 0x000000ffff137224 */ /* 0x000fc600078e001b */
[----:B------:R-:W-:-:S04]  /*57a0*/  SHF.R.U32.HI R3, RZ, 0x18, R3 ;  /* 0x00000018ff037819 */ /* 0x000fc80000011603 */
[----:B------:R-:W-:-:S05]  /*57b0*/  LOP3.LUT R3, R0, R3, RZ, 0xfc, !PT ;  /* 0x0000000300037212 */ /* 0x000fca00078efcff */
[----:B------:R0:W-:Y:S01]  /*57c0*/  STG.E.U8 desc[UR36][R8.64], R3 ;  /* 0x0000000308007986 */ /* 0x0001e2000c101124 */
[----:B------:R-:W-:Y:S05]  /*57d0*/  BRA `(.L_x_2194) ;  /* 0x0000000800047947 */ /* 0x000fea0003800000 */
.L_x_2209:
[----:B------:R-:W-:Y:S01]  /*57e0*/  UMOV UR4, 0xf0000000 ;  /* 0xf000000000047882 */ /* 0x000fe20000000000 */
[----:B------:R-:W-:Y:S01]  /*57f0*/  UMOV UR5, 0x380fffff ;  /* 0x380fffff00057882 */ /* 0x000fe20000000000 */
[----:B------:R-:W0:Y:S01]  /*5800*/  F2F.F32.F64 R0, R4 ;  /* 0x0000000400007310 */ /* 0x000e220000301000 */
[----:B------:R-:W-:Y:S01]  /*5810*/  DSETP.GEU.AND P0, PT, |R4|, UR4, PT ;  /* 0x0000000404007e2a */ /* 0x000fe2000bf0e200 */
[----:B------:R-:W-:-:S13]  /*5820*/  IMAD.MOV.U32 R19, RZ, RZ, R27 ;  /* 0x000000ffff137224 */ /* 0x000fda00078e001b */
[----:B0-----:R-:W-:-:S05]  /*5830*/  @!P0 FMUL R0, R0, 1.175494350822287508e-38 ;  /* 0x0080000000008820 */ /* 0x001fca0000400000 */
[----:B------:R-:W-:-:S05]  /*5840*/  F2FP.BF16.F32.PACK_AB R0, RZ, R0 ;  /* 0x00000000ff00723e */ /* 0x000fca00000010ff */
[----:B------:R0:W-:Y:S01]  /*5850*/  STG.E.U16 desc[UR36][R8.64], R0 ;  /* 0x0000000008007986 */ /* 0x0001e2000c101524 */
[----:B------:R-:W-:Y:S05]  /*5860*/  BRA `(.L_x_2194) ;  /* 0x0000000400e07947 */ /* 0x000fea0003800000 */
.L_x_2206:
        /* <DEDUP_REMOVED lines=8> */
[----:B------:R-:W0:Y:S01]  /*58f0*/  F2I.U32.F64.TRUNC R5, R4 ;  /* 0x0000000400057311 */ /* 0x000e22000030d000 */
[----:B------:R-:W-:Y:S01]  /*5900*/  IMAD.MOV.U32 R19, RZ, RZ, R27 ;  /* 0x000000ffff137224 */ /* 0x000fe200078e001b */
[----:B0-----:R0:W-:Y:S01]  /*5910*/  STG.E.U16 desc[UR36][R8.64], R5 ;  /* 0x0000000508007986 */ /* 0x0011e2000c101524 */
[----:B------:R-:W-:Y:S05]  /*5920*/  BRA `(.L_x_2194) ;  /* 0x0000000400b07947 */ /* 0x000fea0003800000 */
.L_x_2218:
        /* <DEDUP_REMOVED lines=21> */
.L_x_2221:
[----:B------:R-:W-:-:S04]  /*5a80*/  LOP3.LUT R0, R7, 0x80000000, RZ, 0xc0, !PT ;  /* 0x8000000007007812 */ /* 0x000fc800078ec0ff */
[----:B------:R-:W-:-:S04]  /*5a90*/  SHF.R.U32.HI R0, RZ, 0x18, R0 ;  /* 0x00000018ff007819 */ /* 0x000fc80000011600 */
[----:B------:R-:W-:-:S07]  /*5aa0*/  LOP3.LUT R0, R3, R0, RZ, 0xfc, !PT ;  /* 0x0000000003007212 */ /* 0x000fce00078efcff */
.L_x_2220:
[----:B------:R-:W-:Y:S05]  /*5ab0*/  BSYNC B0 ;  /* 0x0000000000007941 */ /* 0x000fea0003800000 */
.L_x_2219:
[----:B------:R0:W-:Y:S01]  /*5ac0*/  STG.E.U8 desc[UR36][R8.64], R0 ;  /* 0x0000000008007986 */ /* 0x0001e2000c101124 */
[----:B------:R-:W-:Y:S01]  /*5ad0*/  IMAD.MOV.U32 R19, RZ, RZ, R27 ;  /* 0x000000ffff137224 */ /* 0x000fe200078e001b */
[----:B------:R-:W-:Y:S06]  /*5ae0*/  BRA `(.L_x_2194) ;  /* 0x0000000400407947 */ /* 0x000fec0003800000 */
.L_x_2217:
        /* <DEDUP_REMOVED lines=21> */
.L_x_2224:
[----:B------:R-:W-:-:S04]  /*5c40*/  LOP3.LUT R0, R7, 0x80000000, RZ, 0xc0, !PT ;  /* 0x8000000007007812 */ /* 0x000fc800078ec0ff */
[----:B------:R-:W-:-:S04]  /*5c50*/  SHF.R.U32.HI R0, RZ, 0x18, R0 ;  /* 0x00000018ff007819 */ /* 0x000fc80000011600 */
[----:B------:R-:W-:-:S07]  /*5c60*/  LOP3.LUT R0, R3, R0, RZ, 0xfc, !PT ;  /* 0x0000000003007212 */ /* 0x000fce00078efcff */
.L_x_2223:
[----:B------:R-:W-:Y:S05]  /*5c70*/  BSYNC B0 ;  /* 0x0000000000007941 */ /* 0x000fea0003800000 */
.L_x_2222:
[----:B------:R0:W-:Y:S01]  /*5c80*/  STG.E.U8 desc[UR36][R8.64], R0 ;  /* 0x0000000008007986 */ /* 0x0001e2000c101124 */
[----:B------:R-:W-:Y:S01]  /*5c90*/  IMAD.MOV.U32 R19, RZ, RZ, R27 ;  /* 0x000000ffff137224 */ /* 0x000fe200078e001b */
[----:B------:R-:W-:Y:S06]  /*5ca0*/  BRA `(.L_x_2194) ;  /* 0x0000000000d07947 */ /* 0x000fec0003800000 */
.L_x_2216:
        /* <DEDUP_REMOVED lines=27> */
.L_x_2199:
        /* <DEDUP_REMOVED lines=16> */
.L_x_2227:
[----:B------:R-:W-:Y:S01]  /*5f60*/  IMAD.MOV.U32 R19, RZ, RZ, R27 ;  /* 0x000000ffff137224 */ /* 0x000fe200078e001b */
[----:B------:R-:W-:Y:S06]  /*5f70*/  BRA `(.L_x_2194) ;  /* 0x00000000001c7947 */ /* 0x000fec0003800000 */
.L_x_2226:
[----:B------:R-:W0:Y:S01]  /*5f80*/  F2I.U64.F64.TRUNC R4, R4 ;  /* 0x0000000400047311 */ /* 0x000e22000030d800 */
[----:B------:R-:W-:Y:S01]  /*5f90*/  IMAD.MOV.U32 R19, RZ, RZ, R27 ;  /* 0x000000ffff137224 */ /* 0x000fe200078e001b */
[----:B0-----:R4:W-:Y:S01]  /*5fa0*/  STG.E.64 desc[UR36][R8.64], R4 ;  /* 0x0000000408007986 */ /* 0x0019e2000c101b24 */
[----:B------:R-:W-:Y:S05]  /*5fb0*/  BRA `(.L_x_2194) ;  /* 0x00000000000c7947 */ /* 0x000fea0003800000 */
.L_x_2225:
[----:B------:R-:W0:Y:S01]  /*5fc0*/  F2I.U32.F64.TRUNC R5, R4 ;  /* 0x0000000400057311 */ /* 0x000e22000030d000 */
[----:B------:R-:W-:Y:S01]  /*5fd0*/  IMAD.MOV.U32 R19, RZ, RZ, R27 ;  /* 0x000000ffff137224 */ /* 0x000fe200078e001b */
[----:B0-----:R1:W-:Y:S06]  /*5fe0*/  STG.E desc[UR36][R8.64], R5 ;  /* 0x0000000508007986 */ /* 0x0013ec000c101924 */
.L_x_2194:
[----:B------:R-:W-:Y:S05]  /*5ff0*/  BSYNC B6 ;  /* 0x0000000000067941 */ /* 0x000fea0003800000 */
.L_x_2193:
[----:B------:R-:W-:Y:S01]  /*6000*/  ISETP.GE.AND P0, PT, R19, R18, PT ;  /* 0x000000121300720c */ /* 0x000fe20003f06270 */
[----:B------:R-:W-:-:S12]  /*6010*/  BSSY B6, `(.L_x_2228) ;  /* 0x0000230000067945 */ /* 0x000fd80003800000 */
[----:B------:R-:W-:Y:S05]  /*6020*/  @P0 BRA `(.L_x_2229) ;  /* 0x0000002000b80947 */ /* 0x000fea0003800000 */
[----:B01--4-:R-:W0:Y:S01]  /*6030*/  LDC.64 R4, c[0x0][0x218] ;  /* 0x00008600ff047b82 */ /* 0x013e220000000a00 */
[----:B---3--:R-:W-:Y:S01]  /*6040*/  IMAD R0, R2, 0x200, R19 ;  /* 0x0000020002007824 */ /* 0x008fe200078e0213 */
[----:B------:R-:W-:Y:S01]  /*6050*/  PRMT R6, R22, 0x9910, RZ ;  /* 0x0000991016067816 */ /* 0x000fe200000000ff */
[----:B------:R-:W-:Y:S02]  /*6060*/  ULDC UR4, c[0x0][0x238] ;  /* 0x00008e0000047ab9 */ /* 0x000fe40000000800 */
[----:B--2---:R-:W-:Y:S02]  /*6070*/  IMAD R3, R0, UR4, RZ ;  /* 0x0000000400037c24 */ /* 0x004fe4000f8e02ff */
        /* <DEDUP_REMOVED lines=16> */
.L_x_2233:
[----:B------:R-:W0:Y:S02]  /*6180*/  F2I.S64.F64.TRUNC R28, R28 ;  /* 0x0000001c001c7311 */ /* 0x000e24000030d900 */
[----:B0-----:R-:W-:-:S05]  /*6190*/  IMAD.MOV.U32 R3, RZ, RZ, R28 ;  /* 0x000000ffff037224 */ /* 0x001fca00078e001c */
[----:B------:R0:W-:Y:S01]  /*61a0*/  STG.E.U8 desc[UR36][R4.64], R3 ;  /* 0x0000000304007986 */ /* 0x0001e2000c101124 */
[----:B------:R-:W-:Y:S05]  /*61b0*/  BRA `(.L_x_2235) ;  /* 0x0000000c00f07947 */ /* 0x000fea0003800000 */
.L_x_2232:
        /* <DEDUP_REMOVED lines=9> */
.L_x_2237:
[----:B------:R-:W0:Y:S02]  /*6250*/  F2I.F64.TRUNC R29, R28 ;  /* 0x0000001c001d7311 */ /* 0x000e24000030d100 */
[----:B0-----:R0:W-:Y:S01]  /*6260*/  STG.E desc[UR36][R4.64], R29 ;  /* 0x0000001d04007986 */ /* 0x0011e2000c101924 */
[----:B------:R-:W-:Y:S05]  /*6270*/  BRA `(.L_x_2235) ;  /* 0x0000000c00c07947 */ /* 0x000fea0003800000 */
.L_x_2236:
[----:B------:R-:W0:Y:S02]  /*6280*/  F2I.F64.TRUNC R29, R28 ;  /* 0x0000001c001d7311 */ /* 0x000e24000030d100 */
[----:B0-----:R0:W-:Y:S01]  /*6290*/  STG.E.U16 desc[UR36][R4.64], R29 ;  /* 0x0000001d04007986 */ /* 0x0011e2000c101524 */
[----:B------:R-:W-:Y:S05]  /*62a0*/  BRA `(.L_x_2235) ;  /* 0x0000000c00b47947 */ /* 0x000fea0003800000 */
.L_x_2231:
        /* <DEDUP_REMOVED lines=13> */
.L_x_2239:
        /* <DEDUP_REMOVED lines=8> */
.L_x_2238:
        /* <DEDUP_REMOVED lines=14> */
.L_x_2241:
        /* <DEDUP_REMOVED lines=9> */
.L_x_2240:
[----:B------:R0:W-:Y:S01]  /*6570*/  STG.E.64 desc[UR36][R4.64], R28 ;  /* 0x0000001c04007986 */ /* 0x0001e2000c101b24 */
[----:B------:R-:W-:Y:S05]  /*6580*/  BRA `(.L_x_2235) ;  /* 0x0000000800fc7947 */ /* 0x000fea0003800000 */
.L_x_2230:
        /* <DEDUP_REMOVED lines=12> */
.L_x_2244:
[----:B------:R-:W-:-:S05]  /*6650*/  CS2R R30, SRZ ;  /* 0x00000000001e7805 */ /* 0x000fca000001ff00 */
[----:B------:R0:W-:Y:S01]  /*6660*/  STG.E.128 desc[UR36][R4.64], R28 ;  /* 0x0000001c04007986 */ /* 0x0001e2000c101d24 */
[----:B------:R-:W-:Y:S05]  /*6670*/  BRA `(.L_x_2235) ;  /* 0x0000000800c07947 */ /* 0x000fea0003800000 */
.L_x_2243:
        /* <DEDUP_REMOVED lines=25> */
.L_x_2248:
[----:B------:R-:W-:Y:S05]  /*6810*/  BSYNC B0 ;  /* 0x0000000000007941 */ /* 0x000fea0003800000 */
.L_x_2247:
[----:B------:R-:W-:-:S05]  /*6820*/  LOP3.LUT R7, R0, R7, RZ, 0xfc, !PT ;  /* 0x0000000700077212 */ /* 0x000fca00078efcff */
[----:B------:R0:W-:Y:S01]  /*6830*/  STG.E.U8 desc[UR36][R4.64], R7 ;  /* 0x0000000704007986 */ /* 0x0001e2000c101124 */
[----:B------:R-:W-:Y:S05]  /*6840*/  BRA `(.L_x_2235) ;  /* 0x00000008004c7947 */ /* 0x000fea0003800000 */
.L_x_2246:
        /* <DEDUP_REMOVED lines=17> */
.L_x_2250:
[----:B------:R-:W-:Y:S01]  /*6960*/  IMAD.MOV.U32 R0, RZ, RZ, 0x7f ;  /* 0x0000007fff007424 */ /* 0x000fe200078e00ff */
[----:B------:R-:W-:-:S04]  /*6970*/  ISETP.GT.U32.AND P0, PT, R3, 0x7f800000, PT ;  /* 0x7f8000000300780c */ /* 0x000fc80003f04070 */
[----:B------:R-:W-:-:S09]  /*6980*/  SEL R0, R0, 0x7c, P0 ;  /* 0x0000007c00007807 */ /* 0x000fd20000000000 */
.L_x_2251:
[----:B------:R-:W-:Y:S05]  /*6990*/  BSYNC B0 ;  /* 0x0000000000007941 */ /* 0x000fea0003800000 */
.L_x_2249:
[----:B------:R-:W-:-:S04]  /*69a0*/  LOP3.LUT R3, R7, 0x80000000, RZ, 0xc0, !PT ;  /* 0x8000000007037812 */ /* 0x000fc800078ec0ff */
[----:B------:R-:W-:-:S04]  /*69b0*/  SHF.R.U32.HI R3, RZ, 0x18, R3 ;  /* 0x00000018ff037819 */ /* 0x000fc80000011603 */
[----:B------:R-:W-:-:S05]  /*69c0*/  LOP3.LUT R3, R0, R3, RZ, 0xfc, !PT ;  /* 0x0000000300037212 */ /* 0x000fca00078efcff */
[----:B------:R0:W-:Y:S01]  /*69d0*/  STG.E.U8 desc[UR36][R4.64], R3 ;  /* 0x0000000304007986 */ /* 0x0001e2000c101124 */
[----:B------:R-:W-:Y:S05]  /*69e0*/  BRA `(.L_x_2235) ;  /* 0x0000000400e47947 */ /* 0x000fea0003800000 */
.L_x_2245:
        /* <DEDUP_REMOVED lines=8> */
.L_x_2242:
        /* <DEDUP_REMOVED lines=11> */
.L_x_2254:
        /* <DEDUP_REMOVED lines=21> */
.L_x_2257:
[----:B------:R-:W-:-:S04]  /*6c70*/  LOP3.LUT R0, R7, 0x80000000, RZ, 0xc0, !PT ;  /* 0x8000000007007812 */ /* 0x000fc800078ec0ff */
[----:B------:R-:W-:-:S04]  /*6c80*/  SHF.R.U32.HI R0, RZ, 0x18, R0 ;  /* 0x00000018ff007819 */ /* 0x000fc80000011600 */
[----:B------:R-:W-:-:S07]  /*6c90*/  LOP3.LUT R0, R3, R0, RZ, 0xfc, !PT ;  /* 0x0000000003007212 */ /* 0x000fce00078efcff */
.L_x_2256:
[----:B------:R-:W-:Y:S05]  /*6ca0*/  BSYNC B0 ;  /* 0x0000000000007941 */ /* 0x000fea0003800000 */
.L_x_2255:
[----:B------:R3:W-:Y:S01]  /*6cb0*/  STG.E.U8 desc[UR36][R4.64], R0 ;  /* 0x0000000004007986 */ /* 0x0007e2000c101124 */
[----:B------:R-:W-:Y:S05]  /*6cc0*/  BRA `(.L_x_2235) ;  /* 0x00000004002c7947 */ /* 0x000fea0003800000 */
.L_x_2253:
        /* <DEDUP_REMOVED lines=21> */
.L_x_2260:
[----:B------:R-:W-:-:S04]  /*6e20*/  LOP3.LUT R0, R7, 0x80000000, RZ, 0xc0, !PT ;  /* 0x8000000007007812 */ /* 0x000fc800078ec0ff */
[----:B------:R-:W-:-:S04]  /*6e30*/  SHF.R.U32.HI R0, RZ, 0x18, R0 ;  /* 0x00000018ff007819 */ /* 0x000fc80000011600 */
[----:B------:R-:W-:-:S07]  /*6e40*/  LOP3.LUT R0, R3, R0, RZ, 0xfc, !PT ;  /* 0x0000000003007212 */ /* 0x000fce00078efcff */
.L_x_2259:
[----:B------:R-:W-:Y:S05]  /*6e50*/  BSYNC B0 ;  /* 0x0000000000007941 */ /* 0x000fea0003800000 */
.L_x_2258:
[----:B------:R0:W-:Y:S01]  /*6e60*/  STG.E.U8 desc[UR36][R4.64], R0 ;  /* 0x0000000004007986 */ /* 0x0001e2000c101124 */
[----:B------:R-:W-:Y:S05]  /*6e70*/  BRA `(.L_x_2235) ;  /* 0x0000000000c07947 */ /* 0x000fea0003800000 */
.L_x_2252:
        /* <DEDUP_REMOVED lines=26> */
.L_x_2234:
        /* <DEDUP_REMOVED lines=16> */
.L_x_2263:
[----:B------:R-:W-:Y:S05]  /*7120*/  BRA `(.L_x_2235) ;  /* 0x0000000000147947 */ /* 0x000fea0003800000 */
.L_x_2262:
[----:B------:R-:W0:Y:S02]  /*7130*/  F2I.U64.F64.TRUNC R28, R28 ;  /* 0x0000001c001c7311 */ /* 0x000e24000030d800 */
[----:B0-----:R2:W-:Y:S01]  /*7140*/  STG.E.64 desc[UR36][R4.64], R28 ;  /* 0x0000001c04007986 */ /* 0x0015e2000c101b24 */
[----:B------:R-:W-:Y:S05]  /*7150*/  BRA `(.L_x_2235) ;  /* 0x0000000000087947 */ /* 0x000fea0003800000 */
.L_x_2261:
[----:B------:R-:W0:Y:S02]  /*7160*/  F2I.U32.F64.TRUNC R29, R28 ;  /* 0x0000001c001d7311 */ /* 0x000e24000030d000 */
[----:B0-----:R0:W-:Y:S02]  /*7170*/  STG.E desc[UR36][R4.64], R29 ;  /* 0x0000001d04007986 */ /* 0x0011e4000c101924 */
.L_x_2235:
        /* <DEDUP_REMOVED lines=24> */
.L_x_2267:
[----:B------:R-:W0:Y:S02]  /*7300*/  F2I.S64.F64.TRUNC R24, R24 ;  /* 0x0000001800187311 */ /* 0x000e24000030d900 */
[----:B0-----:R-:W-:-:S05]  /*7310*/  IMAD.MOV.U32 R3, RZ, RZ, R24 ;  /* 0x000000ffff037224 */ /* 0x001fca00078e0018 */
[----:B------:R3:W-:Y:S01]  /*7320*/  STG.E.U8 desc[UR36][R4.64], R3 ;  /* 0x0000000304007986 */ /* 0x0007e2000c101124 */
[----:B------:R-:W-:Y:S05]  /*7330*/  BRA `(.L_x_2269) ;  /* 0x0000000c00f07947 */ /* 0x000fea0003800000 */
.L_x_2266:
        /* <DEDUP_REMOVED lines=9> */
.L_x_2271:
[----:B------:R-:W0:Y:S02]  /*73d0*/  F2I.F64.TRUNC R25, R24 ;  /* 0x0000001800197311 */ /* 0x000e24000030d100 */
[----:B0-----:R2:W-:Y:S01]  /*73e0*/  STG.E desc[UR36][R4.64], R25 ;  /* 0x0000001904007986 */ /* 0x0015e2000c101924 */
[----:B------:R-:W-:Y:S05]  /*73f0*/  BRA `(.L_x_2269) ;  /* 0x0000000c00c07947 */ /* 0x000fea0003800000 */
.L_x_2270:
[----:B------:R-:W0:Y:S02]  /*7400*/  F2I.F64.TRUNC R25, R24 ;  /* 0x0000001800197311 */ /* 0x000e24000030d100 */
[----:B0-----:R0:W-:Y:S01]  /*7410*/  STG.E.U16 desc[UR36][R4.64], R25 ;  /* 0x0000001904007986 */ /* 0x0011e2000c101524 */
[----:B------:R-:W-:Y:S05]  /*7420*/  BRA `(.L_x_2269) ;  /* 0x0000000c00b47947 */ /* 0x000fea0003800000 */
.L_x_2265:
        /* <DEDUP_REMOVED lines=13> */
.L_x_2273:
        /* <DEDUP_REMOVED lines=8> */
.L_x_2272:
        /* <DEDUP_REMOVED lines=14> */
.L_x_2275:
        /* <DEDUP_REMOVED lines=9> */
.L_x_2274:
[----:B------:R0:W-:Y:S01]  /*76f0*/  STG.E.64 desc[UR36][R4.64], R24 ;  /* 0x0000001804007986 */ /* 0x0001e2000c101b24 */
[----:B------:R-:W-:Y:S05]  /*7700*/  BRA `(.L_x_2269) ;  /* 0x0000000800fc7947 */ /* 0x000fea0003800000 */
.L_x_2264:
        /* <DEDUP_REMOVED lines=12> */
.L_x_2278:
[----:B------:R-:W-:-:S05]  /*77d0*/  CS2R R26, SRZ ;  /* 0x00000000001a7805 */ /* 0x000fca000001ff00 */
[----:B------:R0:W-:Y:S01]  /*77e0*/  STG.E.128 desc[UR36][R4.64], R24 ;  /* 0x0000001804007986 */ /* 0x0001e2000c101d24 */
[----:B------:R-:W-:Y:S05]  /*77f0*/  BRA `(.L_x_2269) ;  /* 0x0000000800c07947 */ /* 0x000fea0003800000 */
.L_x_2277:
        /* <DEDUP_REMOVED lines=25> */
.L_x_2282:
[----:B------:R-:W-:Y:S05]  /*7990*/  BSYNC B0 ;  /* 0x0000000000007941 */ /* 0x000fea0003800000 */
.L_x_2281:
[----:B------:R-:W-:-:S05]  /*79a0*/  LOP3.LUT R7, R0, R7, RZ, 0xfc, !PT ;  /* 0x0000000700077212 */ /* 0x000fca00078efcff */
[----:B------:R0:W-:Y:S01]  /*79b0*/  STG.E.U8 desc[UR36][R4.64], R7 ;  /* 0x0000000704007986 */ /* 0x0001e2000c101124 */
[----:B------:R-:W-:Y:S05]  /*79c0*/  BRA `(.L_x_2269) ;  /* 0x00000008004c7947 */ /* 0x000fea0003800000 */
.L_x_2280:
        /* <DEDUP_REMOVED lines=17> */
.L_x_2284:
[----:B------:R-:W-:Y:S01]  /*7ae0*/  IMAD.MOV.U32 R0, RZ, RZ, 0x7f ;  /* 0x0000007fff007424 */ /* 0x000fe200078e00ff */
[----:B------:R-:W-:-:S04]  /*7af0*/  ISETP.GT.U32.AND P0, PT, R3, 0x7f800000, PT ;  /* 0x7f8000000300780c */ /* 0x000fc80003f04070 */
[----:B------:R-:W-:-:S09]  /*7b00*/  SEL R0, R0, 0x7c, P0 ;  /* 0x0000007c00007807 */ /* 0x000fd20000000000 */
.L_x_2285:
[----:B------:R-:W-:Y:S05]  /*7b10*/  BSYNC B0 ;  /* 0x0000000000007941 */ /* 0x000fea0003800000 */
.L_x_2283:
[----:B------:R-:W-:-:S04]  /*7b20*/  LOP3.LUT R3, R7, 0x80000000, RZ, 0xc0, !PT ;  /* 0x8000000007037812 */ /* 0x000fc800078ec0ff */
[----:B------:R-:W-:-:S04]  /*7b30*/  SHF.R.U32.HI R3, RZ, 0x18, R3 ;  /* 0x00000018ff037819 */ /* 0x000fc80000011603 */
[----:B------:R-:W-:-:S05]  /*7b40*/  LOP3.LUT R3, R0, R3, RZ, 0xfc, !PT ;  /* 0x0000000300037212 */ /* 0x000fca00078efcff */
[----:B------:R0:W-:Y:S01]  /*7b50*/  STG.E.U8 desc[UR36][R4.64], R3 ;  /* 0x0000000304007986 */ /* 0x0001e2000c101124 */
[----:B------:R-:W-:Y:S05]  /*7b60*/  BRA `(.L_x_2269) ;  /* 0x0000000400e47947 */ /* 0x000fea0003800000 */
.L_x_2279:
        /* <DEDUP_REMOVED lines=8> */
.L_x_2276:
        /* <DEDUP_REMOVED lines=11> */
.L_x_2288:
        /* <DEDUP_REMOVED lines=21> */
.L_x_2291:
[----:B------:R-:W-:-:S04]  /*7df0*/  LOP3.LUT R0, R7, 0x80000000, RZ, 0xc0, !PT ;  /* 0x8000000007007812 */ /* 0x000fc800078ec0ff */
[----:B------:R-:W-:-:S04]  /*7e00*/  SHF.R.U32.HI R0, RZ, 0x18, R0 ;  /* 0x00000018ff007819 */ /* 0x000fc80000011600 */
[----:B------:R-:W-:-:S07]  /*7e10*/  LOP3.LUT R0, R3, R0, RZ, 0xfc, !PT ;  /* 0x0000000003007212 */ /* 0x000fce00078efcff */
.L_x_2290:
[----:B------:R-:W-:Y:S05]  /*7e20*/  BSYNC B0 ;  /* 0x0000000000007941 */ /* 0x000fea0003800000 */
.L_x_2289:
[----:B------:R0:W-:Y:S01]  /*7e30*/  STG.E.U8 desc[UR36][R4.64], R0 ;  /* 0x0000000004007986 */ /* 0x0001e2000c101124 */
[----:B------:R-:W-:Y:S05]  /*7e40*/  BRA `(.L_x_2269) ;  /* 0x00000004002c7947 */ /* 0x000fea0003800000 */
.L_x_2287:
        /* <DEDUP_REMOVED lines=21> */
.L_x_2294:
[----:B------:R-:W-:-:S04]  /*7fa0*/  LOP3.LUT R0, R7, 0x80000000, RZ, 0xc0, !PT ;  /* 0x8000000007007812 */ /* 0x000fc800078ec0ff */
[----:B------:R-:W-:-:S04]  /*7fb0*/  SHF.R.U32.HI R0, RZ, 0x18, R0 ;  /* 0x00000018ff007819 */ /* 0x000fc80000011600 */
[----:B------:R-:W-:-:S07]  /*7fc0*/  LOP3.LUT R0, R3, R0, RZ, 0xfc, !PT ;  /* 0x0000000003007212 */ /* 0x000fce00078efcff */
.L_x_2293:
[----:B------:R-:W-:Y:S05]  /*7fd0*/  BSYNC B0 ;  /* 0x0000000000007941 */ /* 0x000fea0003800000 */
.L_x_2292:
[----:B------:R0:W-:Y:S01]  /*7fe0*/  STG.E.U8 desc[UR36][R4.64], R0 ;  /* 0x0000000004007986 */ /* 0x0001e2000c101124 */
[----:B------:R-:W-:Y:S05]  /*7ff0*/  BRA `(.L_x_2269) ;  /* 0x0000000000c07947 */ /* 0x000fea0003800000 */
.L_x_2286:
        /* <DEDUP_REMOVED lines=26> */
.L_x_2268:
        /* <DEDUP_REMOVED lines=16> */
.L_x_2297:
[----:B------:R-:W-:Y:S05]  /*82a0*/  BRA `(.L_x_2269) ;  /* 0x0000000000147947 */ /* 0x000fea0003800000 */
.L_x_2296:
[----:B------:R-:W0:Y:S02]  /*82b0*/  F2I.U64.F64.TRUNC R24, R24 ;  /* 0x0000001800187311 */ /* 0x000e24000030d800 */
[----:B0-----:R0:W-:Y:S01]  /*82c0*/  STG.E.64 desc[UR36][R4.64], R24 ;  /* 0x0000001804007986 */ /* 0x0011e2000c101b24 */
[----:B------:R-:W-:Y:S05]  /*82d0*/  BRA `(.L_x_2269) ;  /* 0x0000000000087947 */ /* 0x000fea0003800000 */
.L_x_2295:
[----:B------:R-:W0:Y:S02]  /*82e0*/  F2I.U32.F64.TRUNC R25, R24 ;  /* 0x0000001800197311 */ /* 0x000e24000030d000 */
[----:B0-----:R0:W-:Y:S02]  /*82f0*/  STG.E desc[UR36][R4.64], R25 ;  /* 0x0000001904007986 */ /* 0x0011e4000c101924 */
.L_x_2269:
[----:B------:R-:W-:-:S07]  /*8300*/  VIADD R19, R19, 0x80 ;  /* 0x0000008013137836 */ /* 0x000fce0000000000 */
.L_x_2229:
[----:B------:R-:W-:Y:S05]  /*8310*/  BSYNC B6 ;  /* 0x0000000000067941 */ /* 0x000fea0003800000 */
.L_x_2228:
        /* <DEDUP_REMOVED lines=22> */
.L_x_2301:
[----:B------:R-:W0:Y:S02]  /*8480*/  F2I.S64.F64.TRUNC R16, R16 ;  /* 0x0000001000107311 */ /* 0x000e24000030d900 */
[----:B0-----:R-:W-:-:S05]  /*8490*/  IMAD.MOV.U32 R5, RZ, RZ, R16 ;  /* 0x000000ffff057224 */ /* 0x001fca00078e0010 */
[----:B------:R-:W-:Y:S01]  /*84a0*/  STG.E.U8 desc[UR36][R2.64], R5 ;  /* 0x0000000502007986 */ /* 0x000fe2000c101124 */
[----:B------:R-:W-:Y:S05]  /*84b0*/  EXIT ;  /* 0x000000000000794d */ /* 0x000fea0003800000 */
.L_x_2300:
        /* <DEDUP_REMOVED lines=9> */
.L_x_2304:
[----:B------:R-:W0:Y:S02]  /*8550*/  F2I.F64.TRUNC R17, R16 ;  /* 0x0000001000117311 */ /* 0x000e24000030d100 */
[----:B0-----:R-:W-:Y:S01]  /*8560*/  STG.E desc[UR36][R2.64], R17 ;  /* 0x0000001102007986 */ /* 0x001fe2000c101924 */
[----:B------:R-:W-:Y:S05]  /*8570*/  EXIT ;  /* 0x000000000000794d */ /* 0x000fea0003800000 */
.L_x_2303:
[----:B------:R-:W0:Y:S02]  /*8580*/  F2I.F64.TRUNC R17, R16 ;  /* 0x0000001000117311 */ /* 0x000e24000030d100 */
[----:B0-----:R-:W-:Y:S01]  /*8590*/  STG.E.U16 desc[UR36][R2.64], R17 ;  /* 0x0000001102007986 */ /* 0x001fe2000c101524 */
[----:B------:R-:W-:Y:S05]  /*85a0*/  EXIT ;  /* 0x000000000000794d */ /* 0x000fea0003800000 */
.L_x_2299:
        /* <DEDUP_REMOVED lines=13> */
.L_x_2306:
        /* <DEDUP_REMOVED lines=8> */
.L_x_2305:
        /* <DEDUP_REMOVED lines=14> */
.L_x_2308:
        /* <DEDUP_REMOVED lines=9> */
.L_x_2307:
[----:B------:R-:W-:Y:S01]  /*8870*/  STG.E.64 desc[UR36][R2.64], R16 ;  /* 0x0000001002007986 */ /* 0x000fe2000c101b24 */
[----:B------:R-:W-:Y:S05]  /*8880*/  EXIT ;  /* 0x000000000000794d */ /* 0x000fea0003800000 */
.L_x_2298:
        /* <DEDUP_REMOVED lines=12> */
.L_x_2311:
[----:B------:R-:W-:-:S05]  /*8950*/  CS2R R18, SRZ ;  /* 0x0000000000127805 */ /* 0x000fca000001ff00 */
[----:B------:R-:W-:Y:S01]  /*8960*/  STG.E.128 desc[UR36][R2.64], R16 ;  /* 0x0000001002007986 */ /* 0x000fe2000c101d24 */
[----:B------:R-:W-:Y:S05]  /*8970*/  EXIT ;  /* 0x000000000000794d */ /* 0x000fea0003800000 */
.L_x_2310:
        /* <DEDUP_REMOVED lines=25> */
.L_x_2315:
[----:B------:R-:W-:Y:S05]  /*8b10*/  BSYNC B0 ;  /* 0x0000000000007941 */ /* 0x000fea0003800000 */
.L_x_2314:
[----:B------:R-:W-:-:S05]  /*8b20*/  LOP3.LUT R5, R0, R5, RZ, 0xfc, !PT ;  /* 0x0000000500057212 */ /* 0x000fca00078efcff */
[----:B------:R-:W-:Y:S01]  /*8b30*/  STG.E.U8 desc[UR36][R2.64], R5 ;  /* 0x0000000502007986 */ /* 0x000fe2000c101124 */
[----:B------:R-:W-:Y:S05]  /*8b40*/  EXIT ;  /* 0x000000000000794d */ /* 0x000fea0003800000 */
.L_x_2313:
        /* <DEDUP_REMOVED lines=17> */
.L_x_2317:
[----:B------:R-:W-:Y:S01]  /*8c60*/  IMAD.MOV.U32 R0, RZ, RZ, 0x7f ;  /* 0x0000007fff007424 */ /* 0x000fe200078e00ff */
[----:B------:R-:W-:-:S04]  /*8c70*/  ISETP.GT.U32.AND P0, PT, R4, 0x7f800000, PT ;  /* 0x7f8000000400780c */ /* 0x000fc80003f04070 */
[----:B------:R-:W-:-:S09]  /*8c80*/  SEL R0, R0, 0x7c, P0 ;  /* 0x0000007c00007807 */ /* 0x000fd20000000000 */
.L_x_2318:
[----:B------:R-:W-:Y:S05]  /*8c90*/  BSYNC B0 ;  /* 0x0000000000007941 */ /* 0x000fea0003800000 */
.L_x_2316:
[----:B------:R-:W-:-:S04]  /*8ca0*/  LOP3.LUT R4, R5, 0x80000000, RZ, 0xc0, !PT ;  /* 0x8000000005047812 */ /* 0x000fc800078ec0ff */
[----:B------:R-:W-:-:S04]  /*8cb0*/  SHF.R.U32.HI R5, RZ, 0x18, R4 ;  /* 0x00000018ff057819 */ /* 0x000fc80000011604 */
[----:B------:R-:W-:-:S05]  /*8cc0*/  LOP3.LUT R5, R0, R5, RZ, 0xfc, !PT ;  /* 0x0000000500057212 */ /* 0x000fca00078efcff */
[----:B------:R-:W-:Y:S01]  /*8cd0*/  STG.E.U8 desc[UR36][R2.64], R5 ;  /* 0x0000000502007986 */ /* 0x000fe2000c101124 */
[----:B------:R-:W-:Y:S05]  /*8ce0*/  EXIT ;  /* 0x000000000000794d */ /* 0x000fea0003800000 */
.L_x_2312:
        /* <DEDUP_REMOVED lines=8> */
.L_x_2309:
        /* <DEDUP_REMOVED lines=11> */
.L_x_2321:
        /* <DEDUP_REMOVED lines=21> */
.L_x_2324:
[----:B------:R-:W-:-:S04]  /*8f70*/  LOP3.LUT R0, R7, 0x80000000, RZ, 0xc0, !PT ;  /* 0x8000000007007812 */ /* 0x000fc800078ec0ff */
[----:B------:R-:W-:-:S04]  /*8f80*/  SHF.R.U32.HI R5, RZ, 0x18, R0 ;  /* 0x00000018ff057819 */ /* 0x000fc80000011600 */
[----:B------:R-:W-:-:S04]  /*8f90*/  LOP3.LUT R4, R4, R5, RZ, 0xfc, !PT ;  /* 0x0000000504047212 */ /* 0x000fc800078efcff */
[----:B------:R-:W-:-:S07]  /*8fa0*/  PRMT R0, R4, 0x7610, R0 ;  /* 0x0000761004007816 */ /* 0x000fce0000000000 */
.L_x_2323:
[----:B------:R-:W-:Y:S05]  /*8fb0*/  BSYNC B0 ;  /* 0x0000000000007941 */ /* 0x000fea0003800000 */
.L_x_2322:
[----:B------:R-:W-:Y:S01]  /*8fc0*/  STG.E.U8 desc[UR36][R2.64], R0 ;  /* 0x0000000002007986 */ /* 0x000fe2000c101124 */
[----:B------:R-:W-:Y:S05]  /*8fd0*/  EXIT ;  /* 0x000000000000794d */ /* 0x000fea0003800000 */
.L_x_2320:
        /* <DEDUP_REMOVED lines=21> */
.L_x_2327:
[----:B------:R-:W-:-:S04]  /*9130*/  LOP3.LUT R0, R7, 0x80000000, RZ, 0xc0, !PT ;  /* 0x8000000007007812 */ /* 0x000fc800078ec0ff */
[----:B------:R-:W-:-:S04]  /*9140*/  SHF.R.U32.HI R5, RZ, 0x18, R0 ;  /* 0x00000018ff057819 */ /* 0x000fc80000011600 */
[----:B------:R-:W-:-:S04]  /*9150*/  LOP3.LUT R4, R4, R5, RZ, 0xfc, !PT ;  /* 0x0000000504047212 */ /* 0x000fc800078efcff */
[----:B------:R-:W-:-:S07]  /*9160*/  PRMT R0, R4, 0x7610, R0 ;  /* 0x0000761004007816 */ /* 0x000fce0000000000 */
.L_x_2326:
[----:B------:R-:W-:Y:S05]  /*9170*/  BSYNC B0 ;  /* 0x0000000000007941 */ /* 0x000fea0003800000 */
.L_x_2325:
[----:B------:R-:W-:Y:S01]  /*9180*/  STG.E.U8 desc[UR36][R2.64], R0 ;  /* 0x0000000002007986 */ /* 0x000fe2000c101124 */
[----:B------:R-:W-:Y:S05]  /*9190*/  EXIT ;  /* 0x000000000000794d */ /* 0x000fea0003800000 */
.L_x_2319:
        /* <DEDUP_REMOVED lines=26> */
.L_x_2302:
        /* <DEDUP_REMOVED lines=16> */
.L_x_2330:
[----:B------:R-:W-:Y:S05]  /*9440*/  EXIT ;  /* 0x000000000000794d */ /* 0x000fea0003800000 */
.L_x_2329:
[----:B------:R-:W0:Y:S02]  /*9450*/  F2I.U64.F64.TRUNC R16, R16 ;  /* 0x0000001000107311 */ /* 0x000e24000030d800 */
[----:B0-----:R-:W-:Y:S01]  /*9460*/  STG.E.64 desc[UR36][R2.64], R16 ;  /* 0x0000001002007986 */ /* 0x001fe2000c101b24 */
[----:B------:R-:W-:Y:S05]  /*9470*/  EXIT ;  /* 0x000000000000794d */ /* 0x000fea0003800000 */
.L_x_2328:
[----:B------:R-:W0:Y:S02]  /*9480*/  F2I.U32.F64.TRUNC R17, R16 ;  /* 0x0000001000117311 */ /* 0x000e24000030d000 */
[----:B0-----:R-:W-:Y:S01]  /*9490*/  STG.E desc[UR36][R2.64], R17 ;  /* 0x0000001102007986 */ /* 0x001fe2000c101924 */
[----:B------:R-:W-:Y:S05]  /*94a0*/  EXIT ;  /* 0x000000000000794d */ /* 0x000fea0003800000 */
        .type           $_ZN2at6native27unrolled_elementwise_kernelIZZZNS0_15sin_kernel_cudaERNS_18TensorIteratorBaseEENKUlvE0_clEvENKUlvE_clEvEUldE_St5arrayIPcLm2EELi4E23TrivialOffsetCalculatorILi1EjESB_NS0_6memory12LoadWithCastILi1EEENSC_13StoreWithCastILi1EEEEEviT_T0_T2_T3_T4_T5_$__internal_trig_reduction_slowpathd,@function
        .size           $_ZN2at6native27unrolled_elementwise_kernelIZZZNS0_15sin_kernel_cudaERNS_18TensorIteratorBaseEENKUlvE0_clEvENKUlvE_clEvEUldE_St5arrayIPcLm2EELi4E23TrivialOffsetCalculatorILi1EjESB_NS0_6memory12LoadWithCastILi1EEENSC_13StoreWithCastILi1EEEEEviT_T0_T2_T3_T4_T5_$__internal_trig_reduction_slowpathd,(.L_x_2610 - $_ZN2at6native27unrolled_elementwise_kernelIZZZNS0_15sin_kernel_cudaERNS_18TensorIteratorBaseEENKUlvE0_clEvENKUlvE_clEvEUldE_St5arrayIPcLm2EELi4E23TrivialOffsetCalculatorILi1EjESB_NS0_6memory12LoadWithCastILi1EEENSC_13StoreWithCastILi1EEEEEviT_T0_T2_T3_T4_T5_$__internal_trig_reduction_slowpathd)
$_ZN2at6native27unrolled_elementwise_kernelIZZZNS0_15sin_kernel_cudaERNS_18TensorIteratorBaseEENKUlvE0_clEvENKUlvE_clEvEUldE_St5arrayIPcLm2EELi4E23TrivialOffsetCalculatorILi1EjESB_NS0_6memory12LoadWithCastILi1EEENSC_13StoreWithCastILi1EEEEEviT_T0_T2_T3_T4_T5_$__internal_trig_reduction_slowpathd:
[----:B------:R-:W-:Y:S01]  /*94b0*/  SHF.R.U32.HI R9, RZ, 0x14, R3 ;  /* 0x00000014ff097819 */ /* 0x000fe20000011603 */
[----:B------:R-:W-:-:S03]  /*94c0*/  IMAD.MOV.U32 R11, RZ, RZ, RZ ;  /* 0x000000ffff0b7224 */ /* 0x000fc600078e00ff */
[----:B------:R-:W-:-:S04]  /*94d0*/  LOP3.LUT R7, R9, 0x7ff, RZ, 0xc0, !PT ;  /* 0x000007ff09077812 */ /* 0x000fc800078ec0ff */
[----:B------:R-:W-:-:S13]  /*94e0*/  ISETP.NE.AND P0, PT, R7, 0x7ff, PT ;  /* 0x000007ff0700780c */ /* 0x000fda0003f05270 */
[----:B------:R-:W-:Y:S05]  /*94f0*/  @!P0 BRA `(.L_x_2331) ;  /* 0x0000000800448947 */ /* 0x000fea0003800000 */
[----:B------:R-:W-:Y:S01]  /*9500*/  VIADD R7, R7, 0xfffffc00 ;  /* 0xfffffc0007077836 */ /* 0x000fe20000000000 */
[C---:B------:R-:W-:Y:S01]  /*9510*/  LOP3.LUT R11, R9.reuse, 0x7ff, RZ, 0xc0, !PT ;  /* 0x000007ff090b7812 */ /* 0x040fe200078ec0ff */
[----:B------:R-:W-:Y:S01]  /*9520*/  VIADD R9, R9, 0xfffffc00 ;  /* 0xfffffc0009097836 */ /* 0x000fe20000000000 */
[----:B------:R-:W-:Y:S01]  /*9530*/  BSSY B2, `(.L_x_2332) ;  /* 0x0000033000027945 */ /* 0x000fe20003800000 */
[----:B------:R-:W-:Y:S02]  /*9540*/  CS2R R12, SRZ ;  /* 0x00000000000c7805 */ /* 0x000fe4000001ff00 */
[----:B------:R-:W-:Y:S01]  /*9550*/  SHF.R.U32.HI R8, RZ, 0x6, R7 ;  /* 0x00000006ff087819 */ /* 0x000fe20000011607 */
[----:B------:R-:W-:Y:S01]  /*9560*/  VIADD R11, R11, 0xfffffc00 ;  /* 0xfffffc000b0b7836 */ /* 0x000fe20000000000 */
[----:B------:R-:W-:Y:S02]  /*9570*/  LOP3.LUT P3, R9, R9, 0x3f, RZ, 0xc0, !PT ;  /* 0x0000003f09097812 */ /* 0x000fe4000786c0ff */
[----:B------:R-:W-:-:S02]  /*9580*/  IADD3 R10, -R8, 0x10, RZ ;  /* 0x00000010080a7810 */ /* 0x000fc40007ffe1ff */
[----:B------:R-:W-:Y:S02]  /*9590*/  IADD3 R7, -R8, 0x13, RZ ;  /* 0x0000001308077810 */ /* 0x000fe40007ffe1ff */
[----:B------:R-:W-:Y:S02]  /*95a0*/  ISETP.GT.AND P0, PT, R10, 0xe, PT ;  /* 0x0000000e0a00780c */ /* 0x000fe40003f04270 */
[----:B------:R-:W-:Y:S02]  /*95b0*/  SHF.R.U32.HI R11, RZ, 0x6, R11 ;  /* 0x00000006ff0b7819 */ /* 0x000fe4000001160b */
[----:B------:R-:W-:Y:S02]  /*95c0*/  SEL R7, R7, 0x12, !P0 ;  /* 0x0000001207077807 */ /* 0x000fe40004000000 */
[----:B------:R-:W-:Y:S02]  /*95d0*/  IADD3 R20, -R8, 0xf, RZ ;  /* 0x0000000f08147810 */ /* 0x000fe40007ffe1ff */
[----:B------:R-:W-:-:S02]  /*95e0*/  ISETP.GT.AND P0, PT, R10, R7, PT ;  /* 0x000000070a00720c */ /* 0x000fc40003f04270 */
[----:B------:R-:W-:-:S11]  /*95f0*/  IADD3 R8, -R11, 0xf, RZ ;  /* 0x0000000f0b087810 */ /* 0x000fd60007ffe1ff */
[----:B------:R-:W-:Y:S05]  /*9600*/  @P0 BRA `(.L_x_2333) ;  /* 0x0000000000940947 */ /* 0x000fea0003800000 */
[----:B------:R-:W0:Y:S01]  /*9610*/  LDC.64 R32, c[0x4][0x140] ;  /* 0x01005000ff207b82 */ /* 0x000e220000000a00 */
[C---:B------:R-:W-:Y:S01]  /*9620*/  SHF.L.U64.HI R21, R0.reuse, 0xb, R3 ;  /* 0x0000000b00157819 */ /* 0x040fe20000010203 */
[----:B------:R-:W-:Y:S01]  /*9630*/  IMAD.SHL.U32 R31, R0, 0x800, RZ ;  /* 0x00000800001f7824 */ /* 0x000fe200078e00ff */
[----:B------:R-:W-:Y:S01]  /*9640*/  CS2R R12, SRZ ;  /* 0x00000000000c7805 */ /* 0x000fe2000001ff00 */
[----:B------:R-:W-:Y:S01]  /*9650*/  IMAD.MOV.U32 R0, RZ, RZ, R1 ;  /* 0x000000ffff007224 */ /* 0x000fe200078e0001 */
[----:B------:R-:W-:-:S03]  /*9660*/  LOP3.LUT R21, R21, 0x80000000, RZ, 0xfc, !PT ;  /* 0x8000000015157812 */ /* 0x000fc600078efcff */
[----:B------:R-:W1:Y:S01]  /*9670*/  LDC.64 R10, c[0x0][0x208] ;  /* 0x00008200ff0a7b82 */ /* 0x000e620000000a00 */
[----:B0-----:R-:W-:-:S04]  /*9680*/  IMAD.WIDE R32, R20, 0x8, R32 ;  /* 0x0000000814207825 */ /* 0x001fc800078e0220 */
[----:B------:R-:W-:-:S07]  /*9690*/  IMAD.MOV.U32 R26, RZ, RZ, R32 ;  /* 0x000000ffff1a7224 */ /* 0x000fce00078e0020 */
.L_x_2334:
[----:B-1----:R-:W-:Y:S01]  /*96a0*/  R2UR UR4, R10 ;  /* 0x000000000a0472ca */ /* 0x002fe200000e0000 */
[----:B------:R-:W-:Y:S01]  /*96b0*/  IMAD.MOV.U32 R14, RZ, RZ, R26 ;  /* 0x000000ffff0e7224 */ /* 0x000fe200078e001a */
[----:B------:R-:W-:Y:S01]  /*96c0*/  R2UR UR5, R11 ;  /* 0x000000000b0572ca */ /* 0x000fe200000e0000 */
[----:B------:R-:W-:-:S12]  /*96d0*/  IMAD.MOV.U32 R15, RZ, RZ, R33 ;  /* 0x000000ffff0f7224 */ /* 0x000fd800078e0021 */
[----:B------:R-:W2:Y:S01]  /*96e0*/  LDG.E.64.CONSTANT R14, desc[UR4][R14.64] ;  /* 0x000000040e0e7981 */ /* 0x000ea2000c1e9b00 */
[----:B------:R-:W-:Y:S02]  /*96f0*/  VIADD R20, R20, 0x1 ;  /* 0x0000000114147836 */ /* 0x000fe40000000000 */
[----:B--2---:R-:W-:-:S04]  /*9700*/  IMAD.WIDE.U32 R12, P4, R14, R31, R12 ;  /* 0x0000001f0e0c7225 */ /* 0x004fc8000788000c */
[----:B------:R-:W-:Y:S02]  /*9710*/  IMAD R35, R14, R21, RZ ;  /* 0x000000150e237224 */ /* 0x000fe400078e02ff */
[----:B------:R-:W-:-:S03]  /*9720*/  IMAD R30, R15, R31, RZ ;  /* 0x0000001f0f1e7224 */ /* 0x000fc600078e02ff */
[----:B------:R-:W-:Y:S01]  /*9730*/  IADD3 R13, P0, R35, R13, RZ ;  /* 0x0000000d230d7210 */ /* 0x000fe20007f1e0ff */
[----:B------:R-:W-:-:S03]  /*9740*/  IMAD.HI.U32 R35, R14, R21, RZ ;  /* 0x000000150e237227 */ /* 0x000fc600078e00ff */
[----:B------:R-:W-:Y:S01]  /*9750*/  IADD3 R13, P1, R30, R13, RZ ;  /* 0x0000000d1e0d7210 */ /* 0x000fe20007f3e0ff */
[----:B------:R-:W-:-:S04]  /*9760*/  IMAD.HI.U32 R30, R15, R31, RZ ;  /* 0x0000001f0f1e7227 */ /* 0x000fc800078e00ff */
[----:B------:R-:W-:Y:S01]  /*9770*/  IMAD.X R35, RZ, RZ, R35, P4 ;  /* 0x000000ffff237224 */ /* 0x000fe200020e0623 */
[----:B------:R-:W-:Y:S01]  /*9780*/  ISETP.GE.AND P4, PT, R20, R7, PT ;  /* 0x000000071400720c */ /* 0x000fe20003f86270 */
[C---:B------:R-:W-:Y:S01]  /*9790*/  IMAD.HI.U32 R14, R15.reuse, R21, RZ ;  /* 0x000000150f0e7227 */ /* 0x040fe200078e00ff */
[----:B------:R0:W-:Y:S02]  /*97a0*/  STL.64 [R0], R12 ;  /* 0x0000000c00007387 */ /* 0x0001e40000100a00 */
[----:B------:R-:W-:Y:S01]  /*97b0*/  IADD3.X R30, P0, R30, R35, RZ, P0, !PT ;  /* 0x000000231e1e7210 */ /* 0x000fe2000071e4ff */
[----:B------:R-:W-:-:S04]  /*97c0*/  IMAD R15, R15, R21, RZ ;  /* 0x000000150f0f7224 */ /* 0x000fc800078e02ff */
[----:B------:R-:W-:Y:S01]  /*97d0*/  IMAD.X R14, RZ, RZ, R14, P0 ;  /* 0x000000ffff0e7224 */ /* 0x000fe200000e060e */
[----:B------:R-:W-:Y:S02]  /*97e0*/  IADD3.X R30, P1, R15, R30, RZ, P1, !PT ;  /* 0x0000001e0f1e7210 */ /* 0x000fe40000f3e4ff */
[----:B------:R-:W-:Y:S01]  /*97f0*/  IADD3 R26, P0, R26, 0x8, RZ ;  /* 0x000000081a1a7810 */ /* 0x000fe20007f1e0ff */
[----:B0-----:R-:W-:Y:S02]  /*9800*/  VIADD R0, R0, 0x8 ;  /* 0x0000000800007836 */ /* 0x001fe40000000000 */
[----:B------:R-:W-:Y:S02]  /*9810*/  IMAD.X R15, RZ, RZ, R14, P1 ;  /* 0x000000ffff0f7224 */ /* 0x000fe400008e060e */
[----:B------:R-:W-:Y:S02]  /*9820*/  IMAD.X R33, RZ, RZ, R33, P0 ;  /* 0x000000ffff217224 */ /* 0x000fe400000e0621 */
[----:B------:R-:W-:-:S02]  /*9830*/  IMAD.MOV.U32 R12, RZ, RZ, R30 ;  /* 0x000000ffff0c7224 */ /* 0x000fc400078e001e */
[----:B------:R-:W-:Y:S01]  /*9840*/  IMAD.MOV.U32 R13, RZ, RZ, R15 ;  /* 0x000000ffff0d7224 */ /* 0x000fe200078e000f */
[----:B------:R-:W-:Y:S06]  /*9850*/  @!P4 BRA `(.L_x_2334) ;  /* 0xfffffffc0090c947 */ /* 0x000fec000383ffff */
.L_x_2333:
[----:B------:R-:W-:Y:S05]  /*9860*/  BSYNC B2 ;  /* 0x0000000000027941 */ /* 0x000fea0003800000 */
.L_x_2332:
[----:B------:R-:W-:-:S04]  /*9870*/  IMAD.IADD R8, R20, 0x1, -R8 ;  /* 0x0000000114087824 */ /* 0x000fc800078e0a08 */
[----:B------:R-:W-:-:S05]  /*9880*/  IMAD R33, R8, 0x8, R1 ;  /* 0x0000000808217824 */ /* 0x000fca00078e0201 */
[----:B------:R0:W-:Y:S04]  /*9890*/  STL.64 [R33], R12 ;  /* 0x0000000c21007387 */ /* 0x0001e80000100a00 */
[----:B------:R-:W2:Y:S04]  /*98a0*/  LDL.64 R14, [R1+0x10] ;  /* 0x00001000010e7983 */ /* 0x000ea80000100a00 */
[----:B------:R-:W3:Y:S04]  /*98b0*/  @P3 LDL.64 R20, [R1+0x8] ;  /* 0x0000080001143983 */ /* 0x000ee80000100a00 */
[----:B------:R-:W0:Y:S01]  /*98c0*/  LDL.64 R10, [R1+0x18] ;  /* 0x00001800010a7983 */ /* 0x000e220000100a00 */
[----:B------:R-:W-:Y:S01]  /*98d0*/  @P3 IADD3 R7, -R9, 0x40, RZ ;  /* 0x0000004009073810 */ /* 0x000fe20007ffe1ff */
[----:B------:R-:W-:Y:S01]  /*98e0*/  UMOV UR4, URZ ;  /* 0x0000003f00047c82 */ /* 0x000fe20008000000 */
[----:B--2---:R-:W-:-:S02]  /*98f0*/  @P3 SHF.L.U32 R31, R14, R9, RZ ;  /* 0x000000090e1f3219 */ /* 0x004fc400000006ff */
[-C--:B------:R-:W-:Y:S02]  /*9900*/  @P3 SHF.R.U64 R8, R14, R7.reuse, R15 ;  /* 0x000000070e083219 */ /* 0x080fe4000000120f */
[-CC-:B---3--:R-:W-:Y:S02]  /*9910*/  @P3 SHF.R.U64 R0, R20, R7.reuse, R21.reuse ;  /* 0x0000000714003219 */ /* 0x188fe40000001215 */
[----:B------:R-:W-:Y:S02]  /*9920*/  @P3 SHF.R.U32.HI R20, RZ, R7, R21 ;  /* 0x00000007ff143219 */ /* 0x000fe40000011615 */
[-C--:B------:R-:W-:Y:S02]  /*9930*/  @P3 SHF.L.U64.HI R21, R14, R9.reuse, R15 ;  /* 0x000000090e153219 */ /* 0x080fe4000001020f */
[----:B0-----:R-:W-:Y:S02]  /*9940*/  @P3 SHF.L.U32 R13, R10, R9, RZ ;  /* 0x000000090a0d3219 */ /* 0x001fe400000006ff */
[----:B------:R-:W-:-:S02]  /*9950*/  @P3 LOP3.LUT R14, R0, R31, RZ, 0xfc, !PT ;  /* 0x0000001f000e3212 */ /* 0x000fc400078efcff */
        /* <DEDUP_REMOVED lines=26> */
[----:B------:R-:W0:Y:S02]  /*9b00*/  FLO.U32 R12, R12 ;  /* 0x0000000c000c7300 */ /* 0x000e2400000e0000 */
[C---:B0-----:R-:W-:Y:S02]  /*9b10*/  IADD3 R13, -R12.reuse, 0x1f, RZ ;  /* 0x0000001f0c0d7810 */ /* 0x041fe40007ffe1ff */
[----:B------:R-:W-:-:S03]  /*9b20*/  IADD3 R10, -R12, 0x3f, RZ ;  /* 0x0000003f0c0a7810 */ /* 0x000fc60007ffe1ff */
[----:B------:R-:W-:-:S05]  /*9b30*/  @P0 IMAD.MOV R10, RZ, RZ, R13 ;  /* 0x000000ffff0a0224 */ /* 0x000fca00078e020d */
[C---:B------:R-:W-:Y:S02]  /*9b40*/  ISETP.NE.U32.AND P0, PT, R10.reuse, RZ, PT ;  /* 0x000000ff0a00720c */ /* 0x040fe40003f05070 */
[----:B------:R-:W-:Y:S02]  /*9b50*/  IADD3 R9, -R10, 0x40, RZ ;  /* 0x000000400a097810 */ /* 0x000fe40007ffe1ff */
[----:B------:R-:W-:Y:S02]  /*9b60*/  ISETP.NE.AND.EX P0, PT, RZ, RZ, PT, P0 ;  /* 0x000000ffff00720c */ /* 0x000fe40003f05300 */
[CC--:B------:R-:W-:Y:S02]  /*9b70*/  SHF.L.U32 R13, R15.reuse, R10.reuse, RZ ;  /* 0x0000000a0f0d7219 */ /* 0x0c0fe400000006ff */
[----:B------:R-:W-:Y:S02]  /*9b80*/  SHF.R.U64 R14, R14, R9, R8 ;  /* 0x000000090e0e7219 */ /* 0x000fe40000001208 */
[----:B------:R-:W-:-:S02]  /*9b90*/  SHF.L.U64.HI R21, R15, R10, R7 ;  /* 0x0000000a0f157219 */ /* 0x000fc40000010207 */
        /* <DEDUP_REMOVED lines=24> */
[----:B------:R-:W-:Y:S01]  /*9d20*/  IMAD.X R12, RZ, RZ, R12, P3 ;  /* 0x000000ffff0c7224 */ /* 0x000fe200018e060c */
[----:B------:R-:W-:Y:S01]  /*9d30*/  LOP3.LUT R8, R0, 0x1, RZ, 0xc0, !PT ;  /* 0x0000000100087812 */ /* 0x000fe200078ec0ff */
[----:B------:R-:W-:Y:S01]  /*9d40*/  IMAD.IADD R10, R9, 0x1, R10 ;  /* 0x00000001090a7824 */ /* 0x000fe200078e020a */
[----:B------:R-:W-:-:S02]  /*9d50*/  @P1 LOP3.LUT R3, R3, 0x80000000, RZ, 0x3c, !PT ;  /* 0x8000000003031812 */ /* 0x000fc400078e3cff */
[----:B------:R-:W-:Y:S01]  /*9d60*/  SHF.R.U64 R7, R7, 0xa, R12 ;  /* 0x0000000a07077819 */ /* 0x000fe2000000120c */
[----:B------:R-:W-:Y:S01]  /*9d70*/  IMAD.SHL.U32 R10, R10, 0x100000, RZ ;  /* 0x001000000a0a7824 */ /* 0x000fe200078e00ff */
[----:B------:R-:W-:Y:S02]  /*9d80*/  LEA.HI R11, R11, R8, RZ, 0x2 ;  /* 0x000000080b0b7211 */ /* 0x000fe400078f10ff */
[----:B------:R-:W-:-:S03]  /*9d90*/  IADD3 R7, P3, R7, 0x1, RZ ;  /* 0x0000000107077810 */ /* 0x000fc60007f7e0ff */
[----:B------:R-:W-:Y:S01]  /*9da0*/  @P0 IMAD.MOV R11, RZ, RZ, -R11 ;  /* 0x000000ffff0b0224 */ /* 0x000fe200078e0a0b */
[----:B------:R-:W-:-:S04]  /*9db0*/  LEA.HI.X R12, R12, RZ, RZ, 0x16, P3 ;  /* 0x000000ff0c0c7211 */ /* 0x000fc800018fb4ff */
[--C-:B------:R-:W-:Y:S02]  /*9dc0*/  SHF.R.U64 R7, R7, 0x1, R12.reuse ;  /* 0x0000000107077819 */ /* 0x100fe4000000120c */
[----:B------:R-:W-:Y:S02]  /*9dd0*/  SHF.R.U32.HI R9, RZ, 0x1, R12 ;  /* 0x00000001ff097819 */ /* 0x000fe4000001160c */
[----:B------:R-:W-:-:S04]  /*9de0*/  IADD3 R0, P3, P4, R7, -UR4, RZ ;  /* 0x8000000407007c10 */ /* 0x000fc8000fc7e0ff */
[----:B------:R-:W-:-:S04]  /*9df0*/  IADD3.X R8, R9, 0x3fe00000, ~R10, P3, P4 ;  /* 0x3fe0000009087810 */ /* 0x000fc80001fe8c0a */
[----:B------:R-:W-:-:S07]  /*9e00*/  LOP3.LUT R3, R8, R3, RZ, 0xfc, !PT ;  /* 0x0000000308037212 */ /* 0x000fce00078efcff */
.L_x_2331:
[----:B------:R-:W-:Y:S02]  /*9e10*/  IMAD.MOV.U32 R7, RZ, RZ, 0x0 ;  /* 0x00000000ff077424 */ /* 0x000fe400078e00ff */
[----:B------:R-:W-:Y:S02]  /*9e20*/  IMAD.MOV.U32 R20, RZ, RZ, R0 ;  /* 0x000000ffff147224 */ /* 0x000fe400078e0000 */
[----:B------:R-:W-:Y:S01]  /*9e30*/  IMAD.MOV.U32 R21, RZ, RZ, R3 ;  /* 0x000000ffff157224 */ /* 0x000fe200078e0003 */
[----:B------:R-:W-:Y:S06]  /*9e40*/  RET.REL.NODEC R6 `(_ZN2at6native27unrolled_elementwise_kernelIZZZNS0_15sin_kernel_cudaERNS_18TensorIteratorBaseEENKUlvE0_clEvENKUlvE_clEvEUldE_St5arrayIPcLm2EELi4E23TrivialOffsetCalculatorILi1EjESB_NS0_6memory12LoadWithCastILi1EEENSC_13StoreWithCastILi1EEEEEviT_T0_T2_T3_T4_T5_) ;  /* 0xffffff60066c7950 */ /* 0x000fec0003c3ffff */
.L_x_2335:
        /* <DEDUP_REMOVED lines=11> */
.L_x_2610:


//--------------------- .text._ZN2at6native18elementwise_kernelILi128ELi2EZNS0_22gpu_kernel_impl_nocastIZZZNS0_15sin_kernel_cudaERNS_18TensorIteratorBaseEENKUlvE0_clEvENKUlvE_clEvEUldE_EEvS4_RKT_EUliE_EEviT1_ --------------------------
	.section	.text._ZN2at6native18elementwise_kernelILi128ELi2EZNS0_22gpu_kernel_impl_nocastIZZZNS0_15sin_kernel_cudaERNS_18TensorIteratorBaseEENKUlvE0_clEvENKUlvE_clEvEUldE_EEvS4_RKT_EUliE_EEviT1_,"ax",@progbits
	.align	128
        .global         _ZN2at6native18elementwise_kernelILi128ELi2EZNS0_22gpu_kernel_impl_nocastIZZZNS0_15sin_kernel_cudaERNS_18TensorIteratorBaseEENKUlvE0_clEvENKUlvE_clEvEUldE_EEvS4_RKT_EUliE_EEviT1_
        .type           _ZN2at6native18elementwise_kernelILi128ELi2EZNS0_22gpu_kernel_impl_nocastIZZZNS0_15sin_kernel_cudaERNS_18TensorIteratorBaseEENKUlvE0_clEvENKUlvE_clEvEUldE_EEvS4_RKT_EUliE_EEviT1_,@function
        .size           _ZN2at6native18elementwise_kernelILi128ELi2EZNS0_22gpu_kernel_impl_nocastIZZZNS0_15sin_kernel_cudaERNS_18TensorIteratorBaseEENKUlvE0_clEvENKUlvE_clEvEUldE_EEvS4_RKT_EUliE_EEviT1_,(.L_x_2611 - _ZN2at6native18elementwise_kernelILi128ELi2EZNS0_22gpu_kernel_impl_nocastIZZZNS0_15sin_kernel_cudaERNS_18TensorIteratorBaseEENKUlvE0_clEvENKUlvE_clEvEUldE_EEvS4_RKT_EUliE_EEviT1_)
        .other          _ZN2at6native18elementwise_kernelILi128ELi2EZNS0_22gpu_kernel_impl_nocastIZZZNS0_15sin_kernel_cudaERNS_18TensorIteratorBaseEENKUlvE0_clEvENKUlvE_clEvEUldE_EEvS4_RKT_EUliE_EEviT1_,@"STO_CUDA_ENTRY STV_DEFAULT"
_ZN2at6native18elementwise_kernelILi128ELi2EZNS0_22gpu_kernel_impl_nocastIZZZNS0_15sin_kernel_cudaERNS_18TensorIteratorBaseEENKUlvE0_clEvENKUlvE_clEvEUldE_EEvS4_RKT_EUliE_EEviT1_:
.text._ZN2at6native18elementwise_kernelILi128ELi2EZNS0_22gpu_kernel_impl_nocastIZZZNS0_15sin_kernel_cudaERNS_18TensorIteratorBaseEENKUlvE0_clEvENKUlvE_clEvEUldE_EEvS4_RKT_EUliE_EEviT1_:
[----:B------:R-:W0:Y:S01]  /*0000*/  LDC R1, c[0x0][0x28] ;  /* 0x00000a00ff017b82 */ /* 0x000e220000000800 */
[----:B------:R-:W1:Y:S01]  /*0010*/  S2R R2, SR_CTAID.X ;  /* 0x0000000000027919 */ /* 0x000e620000002500 */
[----:B------:R-:W-:Y:S01]  /*0020*/  ULDC UR4, c[0x0][0x210] ;  /* 0x0000840000047ab9 */ /* 0x000fe20000000800 */
[----:B------:R-:W-:Y:S01]  /*0030*/  ULDC.64 UR6, c[0x0][0x208] ;  /* 0x0000820000067ab9 */ /* 0x000fe20000000a00 */
[----:B------:R-:W-:Y:S01]  /*0040*/  BSSY B0, `(.L_x_2336) ;  /* 0x0000170000007945 */ /* 0x000fe20003800000 */
[----:B------:R-:W1:Y:S01]  /*0050*/  S2R R3, SR_TID.X ;  /* 0x0000000000037919 */ /* 0x000e620000002100 */
[----:B0-----:R-:W-:Y:S01]  /*0060*/  IADD3 R1, R1, -0x28, RZ ;  /* 0xffffffd801017810 */ /* 0x001fe20007ffe0ff */
[----:B-1----:R-:W-:-:S05]  /*0070*/  IMAD R9, R2, 0x100, R3 ;  /* 0x0000010002097824 */ /* 0x002fca00078e0203 */
[----:B------:R-:W-:-:S13]  /*0080*/  ISETP.GE.AND P0, PT, R9, UR4, PT ;  /* 0x0000000409007c0c */ /* 0x000fda000bf06270 */
[----:B------:R-:W-:Y:S05]  /*0090*/  @P0 BRA `(.L_x_2337) ;  /* 0x0000001400a80947 */ /* 0x000fea0003800000 */
[----:B------:R-:W0:Y:S01]  /*00a0*/  LDC R6, c[0x0][0x218] ;  /* 0x00008600ff067b82 */ /* 0x000e220000000800 */
[----:B------:R-:W-:Y:S01]  /*00b0*/  HFMA2.MMA R0, -RZ, RZ, 0, 0 ;  /* 0x00000000ff007435 */ /* 0x000fe200000001ff */
[----:B------:R-:W-:Y:S01]  /*00c0*/  IMAD.MOV.U32 R7, RZ, RZ, RZ ;  /* 0x000000ffff077224 */ /* 0x000fe200078e00ff */
[----:B0-----:R-:W-:-:S13]  /*00d0*/  ISETP.NE.AND P0, PT, R6, RZ, PT ;  /* 0x000000ff0600720c */ /* 0x001fda0003f05270 */
[----:B------:R-:W-:Y:S05]  /*00e0*/  @!P0 BRA `(.L_x_2338) ;  /* 0x0000001000a88947 */ /* 0x000fea0003800000 */
[----:B------:R-:W-:Y:S01]  /*00f0*/  MOV R4, RZ ;  /* 0x000000ff00047202 */ /* 0x000fe20000000f00 */
[----:B------:R-:W-:Y:S01]  /*0100*/  IMAD.MOV.U32 R5, RZ, RZ, R9 ;  /* 0x000000ffff057224 */ /* 0x000fe200078e0009 */
        /* <DEDUP_REMOVED lines=280> */
[----:B------:R-:W-:Y:S01]  /*1290*/  SHF.R.U32.HI R11, RZ, UR4, R10 ;  /* 0x00000004ff0b7c19 */ /* 0x000fe2000801160a */
[----:B------:R-:W-:Y:S02]  /*12a0*/  ULDC.64 UR4, c[0x0][0x400] ;  /* 0x0001000000047ab9 */ /* 0x000fe40000000a00 */
[----:B------:R-:W0:Y:S01]  /*12b0*/  @P0 LDC.64 R14, c[0x0][0x340] ;  /* 0x0000d000ff0e0b82 */ /* 0x000e220000000a00 */
[----:B------:R-:W-:Y:S01]  /*12c0*/  @P0 MOV R10, RZ ;  /* 0x000000ff000a0202 */ /* 0x000fe20000000f00 */
[----:B------:R-:W-:-:S06]  /*12d0*/  IMAD.MOV R13, RZ, RZ, -R11 ;  /* 0x000000ffff0d7224 */ /* 0x000fcc00078e0a0b */
[----:B------:R-:W1:Y:S08]  /*12e0*/  @P0 LDC R17, c[0x0][0x33c] ;  /* 0x0000cf00ff110b82 */ /* 0x000e700000000800 */
[----:B------:R-:W2:Y:S01]  /*12f0*/  @P0 LDC.64 R8, c[0x0][0x408] ;  /* 0x00010200ff080b82 */ /* 0x000ea20000000a00 */
[----:B0-----:R-:W-:-:S05]  /*1300*/  @P0 IMAD.HI.U32 R4, R11, R14, R10 ;  /* 0x0000000e0b040227 */ /* 0x001fca00078e000a */
[----:B------:R-:W-:Y:S01]  /*1310*/  @P0 SHF.R.U32.HI R6, RZ, R15, R4 ;  /* 0x0000000fff060219 */ /* 0x000fe20000011604 */
[----:B------:R-:W-:-:S03]  /*1320*/  IMAD R4, R13, UR8, R5 ;  /* 0x000000080d047c24 */ /* 0x000fc6000f8e0205 */
[----:B------:R-:W-:Y:S01]  /*1330*/  @P0 IADD3 R10, -R6, RZ, RZ ;  /* 0x000000ff060a0210 */ /* 0x000fe20007ffe1ff */
[C---:B------:R-:W-:Y:S02]  /*1340*/  IMAD R7, R4.reuse, UR4, R7 ;  /* 0x0000000404077c24 */ /* 0x040fe4000f8e0207 */
[----:B------:R-:W-:Y:S02]  /*1350*/  IMAD R0, R4, UR5, R0 ;  /* 0x0000000504007c24 */ /* 0x000fe4000f8e0200 */
[----:B-1----:R-:W-:-:S04]  /*1360*/  @P0 IMAD R10, R10, R17, R11 ;  /* 0x000000110a0a0224 */ /* 0x002fc800078e020b */
[C---:B--2---:R-:W-:Y:S02]  /*1370*/  @P0 IMAD R7, R10.reuse, R8, R7 ;  /* 0x000000080a070224 */ /* 0x044fe400078e0207 */
[----:B------:R-:W-:-:S07]  /*1380*/  @P0 IMAD R0, R10, R9, R0 ;  /* 0x000000090a000224 */ /* 0x000fce00078e0200 */
.L_x_2338:
[----:B------:R-:W-:Y:S02]  /*1390*/  ULDC.64 UR4, c[0x0][0x418] ;  /* 0x0001060000047ab9 */ /* 0x000fe40000000a00 */
[----:B------:R-:W-:-:S05]  /*13a0*/  IADD3 R4, P0, R0, UR4, RZ ;  /* 0x0000000400047c10 */ /* 0x000fca000ff1e0ff */
[----:B------:R-:W-:Y:S01]  /*13b0*/  IMAD.X R5, RZ, RZ, UR5, P0 ;  /* 0x00000005ff057e24 */ /* 0x000fe200080e06ff */
[----:B------:R-:W-:-:S04]  /*13c0*/  ULDC.64 UR4, c[0x0][0x410] ;  /* 0x0001040000047ab9 */ /* 0x000fc80000000a00 */
[----:B------:R-:W2:Y:S01]  /*13d0*/  LDG.E.64 R12, desc[UR6][R4.64] ;  /* 0x00000006040c7981 */ /* 0x000ea2000c1e1b00 */
[----:B------:R-:W-:Y:S01]  /*13e0*/  IADD3 R6, P1, R7, UR4, RZ ;  /* 0x0000000407067c10 */ /* 0x000fe2000ff3e0ff */
[----:B------:R-:W-:Y:S03]  /*13f0*/  BSSY B1, `(.L_x_2339) ;  /* 0x000001b000017945 */ /* 0x000fe60003800000 */
[----:B------:R-:W-:Y:S01]  /*1400*/  IADD3.X R7, RZ, UR5, RZ, P1, !PT ;  /* 0x00000005ff077c10 */ /* 0x000fe20008ffe4ff */
[----:B--2---:R-:W-:-:S14]  /*1410*/  DSETP.NEU.AND P0, PT, |R12|, +INF , PT ;  /* 0x7ff000000c00742a */ /* 0x004fdc0003f0d200 */
[----:B------:R-:W-:Y:S05]  /*1420*/  @!P0 BRA `(.L_x_2340) ;  /* 0x0000000000548947 */ /* 0x000fea0003800000 */
[----:B------:R-:W-:Y:S01]  /*1430*/  UMOV UR4, 0x6dc9c883 ;  /* 0x6dc9c88300047882 */ /* 0x000fe20000000000 */
[----:B------:R-:W-:Y:S01]  /*1440*/  UMOV UR5, 0x3fe45f30 ;  /* 0x3fe45f3000057882 */ /* 0x000fe20000000000 */
[C---:B------:R-:W-:Y:S02]  /*1450*/  DSETP.GE.AND P0, PT, |R12|.reuse, 2.14748364800000000000e+09, PT ;  /* 0x41e000000c00742a */ /* 0x040fe40003f06200 */
[----:B------:R-:W-:Y:S01]  /*1460*/  DMUL R8, R12, UR4 ;  /* 0x000000040c087c28 */ /* 0x000fe20008000000 */
[----:B------:R-:W-:Y:S01]  /*1470*/  UMOV UR4, 0x54442d18 ;  /* 0x54442d1800047882 */ /* 0x000fe20000000000 */
[----:B------:R-:W-:-:S04]  /*1480*/  UMOV UR5, 0x3ff921fb ;  /* 0x3ff921fb00057882 */ /* 0x000fc80000000000 */
[----:B------:R-:W0:Y:S08]  /*1490*/  F2I.F64 R0, R8 ;  /* 0x0000000800007311 */ /* 0x000e300000301100 */
        /* <DEDUP_REMOVED lines=10> */
[----:B------:R-:W-:-:S07]  /*1540*/  MOV R12, 0x1560 ;  /* 0x00001560000c7802 */ /* 0x000fce0000000f00 */
[----:B------:R-:W-:Y:S05]  /*1550*/  CALL.REL.NOINC `($_ZN2at6native18elementwise_kernelILi128ELi2EZNS0_22gpu_kernel_impl_nocastIZZZNS0_15sin_kernel_cudaERNS_18TensorIteratorBaseEENKUlvE0_clEvENKUlvE_clEvEUldE_EEvS4_RKT_EUliE_EEviT1_$__internal_trig_reduction_slowpathd) ;  /* 0x0000001800347944 */ /* 0x000fea0003c00000 */
[----:B------:R-:W-:Y:S01]  /*1560*/  MOV R0, R8 ;  /* 0x0000000800007202 */ /* 0x000fe20000000f00 */
[----:B------:R-:W-:Y:S06]  /*1570*/  BRA `(.L_x_2341) ;  /* 0x0000000000087947 */ /* 0x000fec0003800000 */
.L_x_2340:
[----:B------:R-:W-:Y:S01]  /*1580*/  DMUL R4, RZ, R12 ;  /* 0x0000000cff047228 */ /* 0x000fe20000000000 */
[----:B------:R-:W-:-:S10]  /*1590*/  IMAD.MOV.U32 R0, RZ, RZ, RZ ;  /* 0x000000ffff007224 */ /* 0x000fd400078e00ff */
.L_x_2341:
[----:B------:R-:W-:Y:S05]  /*15a0*/  BSYNC B1 ;  /* 0x0000000000017941 */ /* 0x000fea0003800000 */
.L_x_2339:
[----:B------:R-:W0:Y:S01]  /*15b0*/  LDC.64 R22, c[0x4][0x138] ;  /* 0x01004e00ff167b82 */ /* 0x000e220000000a00 */
[----:B------:R-:W-:-:S04]  /*15c0*/  SHF.L.U32 R8, R0, 0x3, RZ ;  /* 0x0000000300087819 */ /* 0x000fc800000006ff */
        /* <DEDUP_REMOVED lines=9> */
[----:B------:R-:W-:-:S02]  /*1660*/  IMAD R2, R2, 0x100, R3 ;  /* 0x0000010002027824 */ /* 0x000fc400078e0203 */
        /* <DEDUP_REMOVED lines=10> */
[----:B------:R-:W-:-:S07]  /*1710*/  IADD3 R9, R2, 0x80, RZ ;  /* 0x0000008002097810 */ /* 0x000fce0007ffe0ff */
[----:B------:R-:W-:-:S07]  /*1720*/  @P1 DFMA R4, R4, -1, RZ ;  /* 0xbff000000404182b */ /* 0x000fce00000000ff */
[----:B------:R0:W-:Y:S04]  /*1730*/  STG.E.64 desc[UR6][R6.64], R4 ;  /* 0x0000000406007986 */ /* 0x0001e8000c101b06 */
.L_x_2337:
[----:B------:R-:W-:Y:S05]  /*1740*/  BSYNC B0 ;  /* 0x0000000000007941 */ /* 0x000fea0003800000 */
.L_x_2336:
[----:B------:R-:W-:Y:S02]  /*1750*/  ULDC UR4, c[0x0][0x210] ;  /* 0x0000840000047ab9 */ /* 0x000fe40000000800 */
[----:B------:R-:W-:-:S13]  /*1760*/  ISETP.GE.AND P0, PT, R9, UR4, PT ;  /* 0x0000000409007c0c */ /* 0x000fda000bf06270 */
[----:B------:R-:W-:Y:S05]  /*1770*/  @P0 EXIT ;  /* 0x000000000000094d */ /* 0x000fea0003800000 */
[----:B------:R-:W1:Y:S01]  /*1780*/  LDC R8, c[0x0][0x218] ;  /* 0x00008600ff087b82 */ /* 0x000e620000000800 */
[----:B------:R-:W-:Y:S01]  /*1790*/  IMAD.MOV.U32 R0, RZ, RZ, RZ ;  /* 0x000000ffff007224 */ /* 0x000fe200078e00ff */
[----:B------:R-:W-:Y:S02]  /*17a0*/  MOV R3, RZ ;  /* 0x000000ff00037202 */ /* 0x000fe40000000f00 */
[----:B-1----:R-:W-:-:S13]  /*17b0*/  ISETP.NE.AND P0, PT, R8, RZ, PT ;  /* 0x000000ff0800720c */ /* 0x002fda0003f05270 */
[----:B------:R-:W-:Y:S05]  /*17c0*/  @!P0 BRA `(.L_x_2342) ;  /* 0x0000001000a88947 */ /* 0x000fea0003800000 */
[----:B------:R-:W-:Y:S01]  /*17d0*/  MOV R3, R9 ;  /* 0x0000000900037202 */ /* 0x000fe20000000f00 */
[----:B------:R-:W-:Y:S01]  /*17e0*/  IMAD.MOV.U32 R2, RZ, RZ, RZ ;  /* 0x000000ffff027224 */ /* 0x000fe200078e00ff */
[----:B------:R-:W-:Y:S01]  /*17f0*/  ULDC.64 UR4, c[0x0][0x220] ;  /* 0x0000880000047ab9 */ /* 0x000fe20000000a00 */
[----:B------:R-:W-:Y:S02]  /*1800*/  ISETP.NE.AND P0, PT, R8, 0x1, PT ;  /* 0x000000010800780c */ /* 0x000fe40003f05270 */
[----:B0-----:R-:W-:Y:S01]  /*1810*/  IMAD.HI.U32 R4, R9, UR4, R2 ;  /* 0x0000000409047c27 */ /* 0x001fe2000f8e0002 */
        /* <DEDUP_REMOVED lines=279> */
[----:B------:R-:W-:Y:S01]  /*2990*/  @P0 IMAD.MOV.U32 R6, RZ, RZ, RZ ;  /* 0x000000ffff060224 */ /* 0x000fe200078e00ff */
        /* <DEDUP_REMOVED lines=8> */
[----:B------:R-:W-:-:S05]  /*2a20*/  @P0 SHF.R.U32.HI R2, RZ, R9, R2 ;  /* 0x00000009ff020219 */ /* 0x000fca0000011602 */
[----:B------:R-:W-:-:S04]  /*2a30*/  @P0 IMAD.MOV R6, RZ, RZ, -R2 ;  /* 0x000000ffff060224 */ /* 0x000fc800078e0a02 */
[----:B-1----:R-:W-:-:S04]  /*2a40*/  @P0 IMAD R6, R11, R6, R7 ;  /* 0x000000060b060224 */ /* 0x002fc800078e0207 */
[C---:B--2---:R-:W-:Y:S02]  /*2a50*/  @P0 IMAD R3, R6.reuse, R12, R3 ;  /* 0x0000000c06030224 */ /* 0x044fe400078e0203 */
[----:B------:R-:W-:-:S07]  /*2a60*/  @P0 IMAD R0, R6, R13, R0 ;  /* 0x0000000d06000224 */ /* 0x000fce00078e0200 */
.L_x_2342:
[----:B------:R-:W-:Y:S02]  /*2a70*/  ULDC.64 UR4, c[0x0][0x418] ;  /* 0x0001060000047ab9 */ /* 0x000fe40000000a00 */
[----:B0-----:R-:W-:-:S04]  /*2a80*/  IADD3 R4, P0, R0, UR4, RZ ;  /* 0x0000000400047c10 */ /* 0x001fc8000ff1e0ff */
[----:B------:R-:W-:Y:S01]  /*2a90*/  IADD3.X R5, RZ, UR5, RZ, P0, !PT ;  /* 0x00000005ff057c10 */ /* 0x000fe200087fe4ff */
[----:B------:R-:W-:-:S04]  /*2aa0*/  ULDC.64 UR4, c[0x0][0x410] ;  /* 0x0001040000047ab9 */ /* 0x000fc80000000a00 */
[----:B------:R-:W2:Y:S01]  /*2ab0*/  LDG.E.64 R12, desc[UR6][R4.64] ;  /* 0x00000006040c7981 */ /* 0x000ea2000c1e1b00 */
[----:B------:R-:W-:Y:S01]  /*2ac0*/  IADD3 R2, P1, R3, UR4, RZ ;  /* 0x0000000403027c10 */ /* 0x000fe2000ff3e0ff */
[----:B------:R-:W-:Y:S04]  /*2ad0*/  BSSY B0, `(.L_x_2343) ;  /* 0x000001d000007945 */ /* 0x000fe80003800000 */
[----:B------:R-:W-:Y:S01]  /*2ae0*/  IMAD.X R3, RZ, RZ, UR5, P1 ;  /* 0x00000005ff037e24 */ /* 0x000fe200088e06ff */
        /* <DEDUP_REMOVED lines=18> */
[----:B------:R-:W-:Y:S02]  /*2c10*/  MOV R0, R12 ;  /* 0x0000000c00007202 */ /* 0x000fe40000000f00 */
[----:B------:R-:W-:-:S07]  /*2c20*/  MOV R12, 0x2c40 ;  /* 0x00002c40000c7802 */ /* 0x000fce0000000f00 */
[----:B------:R-:W-:Y:S05]  /*2c30*/  CALL.REL.NOINC `($_ZN2at6native18elementwise_kernelILi128ELi2EZNS0_22gpu_kernel_impl_nocastIZZZNS0_15sin_kernel_cudaERNS_18TensorIteratorBaseEENKUlvE0_clEvENKUlvE_clEvEUldE_EEvS4_RKT_EUliE_EEviT1_$__internal_trig_reduction_slowpathd) ;  /* 0x00000000007c7944 */ /* 0x000fea0003c00000 */
[----:B------:R-:W-:Y:S01]  /*2c40*/  IMAD.MOV.U32 R0, RZ, RZ, R8 ;  /* 0x000000ffff007224 */ /* 0x000fe200078e0008 */
[----:B------:R-:W-:Y:S01]  /*2c50*/  MOV R16, R4 ;  /* 0x0000000400107202 */ /* 0x000fe20000000f00 */
[----:B------:R-:W-:Y:S01]  /*2c60*/  IMAD.MOV.U32 R17, RZ, RZ, R5 ;  /* 0x000000ffff117224 */ /* 0x000fe200078e0005 */
[----:B------:R-:W-:Y:S06]  /*2c70*/  BRA `(.L_x_2345) ;  /* 0x0000000000087947 */ /* 0x000fec0003800000 */
.L_x_2344:
[----:B------:R-:W-:Y:S01]  /*2c80*/  DMUL R16, RZ, R12 ;  /* 0x0000000cff107228 */ /* 0x000fe20000000000 */
[----:B------:R-:W-:-:S10]  /*2c90*/  MOV R0, RZ ;  /* 0x000000ff00007202 */ /* 0x000fd40000000f00 */
.L_x_2345:
[----:B------:R-:W-:Y:S05]  /*2ca0*/  BSYNC B0 ;  /* 0x0000000000007941 */ /* 0x000fea0003800000 */
.L_x_2343:
        /* <DEDUP_REMOVED lines=10> */
[----:B------:R-:W-:-:S03]  /*2d50*/  DMUL R18, R16, R16 ;  /* 0x0000001010127228 */ /* 0x000fc60000000000 */
        /* <DEDUP_REMOVED lines=10> */
[----:B------:R-:W-:-:S07]  /*2e00*/  @P1 DFMA R16, R16, -1, RZ ;  /* 0xbff000001010182b */ /* 0x000fce00000000ff */
[----:B------:R-:W-:Y:S01]  /*2e10*/  STG.E.64 desc[UR6][R2.64], R16 ;  /* 0x0000001002007986 */ /* 0x000fe2000c101b06 */
[----:B------:R-:W-:Y:S05]  /*2e20*/  EXIT ;  /* 0x000000000000794d */ /* 0x000fea0003800000 */
        .type           $_ZN2at6native18elementwise_kernelILi128ELi2EZNS0_22gpu_kernel_impl_nocastIZZZNS0_15sin_kernel_cudaERNS_18TensorIteratorBaseEENKUlvE0_clEvENKUlvE_clEvEUldE_EEvS4_RKT_EUliE_EEviT1_$__internal_trig_reduction_slowpathd,@function
        .size           $_ZN2at6native18elementwise_kernelILi128ELi2EZNS0_22gpu_kernel_impl_nocastIZZZNS0_15sin_kernel_cudaERNS_18TensorIteratorBaseEENKUlvE0_clEvENKUlvE_clEvEUldE_EEvS4_RKT_EUliE_EEviT1_$__internal_trig_reduction_slowpathd,(.L_x_2611 - $_ZN2at6native18elementwise_kernelILi128ELi2EZNS0_22gpu_kernel_impl_nocastIZZZNS0_15sin_kernel_cudaERNS_18TensorIteratorBaseEENKUlvE0_clEvENKUlvE_clEvEUldE_EEvS4_RKT_EUliE_EEviT1_$__internal_trig_reduction_slowpathd)
$_ZN2at6native18elementwise_kernelILi128ELi2EZNS0_22gpu_kernel_impl_nocastIZZZNS0_15sin_kernel_cudaERNS_18TensorIteratorBaseEENKUlvE0_clEvENKUlvE_clEvEUldE_EEvS4_RKT_EUliE_EEviT1_$__internal_trig_reduction_slowpathd:
[----:B------:R-:W-:Y:S02]  /*2e30*/  SHF.R.U32.HI R15, RZ, 0x14, R13 ;  /* 0x00000014ff0f7819 */ /* 0x000fe4000001160d */
[----:B------:R-:W-:Y:S02]  /*2e40*/  MOV R5, RZ ;  /* 0x000000ff00057202 */ /* 0x000fe40000000f00 */
[----:B------:R-:W-:-:S04]  /*2e50*/  LOP3.LUT R4, R15, 0x7ff, RZ, 0xc0, !PT ;  /* 0x000007ff0f047812 */ /* 0x000fc800078ec0ff */
[----:B------:R-:W-:-:S13]  /*2e60*/  ISETP.NE.AND P0, PT, R4, 0x7ff, PT ;  /* 0x000007ff0400780c */ /* 0x000fda0003f05270 */
[----:B------:R-:W-:Y:S05]  /*2e70*/  @!P0 BRA `(.L_x_2346) ;  /* 0x0000000800388947 */ /* 0x000fea0003800000 */
[----:B------:R-:W-:Y:S01]  /*2e80*/  VIADD R4, R4, 0xfffffc00 ;  /* 0xfffffc0004047836 */ /* 0x000fe20000000000 */
[----:B------:R-:W-:Y:S01]  /*2e90*/  IADD3 R15, R15, -0x400, RZ ;  /* 0xfffffc000f0f7810 */ /* 0x000fe20007ffe0ff */
[----:B------:R-:W-:Y:S01]  /*2ea0*/  BSSY B2, `(.L_x_2347) ;  /* 0x0000031000027945 */ /* 0x000fe20003800000 */
[----:B------:R-:W-:Y:S02]  /*2eb0*/  CS2R R10, SRZ ;  /* 0x00000000000a7805 */ /* 0x000fe4000001ff00 */
[----:B------:R-:W-:Y:S02]  /*2ec0*/  SHF.R.U32.HI R4, RZ, 0x6, R4 ;  /* 0x00000006ff047819 */ /* 0x000fe40000011604 */
[----:B------:R-:W-:Y:S02]  /*2ed0*/  LOP3.LUT P2, R15, R15, 0x3f, RZ, 0xc0, !PT ;  /* 0x0000003f0f0f7812 */ /* 0x000fe4000784c0ff */
[C---:B------:R-:W-:Y:S02]  /*2ee0*/  IADD3 R5, -R4.reuse, 0x10, RZ ;  /* 0x0000001004057810 */ /* 0x040fe40007ffe1ff */
[----:B------:R-:W-:-:S02]  /*2ef0*/  IADD3 R14, -R4, 0x13, RZ ;  /* 0x00000013040e7810 */ /* 0x000fc40007ffe1ff */
[C---:B------:R-:W-:Y:S02]  /*2f00*/  ISETP.GT.AND P0, PT, R5.reuse, 0xe, PT ;  /* 0x0000000e0500780c */ /* 0x040fe40003f04270 */
[----:B------:R-:W-:Y:S02]  /*2f10*/  IADD3 R16, -R4, 0xf, RZ ;  /* 0x0000000f04107810 */ /* 0x000fe40007ffe1ff */
[----:B------:R-:W-:Y:S02]  /*2f20*/  SEL R14, R14, 0x12, !P0 ;  /* 0x000000120e0e7807 */ /* 0x000fe40004000000 */
[----:B------:R-:W-:Y:S02]  /*2f30*/  MOV R17, R16 ;  /* 0x0000001000117202 */ /* 0x000fe40000000f00 */
[----:B------:R-:W-:-:S13]  /*2f40*/  ISETP.GT.AND P0, PT, R5, R14, PT ;  /* 0x0000000e0500720c */ /* 0x000fda0003f04270 */
[----:B------:R-:W-:Y:S05]  /*2f50*/  @P0 BRA `(.L_x_2348) ;  /* 0x0000000000940947 */ /* 0x000fea0003800000 */
[----:B------:R-:W0:Y:S01]  /*2f60*/  LDC.64 R18, c[0x4][0x140] ;  /* 0x01005000ff127b82 */ /* 0x000e220000000a00 */
[C---:B------:R-:W-:Y:S01]  /*2f70*/  SHF.L.U64.HI R23, R0.reuse, 0xb, R13 ;  /* 0x0000000b00177819 */ /* 0x040fe2000001020d */
[----:B------:R-:W-:Y:S01]  /*2f80*/  IMAD.SHL.U32 R21, R0, 0x800, RZ ;  /* 0x0000080000157824 */ /* 0x000fe200078e00ff */
[----:B------:R-:W-:Y:S02]  /*2f90*/  MOV R0, R1 ;  /* 0x0000000100007202 */ /* 0x000fe40000000f00 */
[----:B------:R-:W-:Y:S02]  /*2fa0*/  CS2R R10, SRZ ;  /* 0x00000000000a7805 */ /* 0x000fe4000001ff00 */
[----:B------:R-:W-:Y:S02]  /*2fb0*/  MOV R17, R16 ;  /* 0x0000001000117202 */ /* 0x000fe40000000f00 */
[----:B------:R-:W-:Y:S01]  /*2fc0*/  LOP3.LUT R23, R23, 0x80000000, RZ, 0xfc, !PT ;  /* 0x8000000017177812 */ /* 0x000fe200078efcff */
[----:B------:R-:W1:Y:S01]  /*2fd0*/  LDC.64 R4, c[0x0][0x208] ;  /* 0x00008200ff047b82 */ /* 0x000e620000000a00 */
[----:B0-----:R-:W-:-:S07]  /*2fe0*/  IMAD.WIDE R18, R16, 0x8, R18 ;  /* 0x0000000810127825 */ /* 0x001fce00078e0212 */
.L_x_2349:
[----:B-1----:R-:W-:Y:S01]  /*2ff0*/  R2UR UR4, R4 ;  /* 0x00000000040472ca */ /* 0x002fe200000e0000 */
[----:B------:R-:W-:Y:S01]  /*3000*/  IMAD.MOV.U32 R8, RZ, RZ, R18 ;  /* 0x000000ffff087224 */ /* 0x000fe200078e0012 */
[----:B------:R-:W-:Y:S02]  /*3010*/  R2UR UR5, R5 ;  /* 0x00000000050572ca */ /* 0x000fe400000e0000 */
[----:B------:R-:W-:-:S11]  /*3020*/  MOV R9, R19 ;  /* 0x0000001300097202 */ /* 0x000fd60000000f00 */
[----:B------:R-:W2:Y:S01]  /*3030*/  LDG.E.64.CONSTANT R8, desc[UR4][R8.64] ;  /* 0x0000000408087981 */ /* 0x000ea2000c1e9b00 */
[----:B------:R-:W-:Y:S02]  /*3040*/  VIADD R17, R17, 0x1 ;  /* 0x0000000111117836 */ /* 0x000fe40000000000 */
[----:B--2---:R-:W-:-:S04]  /*3050*/  IMAD.WIDE.U32 R10, P3, R8, R21, R10 ;  /* 0x00000015080a7225 */ /* 0x004fc8000786000a */
[C---:B------:R-:W-:Y:S02]  /*3060*/  IMAD R25, R8.reuse, R23, RZ ;  /* 0x0000001708197224 */ /* 0x040fe400078e02ff */
[----:B------:R-:W-:Y:S02]  /*3070*/  IMAD R20, R9, R21, RZ ;  /* 0x0000001509147224 */ /* 0x000fe400078e02ff */
[----:B------:R-:W-:Y:S01]  /*3080*/  IMAD.HI.U32 R22, R8, R23, RZ ;  /* 0x0000001708167227 */ /* 0x000fe200078e00ff */
[----:B------:R-:W-:-:S03]  /*3090*/  IADD3 R11, P0, R25, R11, RZ ;  /* 0x0000000b190b7210 */ /* 0x000fc60007f1e0ff */
[C---:B------:R-:W-:Y:S01]  /*30a0*/  IMAD.HI.U32 R8, R9.reuse, R23, RZ ;  /* 0x0000001709087227 */ /* 0x040fe200078e00ff */
[----:B------:R-:W-:Y:S02]  /*30b0*/  IADD3 R11, P1, R20, R11, RZ ;  /* 0x0000000b140b7210 */ /* 0x000fe40007f3e0ff */
[----:B------:R-:W-:Y:S01]  /*30c0*/  IADD3.X R25, R22, RZ, RZ, P3, !PT ;  /* 0x000000ff16197210 */ /* 0x000fe20001ffe4ff */
[----:B------:R-:W-:Y:S01]  /*30d0*/  IMAD.HI.U32 R20, R9, R21, RZ ;  /* 0x0000001509147227 */ /* 0x000fe200078e00ff */
[----:B------:R-:W-:Y:S01]  /*30e0*/  ISETP.GE.AND P3, PT, R17, R14, PT ;  /* 0x0000000e1100720c */ /* 0x000fe20003f66270 */
[----:B------:R0:W-:Y:S02]  /*30f0*/  STL.64 [R0], R10 ;  /* 0x0000000a00007387 */ /* 0x0001e40000100a00 */
[----:B------:R-:W-:Y:S01]  /*3100*/  IMAD R9, R9, R23, RZ ;  /* 0x0000001709097224 */ /* 0x000fe200078e02ff */
[----:B------:R-:W-:-:S04]  /*3110*/  IADD3.X R20, P0, R20, R25, RZ, P0, !PT ;  /* 0x0000001914147210 */ /* 0x000fc8000071e4ff */
[----:B------:R-:W-:Y:S02]  /*3120*/  IADD3.X R20, P1, R9, R20, RZ, P1, !PT ;  /* 0x0000001409147210 */ /* 0x000fe40000f3e4ff */
[----:B------:R-:W-:Y:S02]  /*3130*/  IADD3.X R8, R8, RZ, RZ, P0, !PT ;  /* 0x000000ff08087210 */ /* 0x000fe400007fe4ff */
[----:B------:R-:W-:Y:S02]  /*3140*/  IADD3 R18, P0, R18, 0x8, RZ ;  /* 0x0000000812127810 */ /* 0x000fe40007f1e0ff */
[----:B------:R-:W-:Y:S02]  /*3150*/  IADD3.X R9, RZ, R8, RZ, P1, !PT ;  /* 0x00000008ff097210 */ /* 0x000fe40000ffe4ff */
[----:B0-----:R-:W-:Y:S01]  /*3160*/  IADD3 R0, R0, 0x8, RZ ;  /* 0x0000000800007810 */ /* 0x001fe20007ffe0ff */
[----:B------:R-:W-:Y:S01]  /*3170*/  IMAD.X R19, RZ, RZ, R19, P0 ;  /* 0x000000ffff137224 */ /* 0x000fe200000e0613 */
[----:B------:R-:W-:Y:S01]  /*3180*/  MOV R10, R20 ;  /* 0x00000014000a7202 */ /* 0x000fe20000000f00 */
[----:B------:R-:W-:Y:S01]  /*3190*/  IMAD.MOV.U32 R11, RZ, RZ, R9 ;  /* 0x000000ffff0b7224 */ /* 0x000fe200078e0009 */
[----:B------:R-:W-:Y:S06]  /*31a0*/  @!P3 BRA `(.L_x_2349) ;  /* 0xfffffffc0090b947 */ /* 0x000fec000383ffff */
.L_x_2348:
[----:B------:R-:W-:Y:S05]  /*31b0*/  BSYNC B2 ;  /* 0x0000000000027941 */ /* 0x000fea0003800000 */
.L_x_2347:
[----:B------:R-:W-:-:S04]  /*31c0*/  IADD3 R16, -R16, R17, RZ ;  /* 0x0000001110107210 */ /* 0x000fc80007ffe1ff */
[----:B------:R-:W-:-:S05]  /*31d0*/  LEA R21, R16, R1, 0x3 ;  /* 0x0000000110157211 */ /* 0x000fca00078e18ff */
[----:B------:R0:W-:Y:S04]  /*31e0*/  STL.64 [R21], R10 ;  /* 0x0000000a15007387 */ /* 0x0001e80000100a00 */
[----:B------:R-:W2:Y:S04]  /*31f0*/  @P2 LDL.64 R16, [R1+0x8] ;  /* 0x0000080001102983 */ /* 0x000ea80000100a00 */
[----:B------:R-:W3:Y:S04]  /*3200*/  LDL.64 R8, [R1+0x10] ;  /* 0x0000100001087983 */ /* 0x000ee80000100a00 */
[----:B------:R-:W0:Y:S01]  /*3210*/  LDL.64 R4, [R1+0x18] ;  /* 0x0000180001047983 */ /* 0x000e220000100a00 */
[----:B------:R-:W-:Y:S01]  /*3220*/  @P2 IADD3 R0, -R15, 0x40, RZ ;  /* 0x000000400f002810 */ /* 0x000fe20007ffe1ff */
[----:B------:R-:W-:-:S03]  /*3230*/  UMOV UR4, URZ ;  /* 0x0000003f00047c82 */ /* 0x000fc60008000000 */
[-CC-:B--2---:R-:W-:Y:S02]  /*3240*/  @P2 SHF.R.U64 R14, R16, R0.reuse, R17.reuse ;  /* 0x00000000100e2219 */ /* 0x184fe40000001211 */
[-C--:B------:R-:W-:Y:S02]  /*3250*/  @P2 SHF.R.U32.HI R16, RZ, R0.reuse, R17 ;  /* 0x00000000ff102219 */ /* 0x080fe40000011611 */
[CC--:B---3--:R-:W-:Y:S02]  /*3260*/  @P2 SHF.L.U32 R19, R8.reuse, R15.reuse, RZ ;  /* 0x0000000f08132219 */ /* 0x0c8fe400000006ff */
[CCC-:B------:R-:W-:Y:S02]  /*3270*/  @P2 SHF.L.U64.HI R17, R8.reuse, R15.reuse, R9.reuse ;  /* 0x0000000f08112219 */ /* 0x1c0fe40000010209 */
[----:B------:R-:W-:Y:S02]  /*3280*/  @P2 SHF.R.U64 R18, R8, R0, R9 ;  /* 0x0000000008122219 */ /* 0x000fe40000001209 */
[----:B0-----:R-:W-:-:S02]  /*3290*/  @P2 SHF.L.U32 R11, R4, R15, RZ ;  /* 0x0000000f040b2219 */ /* 0x001fc400000006ff */
[----:B------:R-:W-:Y:S02]  /*32a0*/  @P2 SHF.R.U32.HI R0, RZ, R0, R9 ;  /* 0x00000000ff002219 */ /* 0x000fe40000011609 */
[----:B------:R-:W-:Y:S02]  /*32b0*/  @P2 LOP3.LUT R8, R14, R19, RZ, 0xfc, !PT ;  /* 0x000000130e082212 */ /* 0x000fe400078efcff */
[----:B------:R-:W-:Y:S02]  /*32c0*/  @P2 LOP3.LUT R9, R16, R17, RZ, 0xfc, !PT ;  /* 0x0000001110092212 */ /* 0x000fe400078efcff */
[----:B------:R-:W-:Y:S02]  /*32d0*/  @P2 SHF.L.U64.HI R15, R4, R15, R5 ;  /* 0x0000000f040f2219 */ /* 0x000fe40000010205 */
[----:B------:R-:W-:Y:S02]  /*32e0*/  @P2 LOP3.LUT R4, R11, R18, RZ, 0xfc, !PT ;  /* 0x000000120b042212 */ /* 0x000fe400078efcff */
[C-C-:B------:R-:W-:Y:S01]  /*32f0*/  SHF.L.U64.HI R10, R8.reuse, 0x2, R9.reuse ;  /* 0x00000002080a7819 */ /* 0x140fe20000010209 */
[----:B------:R-:W-:Y:S01]  /*3300*/  IMAD.SHL.U32 R8, R8, 0x4, RZ ;  /* 0x0000000408087824 */ /* 0x000fe200078e00ff */
[----:B------:R-:W-:-:S02]  /*3310*/  SHF.R.U32.HI R14, RZ, 0x1e, R9 ;  /* 0x0000001eff0e7819 */ /* 0x000fc40000011609 */
[----:B------:R-:W-:Y:S02]  /*3320*/  SHF.L.U32 R19, R4, 0x2, RZ ;  /* 0x0000000204137819 */ /* 0x000fe400000006ff */
[----:B------:R-:W-:Y:S02]  /*3330*/  @P2 LOP3.LUT R5, R15, R0, RZ, 0xfc, !PT ;  /* 0x000000000f052212 */ /* 0x000fe400078efcff */
[----:B------:R-:W-:Y:S02]  /*3340*/  IADD3 RZ, P0, RZ, -R8, RZ ;  /* 0x80000008ffff7210 */ /* 0x000fe40007f1e0ff */
[----:B------:R-:W-:Y:S02]  /*3350*/  LOP3.LUT R0, RZ, R10, RZ, 0x33, !PT ;  /* 0x0000000aff007212 */ /* 0x000fe400078e33ff */
[----:B------:R-:W-:Y:S02]  /*3360*/  LOP3.LUT R19, R14, R19, RZ, 0xfc, !PT ;  /* 0x000000130e137212 */ /* 0x000fe400078efcff */
[----:B------:R-:W-:-:S02]  /*3370*/  SHF.L.U64.HI R14, R4, 0x2, R5 ;  /* 0x00000002040e7819 */ /* 0x000fc40000010205 */
[----:B------:R-:W-:Y:S02]  /*3380*/  IADD3.X R11, P0, RZ, R0, RZ, P0, !PT ;  /* 0x00000000ff0b7210 */ /* 0x000fe4000071e4ff */
[----:B------:R-:W-:Y:S02]  /*3390*/  LOP3.LUT R4, RZ, R19, RZ, 0x33, !PT ;  /* 0x00000013ff047212 */ /* 0x000fe400078e33ff */
[----:B------:R-:W-:Y:S02]  /*33a0*/  SHF.R.U32.HI R0, RZ, 0x1d, R5 ;  /* 0x0000001dff007819 */ /* 0x000fe40000011605 */
[----:B------:R-:W-:Y:S02]  /*33b0*/  LOP3.LUT R9, RZ, R14, RZ, 0x33, !PT ;  /* 0x0000000eff097212 */ /* 0x000fe400078e33ff */
[----:B------:R-:W-:Y:S02]  /*33c0*/  IADD3.X R4, P0, RZ, R4, RZ, P0, !PT ;  /* 0x00000004ff047210 */ /* 0x000fe4000071e4ff */
[----:B------:R-:W-:-:S02]  /*33d0*/  LOP3.LUT P1, RZ, R0, 0x1, RZ, 0xc0, !PT ;  /* 0x0000000100ff7812 */ /* 0x000fc4000782c0ff */
[----:B------:R-:W-:-:S04]  /*33e0*/  IADD3.X R9, RZ, R9, RZ, P0, !PT ;  /* 0x00000009ff097210 */ /* 0x000fc800007fe4ff */
[----:B------:R-:W-:Y:S02]  /*33f0*/  SEL R9, R14, R9, !P1 ;  /* 0x000000090e097207 */ /* 0x000fe40004800000 */
[----:B------:R-:W-:Y:S02]  /*3400*/  SEL R19, R19, R4, !P1 ;  /* 0x0000000413137207 */ /* 0x000fe40004800000 */
[----:B------:R-:W-:-:S04]  /*3410*/  ISETP.NE.U32.AND P0, PT, R9, RZ, PT ;  /* 0x000000ff0900720c */ /* 0x000fc80003f05070 */
[----:B------:R-:W-:-:S06]  /*3420*/  SEL R14, R19, R9, !P0 ;  /* 0x00000009130e7207 */ /* 0x000fcc0004000000 */
[----:B------:R-:W0:Y:S02]  /*3430*/  FLO.U32 R14, R14 ;  /* 0x0000000e000e7300 */ /* 0x000e2400000e0000 */
[C---:B0-----:R-:W-:Y:S02]  /*3440*/  IADD3 R15, -R14.reuse, 0x1f, RZ ;  /* 0x0000001f0e0f7810 */ /* 0x041fe40007ffe1ff */
[----:B------:R-:W-:-:S03]  /*3450*/  IADD3 R4, -R14, 0x3f, RZ ;  /* 0x0000003f0e047810 */ /* 0x000fc60007ffe1ff */
[----:B------:R-:W-:-:S05]  /*3460*/  @P0 IMAD.MOV R4, RZ, RZ, R15 ;  /* 0x000000ffff040224 */ /* 0x000fca00078e020f */
[----:B------:R-:W-:-:S04]  /*3470*/  ISETP.NE.U32.AND P0, PT, R4, RZ, PT ;  /* 0x000000ff0400720c */ /* 0x000fc80003f05070 */
[----:B------:R-:W-:Y:S02]  /*3480*/  ISETP.NE.AND.EX P0, PT, RZ, RZ, PT, P0 ;  /* 0x000000ffff00720c */ /* 0x000fe40003f05300 */
[----:B------:R-:W-:Y:S02]  /*3490*/  SEL R10, R10, R11, !P1 ;  /* 0x0000000b0a0a7207 */ /* 0x000fe40004800000 */
[----:B------:R-:W-:Y:S02]  /*34a0*/  @P1 IADD3 R8, -R8, RZ, RZ ;  /* 0x000000ff08081210 */ /* 0x000fe40007ffe1ff */
[----:B------:R-:W-:Y:S02]  /*34b0*/  IADD3 R11, -R4, 0x40, RZ ;  /* 0x00000040040b7810 */ /* 0x000fe40007ffe1ff */
[----:B------:R-:W-:Y:S02]  /*34c0*/  SHF.L.U32 R15, R19, R4, RZ ;  /* 0x00000004130f7219 */ /* 0x000fe400000006ff */
[----:B------:R-:W-:-:S02]  /*34d0*/  SHF.R.U64 R8, R8, R11, R10 ;  /* 0x0000000b08087219 */ /* 0x000fc4000000120a */
[----:B------:R-:W-:Y:S02]  /*34e0*/  SHF.L.U64.HI R17, R19, R4, R9 ;  /* 0x0000000413117219 */ /* 0x000fe40000010209 */
[----:B------:R-:W-:-:S05]  /*34f0*/  @P0 LOP3.LUT R19, R8, R15, RZ, 0xfc, !PT ;  /* 0x0000000f08130212 */ /* 0x000fca00078efcff */
[----:B------:R-:W-:Y:S01]  /*3500*/  IMAD.WIDE.U32 R14, R19, 0x2168c235, RZ ;  /* 0x2168c235130e7825 */ /* 0x000fe200078e00ff */
[----:B------:R-:W-:-:S03]  /*3510*/  SHF.R.U32.HI R8, RZ, R11, R10 ;  /* 0x0000000bff087219 */ /* 0x000fc6000001160a */
[----:B------:R-:W-:Y:S01]  /*3520*/  IMAD.MOV.U32 R11, RZ, RZ, RZ ;  /* 0x000000ffff0b7224 */ /* 0x000fe200078e00ff */
[----:B------:R-:W-:Y:S02]  /*3530*/  MOV R10, R15 ;  /* 0x0000000f000a7202 */ /* 0x000fe40000000f00 */
[----:B------:R-:W-:-:S03]  /*3540*/  @P0 LOP3.LUT R9, R8, R17, RZ, 0xfc, !PT ;  /* 0x0000001108090212 */ /* 0x000fc600078efcff */
[----:B------:R-:W-:Y:S01]  /*3550*/  IMAD.WIDE.U32 R10, R19, -0x36f0255e, R10 ;  /* 0xc90fdaa2130a7825 */ /* 0x000fe200078e000a */
[----:B------:R-:W-:-:S03]  /*3560*/  IADD3 RZ, P0, R14, R14, RZ ;  /* 0x0000000e0eff7210 */ /* 0x000fc60007f1e0ff */
[----:B------:R-:W-:-:S04]  /*3570*/  IMAD.HI.U32 R8, R9, -0x36f0255e, RZ ;  /* 0xc90fdaa209087827 */ /* 0x000fc800078e00ff */
[----:B------:R-:W-:-:S04]  /*3580*/  IMAD.WIDE.U32 R10, P2, R9, 0x2168c235, R10 ;  /* 0x2168c235090a7825 */ /* 0x000fc8000784000a */
[----:B------:R-:W-:Y:S01]  /*3590*/  IMAD R9, R9, -0x36f0255e, RZ ;  /* 0xc90fdaa209097824 */ /* 0x000fe200078e02ff */
[----:B------:R-:W-:Y:S02]  /*35a0*/  IADD3.X R8, R8, RZ, RZ, P2, !PT ;  /* 0x000000ff08087210 */ /* 0x000fe400017fe4ff */
[----:B------:R-:W-:Y:S02]  /*35b0*/  IADD3.X RZ, P0, R10, R10, RZ, P0, !PT ;  /* 0x0000000a0aff7210 */ /* 0x000fe4000071e4ff */
[----:B------:R-:W-:-:S04]  /*35c0*/  IADD3 R9, P2, R9, R11, RZ ;  /* 0x0000000b09097210 */ /* 0x000fc80007f5e0ff */
[----:B------:R-:W-:Y:S02]  /*35d0*/  IADD3.X R8, RZ, R8, RZ, P2, !PT ;  /* 0x00000008ff087210 */ /* 0x000fe400017fe4ff */
[C---:B------:R-:W-:Y:S02]  /*35e0*/  ISETP.GT.U32.AND P3, PT, R9.reuse, RZ, PT ;  /* 0x000000ff0900720c */ /* 0x040fe40003f64070 */
[----:B------:R-:W-:Y:S02]  /*35f0*/  IADD3.X R10, P2, R9, R9, RZ, P0, !PT ;  /* 0x00000009090a7210 */ /* 0x000fe4000075e4ff */
[----:B------:R-:W-:-:S03]  /*3600*/  ISETP.GT.AND.EX P0, PT, R8, RZ, PT, P3 ;  /* 0x000000ff0800720c */ /* 0x000fc60003f04330 */
[----:B------:R-:W-:Y:S01]  /*3610*/  IMAD.X R11, R8, 0x1, R8, P2 ;  /* 0x00000001080b7824 */ /* 0x000fe200010e0608 */
[----:B------:R-:W-:-:S04]  /*3620*/  SEL R10, R10, R9, P0 ;  /* 0x000000090a0a7207 */ /* 0x000fc80000000000 */
[----:B------:R-:W-:Y:S02]  /*3630*/  SEL R9, R11, R8, P0 ;  /* 0x000000080b097207 */ /* 0x000fe40000000000 */
[----:B------:R-:W-:-:S04]  /*3640*/  IADD3 R8, P2, R10, 0x1, RZ ;  /* 0x000000010a087810 */ /* 0x000fc80007f5e0ff */
[----:B------:R-:W-:-:S04]  /*3650*/  IADD3.X R9, RZ, R9, RZ, P2, !PT ;  /* 0x00000009ff097210 */ /* 0x000fc800017fe4ff */
[----:B------:R-:W-:Y:S02]  /*3660*/  SHF.R.U64 R8, R8, 0xa, R9 ;  /* 0x0000000a08087819 */ /* 0x000fe40000001209 */
[----:B------:R-:W-:Y:S02]  /*3670*/  SEL R11, RZ, 0x1, !P0 ;  /* 0x00000001ff0b7807 */ /* 0x000fe40004000000 */
[----:B------:R-:W-:Y:S02]  /*3680*/  IADD3 R8, P2, R8, 0x1, RZ ;  /* 0x0000000108087810 */ /* 0x000fe40007f5e0ff */
[----:B------:R-:W-:Y:S02]  /*3690*/  IADD3 R10, R11, R4, RZ ;  /* 0x000000040b0a7210 */ /* 0x000fe40007ffe0ff */
[----:B------:R-:W-:Y:S02]  /*36a0*/  LEA.HI.X R9, R9, RZ, RZ, 0x16, P2 ;  /* 0x000000ff09097211 */ /* 0x000fe400010fb4ff */
[----:B------:R-:W-:-:S02]  /*36b0*/  LOP3.LUT P0, R13, R13, 0x80000000, RZ, 0xc0, !PT ;  /* 0x800000000d0d7812 */ /* 0x000fc4000780c0ff */
[--C-:B------:R-:W-:Y:S01]  /*36c0*/  SHF.R.U64 R8, R8, 0x1, R9.reuse ;  /* 0x0000000108087819 */ /* 0x100fe20000001209 */
[----:B------:R-:W-:Y:S01]  /*36d0*/  IMAD.SHL.U32 R10, R10, 0x100000, RZ ;  /* 0x001000000a0a7824 */ /* 0x000fe200078e00ff */
[----:B------:R-:W-:Y:S02]  /*36e0*/  LOP3.LUT R4, R0, 0x1, RZ, 0xc0, !PT ;  /* 0x0000000100047812 */ /* 0x000fe400078ec0ff */
[----:B------:R-:W-:Y:S02]  /*36f0*/  SHF.R.U32.HI R9, RZ, 0x1, R9 ;  /* 0x00000001ff097819 */ /* 0x000fe40000011609 */
[----:B------:R-:W-:Y:S02]  /*3700*/  IADD3 R0, P2, P3, R8, -UR4, RZ ;  /* 0x8000000408007c10 */ /* 0x000fe4000fb5e0ff */
[----:B------:R-:W-:Y:S02]  /*3710*/  LEA.HI R5, R5, R4, RZ, 0x2 ;  /* 0x0000000405057211 */ /* 0x000fe400078f10ff */
[----:B------:R-:W-:-:S02]  /*3720*/  @P1 LOP3.LUT R13, R13, 0x80000000, RZ, 0x3c, !PT ;  /* 0x800000000d0d1812 */ /* 0x000fc400078e3cff */
[----:B------:R-:W-:Y:S02]  /*3730*/  IADD3.X R4, R9, 0x3fe00000, ~R10, P2, P3 ;  /* 0x3fe0000009047810 */ /* 0x000fe400017e6c0a */
[----:B------:R-:W-:Y:S02]  /*3740*/  @P0 IADD3 R5, -R5, RZ, RZ ;  /* 0x000000ff05050210 */ /* 0x000fe40007ffe1ff */
[----:B------:R-:W-:-:S07]  /*3750*/  LOP3.LUT R13, R4, R13, RZ, 0xfc, !PT ;  /* 0x0000000d040d7212 */ /* 0x000fce00078efcff */
.L_x_2346:
[----:B------:R-:W-:Y:S01]  /*3760*/  MOV R8, R5 ;  /* 0x0000000500087202 */ /* 0x000fe20000000f00 */
[----:B------:R-:W-:Y:S01]  /*3770*/  IMAD.MOV.U32 R4, RZ, RZ, R0 ;  /* 0x000000ffff047224 */ /* 0x000fe200078e0000 */
[----:B------:R-:W-:Y:S01]  /*3780*/  MOV R5, R13 ;  /* 0x0000000d00057202 */ /* 0x000fe20000000f00 */
[----:B------:R-:W-:-:S06]  /*3790*/  HFMA2.MMA R13, -RZ, RZ, 0, 0 ;  /* 0x00000000ff0d7435 */ /* 0x000fcc00000001ff */
[----:B------:R-:W-:Y:S05]  /*37a0*/  RET.REL.NODEC R12 `(_ZN2at6native18elementwise_kernelILi128ELi2EZNS0_22gpu_kernel_impl_nocastIZZZNS0_15sin_kernel_cudaERNS_18TensorIteratorBaseEENKUlvE0_clEvENKUlvE_clEvEUldE_EEvS4_RKT_EUliE_EEviT1_) ;  /* 0xffffffc80c147950 */ /* 0x000fea0003c3ffff */
.L_x_2350:
        /* <DEDUP_REMOVED lines=13> */
.L_x_2611:


//--------------------- .text._ZN2at6native27unrolled_elementwise_kernelIZZZNS0_15sin_kernel_cudaERNS_18TensorIteratorBaseEENKUlvE0_clEvENKUlvE_clEvEUldE_St5arrayIPcLm2EELi4E23TrivialOffsetCalculatorILi1EjESB_NS0_6memory15LoadWithoutCastENSC_16StoreWithoutCastEEEviT_T0_T2_T3_T4_T5_ --------------------------
	.section	.text._ZN2at6native27unrolled_elementwise_kernelIZZZNS0_15sin_kernel_cudaERNS_18TensorIteratorBaseEENKUlvE0_clEvENKUlvE_clEvEUldE_St5arrayIPcLm2EELi4E23TrivialOffsetCalculatorILi1EjESB_NS0_6memory15LoadWithoutCastENSC_16StoreWithoutCastEEEviT_T0_T2_T3_T4_T5_,"ax",@progbits
	.align	128
        .global         _ZN2at6native27unrolled_elementwise_kernelIZZZNS0_15sin_kernel_cudaERNS_18TensorIteratorBaseEENKUlvE0_clEvENKUlvE_clEvEUldE_St5arrayIPcLm2EELi4E23TrivialOffsetCalculatorILi1EjESB_NS0_6memory15LoadWithoutCastENSC_16StoreWithoutCastEEEviT_T0_T2_T3_T4_T5_
        .type           _ZN2at6native27unrolled_elementwise_kernelIZZZNS0_15sin_kernel_cudaERNS_18TensorIteratorBaseEENKUlvE0_clEvENKUlvE_clEvEUldE_St5arrayIPcLm2EELi4E23TrivialOffsetCalculatorILi1EjESB_NS0_6memory15LoadWithoutCastENSC_16StoreWithoutCastEEEviT_T0_T2_T3_T4_T5_,@function
        .size           _ZN2at6native27unrolled_elementwise_kernelIZZZNS0_15sin_kernel_cudaERNS_18TensorIteratorBaseEENKUlvE0_clEvENKUlvE_clEvEUldE_St5arrayIPcLm2EELi4E23TrivialOffsetCalculatorILi1EjESB_NS0_6memory15LoadWithoutCastENSC_16StoreWithoutCastEEEviT_T0_T2_T3_T4_T5_,(.L_x_2612 - _ZN2at6native27unrolled_elementwise_kernelIZZZNS0_15sin_kernel_cudaERNS_18TensorIteratorBaseEENKUlvE0_clEvENKUlvE_clEvEUldE_St5arrayIPcLm2EELi4E23TrivialOffsetCalculatorILi1EjESB_NS0_6memory15LoadWithoutCastENSC_16StoreWithoutCastEEEviT_T0_T2_T3_T4_T5_)
        .other          _ZN2at6native27unrolled_elementwise_kernelIZZZNS0_15sin_kernel_cudaERNS_18TensorIteratorBaseEENKUlvE0_clEvENKUlvE_clEvEUldE_St5arrayIPcLm2EELi4E23TrivialOffsetCalculatorILi1EjESB_NS0_6memory15LoadWithoutCastENSC_16StoreWithoutCastEEEviT_T0_T2_T3_T4_T5_,@"STO_CUDA_ENTRY STV_DEFAULT"
_ZN2at6native27unrolled_elementwise_kernelIZZZNS0_15sin_kernel_cudaERNS_18TensorIteratorBaseEENKUlvE0_clEvENKUlvE_clEvEUldE_St5arrayIPcLm2EELi4E23TrivialOffsetCalculatorILi1EjESB_NS0_6memory15LoadWithoutCastENSC_16StoreWithoutCastEEEviT_T0_T2_T3_T4_T5_:
.text._ZN2at6native27unrolled_elementwise_kernelIZZZNS0_15sin_kernel_cudaERNS_18TensorIteratorBaseEENKUlvE0_clEvENKUlvE_clEvEUldE_St5arrayIPcLm2EELi4E23TrivialOffsetCalculatorILi1EjESB_NS0_6memory15LoadWithoutCastENSC_16StoreWithoutCastEEEviT_T0_T2_T3_T4_T5_:
[----:B------:R-:W0:Y:S01]  /*0000*/  LDC R1, c[0x0][0x28] ;  /* 0x00000a00ff017b82 */ /* 0x000e220000000800 */
[----:B------:R-:W1:Y:S07]  /*0010*/  S2R R0, SR_CTAID.X ;  /* 0x0000000000007919 */ /* 0x000e6e0000002500 */
[----:B------:R-:W1:Y:S01]  /*0020*/  LDC R5, c[0x0][0x210] ;  /* 0x00008400ff057b82 */ /* 0x000e620000000800 */
[----:B------:R-:W-:Y:S02]  /*0030*/  CS2R R24, SRZ ;  /* 0x0000000000187805 */ /* 0x000fe4000001ff00 */
[----:B------:R-:W-:Y:S01]  /*0040*/  CS2R R22, SRZ ;  /* 0x0000000000167805 */ /* 0x000fe2000001ff00 */
[----:B------:R-:W2:Y:S01]  /*0050*/  S2R R3, SR_TID.X ;  /* 0x0000000000037919 */ /* 0x000ea20000002100 */
[----:B------:R-:W-:Y:S01]  /*0060*/  ULDC.64 UR6, c[0x0][0x208] ;  /* 0x0000820000067ab9 */ /* 0x000fe20000000a00 */
[----:B0-----:R-:W-:-:S02]  /*0070*/  VIADD R1, R1, 0xffffffd8 ;  /* 0xffffffd801017836 */ /* 0x001fc40000000000 */
[----:B-1----:R-:W-:Y:S02]  /*0080*/  IMAD R2, R0, -0x200, R5 ;  /* 0xfffffe0000027824 */ /* 0x002fe400078e0205 */
[----:B--2---:R-:W-:-:S03]  /*0090*/  IMAD.MOV.U32 R11, RZ, RZ, R3 ;  /* 0x000000ffff0b7224 */ /* 0x004fc600078e0003 */
[----:B------:R-:W-:-:S13]  /*00a0*/  ISETP.GE.AND P2, PT, R3, R2, PT ;  /* 0x000000020300720c */ /* 0x000fda0003f46270 */
[----:B------:R-:W-:Y:S01]  /*00b0*/  @!P2 IMAD R13, R0, 0x200, R11 ;  /* 0x00000200000da824 */ /* 0x000fe200078e020b */
[----:B------:R-:W0:Y:S01]  /*00c0*/  @!P2 LDC.64 R4, c[0x0][0x220] ;  /* 0x00008800ff04ab82 */ /* 0x000e220000000a00 */
[----:B------:R-:W-:-:S05]  /*00d0*/  @!P2 VIADD R11, R11, 0x80 ;  /* 0x000000800b0ba836 */ /* 0x000fca0000000000 */
[----:B------:R-:W-:-:S13]  /*00e0*/  ISETP.GE.AND P0, PT, R11, R2, PT ;  /* 0x000000020b00720c */ /* 0x000fda0003f06270 */
[----:B------:R-:W-:Y:S01]  /*00f0*/  @!P0 IMAD R19, R0, 0x200, R11 ;  /* 0x0000020000138824 */ /* 0x000fe200078e020b */
[----:B------:R-:W1:Y:S01]  /*0100*/  @!P0 LDC.64 R6, c[0x0][0x220] ;  /* 0x00008800ff068b82 */ /* 0x000e620000000a00 */
[----:B------:R-:W-:Y:S02]  /*0110*/  @!P0 VIADD R11, R11, 0x80 ;  /* 0x000000800b0b8836 */ /* 0x000fe40000000000 */
[----:B0-----:R-:W-:-:S03]  /*0120*/  @!P2 IMAD.WIDE.U32 R4, R13, 0x8, R4 ;  /* 0x000000080d04a825 */ /* 0x001fc600078e0004 */
[----:B------:R-:W-:-:S13]  /*0130*/  ISETP.GE.AND P3, PT, R11, R2, PT ;  /* 0x000000020b00720c */ /* 0x000fda0003f66270 */
[----:B------:R-:W-:Y:S01]  /*0140*/  @!P3 IMAD R21, R0, 0x200, R11 ;  /* 0x000002000015b824 */ /* 0x000fe200078e020b */
[----:B------:R-:W0:Y:S01]  /*0150*/  @!P3 LDC.64 R8, c[0x0][0x220] ;  /* 0x00008800ff08bb82 */ /* 0x000e220000000a00 */
[----:B------:R-:W-:-:S05]  /*0160*/  @!P3 VIADD R11, R11, 0x80 ;  /* 0x000000800b0bb836 */ /* 0x000fca0000000000 */
[----:B------:R-:W-:-:S13]  /*0170*/  ISETP.GE.AND P1, PT, R11, R2, PT ;  /* 0x000000020b00720c */ /* 0x000fda0003f26270 */
[----:B------:R-:W2:Y:S01]  /*0180*/  @!P1 LDC.64 R14, c[0x0][0x220] ;  /* 0x00008800ff0e9b82 */ /* 0x000ea20000000a00 */
[----:B------:R-:W-:Y:S02]  /*0190*/  @!P1 IMAD R17, R0, 0x200, R11 ;  /* 0x0000020000119824 */ /* 0x000fe400078e020b */
[----:B-1----:R-:W-:-:S04]  /*01a0*/  @!P0 IMAD.WIDE.U32 R10, R19, 0x8, R6 ;  /* 0x00000008130a8825 */ /* 0x002fc800078e0006 */
[----:B0-----:R-:W-:Y:S01]  /*01b0*/  @!P3 IMAD.WIDE.U32 R12, R21, 0x8, R8 ;  /* 0x00000008150cb825 */ /* 0x001fe200078e0008 */
[----:B------:R-:W-:-:S04]  /*01c0*/  CS2R R8, SRZ ;  /* 0x0000000000087805 */ /* 0x000fc8000001ff00 */
[----:B------:R0:W5:Y:S04]  /*01d0*/  @!P3 LDG.E.64 R24, desc[UR6][R12.64] ;  /* 0x000000060c18b981 */ /* 0x000168000c1e1b00 */
[----:B------:R0:W5:Y:S01]  /*01e0*/  @!P2 LDG.E.64 R8, desc[UR6][R4.64] ;  /* 0x000000060408a981 */ /* 0x000162000c1e1b00 */
[----:B--2---:R-:W-:Y:S01]  /*01f0*/  @!P1 IMAD.WIDE.U32 R6, R17, 0x8, R14 ;  /* 0x0000000811069825 */ /* 0x004fe200078e000e */
[----:B------:R-:W-:-:S04]  /*0200*/  CS2R R16, SRZ ;  /* 0x0000000000107805 */ /* 0x000fc8000001ff00 */
[----:B------:R0:W5:Y:S04]  /*0210*/  @!P1 LDG.E.64 R22, desc[UR6][R6.64] ;  /* 0x0000000606169981 */ /* 0x000168000c1e1b00 */
[----:B------:R0:W5:Y:S01]  /*0220*/  @!P0 LDG.E.64 R16, desc[UR6][R10.64] ;  /* 0x000000060a108981 */ /* 0x000162000c1e1b00 */
[----:B------:R-:W-:Y:S04]  /*0230*/  BSSY B0, `(.L_x_2351) ;  /* 0x0000035000007945 */ /* 0x000fe80003800000 */
[----:B------:R-:W-:Y:S05]  /*0240*/  @P2 BRA `(.L_x_2352) ;  /* 0x0000000000cc2947 */ /* 0x000fea0003800000 */
[----:B-----5:R-:W-:Y:S01]  /*0250*/  DSETP.NEU.AND P0, PT, |R8|, +INF , PT ;  /* 0x7ff000000800742a */ /* 0x020fe20003f0d200 */
[----:B------:R-:W-:-:S13]  /*0260*/  BSSY B1, `(.L_x_2353) ;  /* 0x000001b000017945 */ /* 0x000fda0003800000 */
[----:B------:R-:W-:Y:S05]  /*0270*/  @!P0 BRA `(.L_x_2354) ;  /* 0x00000000005c8947 */ /* 0x000fea0003800000 */
[----:B------:R-:W-:Y:S01]  /*0280*/  UMOV UR4, 0x6dc9c883 ;  /* 0x6dc9c88300047882 */ /* 0x000fe20000000000 */
[----:B------:R-:W-:Y:S01]  /*0290*/  UMOV UR5, 0x3fe45f30 ;  /* 0x3fe45f3000057882 */ /* 0x000fe20000000000 */
[C---:B------:R-:W-:Y:S02]  /*02a0*/  DSETP.GE.AND P0, PT, |R8|.reuse, 2.14748364800000000000e+09, PT ;  /* 0x41e000000800742a */ /* 0x040fe40003f06200 */
[----:B------:R-:W-:Y:S01]  /*02b0*/  DMUL R20, R8, UR4 ;  /* 0x0000000408147c28 */ /* 0x000fe20008000000 */
[----:B------:R-:W-:Y:S01]  /*02c0*/  UMOV UR4, 0x54442d18 ;  /* 0x54442d1800047882 */ /* 0x000fe20000000000 */
[----:B------:R-:W-:-:S08]  /*02d0*/  UMOV UR5, 0x3ff921fb ;  /* 0x3ff921fb00057882 */ /* 0x000fd00000000000 */
[----:B------:R-:W1:Y:S08]  /*02e0*/  F2I.F64 R20, R20 ;  /* 0x0000001400147311 */ /* 0x000e700000301100 */
[----:B-1----:R-:W0:Y:S02]  /*02f0*/  I2F.F64 R18, R20 ;  /* 0x0000001400127312 */ /* 0x002e240000201c00 */
        /* <DEDUP_REMOVED lines=10> */
[----:B------:R-:W-:Y:S05]  /*03a0*/  CALL.REL.NOINC `($_ZN2at6native27unrolled_elementwise_kernelIZZZNS0_15sin_kernel_cudaERNS_18TensorIteratorBaseEENKUlvE0_clEvENKUlvE_clEvEUldE_St5arrayIPcLm2EELi4E23TrivialOffsetCalculatorILi1EjESB_NS0_6memory15LoadWithoutCastENSC_16StoreWithoutCastEEEviT_T0_T2_T3_T4_T5_$__internal_trig_reduction_slowpathd) ;  /* 0x0000000c00807944 */ /* 0x000fea0003c00000 */
[----:B------:R-:W-:Y:S02]  /*03b0*/  IMAD.MOV.U32 R20, RZ, RZ, R13 ;  /* 0x000000ffff147224 */ /* 0x000fe400078e000d */
[----:B------:R-:W-:Y:S02]  /*03c0*/  IMAD.MOV.U32 R18, RZ, RZ, R26 ;  /* 0x000000ffff127224 */ /* 0x000fe400078e001a */
[----:B------:R-:W-:Y:S01]  /*03d0*/  IMAD.MOV.U32 R19, RZ, RZ, R27 ;  /* 0x000000ffff137224 */ /* 0x000fe200078e001b */
[----:B------:R-:W-:Y:S06]  /*03e0*/  BRA `(.L_x_2355) ;  /* 0x0000000000087947 */ /* 0x000fec0003800000 */
.L_x_2354:
[----:B------:R-:W-:Y:S01]  /*03f0*/  DMUL R18, RZ, R8 ;  /* 0x00000008ff127228 */ /* 0x000fe20000000000 */
[----:B------:R-:W-:-:S10]  /*0400*/  IMAD.MOV.U32 R20, RZ, RZ, RZ ;  /* 0x000000ffff147224 */ /* 0x000fd400078e00ff */
.L_x_2355:
[----:B------:R-:W-:Y:S05]  /*0410*/  BSYNC B1 ;  /* 0x0000000000017941 */ /* 0x000fea0003800000 */
.L_x_2353:
[----:B------:R-:W1:Y:S01]  /*0420*/  LDC.64 R26, c[0x4][0x138] ;  /* 0x01004e00ff1a7b82 */ /* 0x000e620000000a00 */
[----:B0-----:R-:W-:-:S05]  /*0430*/  IMAD.SHL.U32 R4, R20, 0x8, RZ ;  /* 0x0000000814047824 */ /* 0x001fca00078e00ff */
[----:B------:R-:W-:-:S05]  /*0440*/  LOP3.LUT R5, R4, 0x8, RZ, 0xc0, !PT ;  /* 0x0000000804057812 */ /* 0x000fca00078ec0ff */
[----:B-1----:R-:W-:-:S05]  /*0450*/  IMAD.WIDE.U32 R26, R5, 0x8, R26 ;  /* 0x00000008051a7825 */ /* 0x002fca00078e001a */
        /* <DEDUP_REMOVED lines=18> */
.L_x_2352:
[----:B------:R-:W-:Y:S05]  /*0580*/  BSYNC B0 ;  /* 0x0000000000007941 */ /* 0x000fea0003800000 */
.L_x_2351:
[----:B0-----:R-:W-:Y:S01]  /*0590*/  VIADD R5, R3, 0x80 ;  /* 0x0000008003057836 */ /* 0x001fe20000000000 */
[----:B------:R-:W-:Y:S04]  /*05a0*/  BSSY B0, `(.L_x_2356) ;  /* 0x0000037000007945 */ /* 0x000fe80003800000 */
[----:B------:R-:W-:-:S13]  /*05b0*/  ISETP.GE.AND P0, PT, R5, R2, PT ;  /* 0x000000020500720c */ /* 0x000fda0003f06270 */
        /* <DEDUP_REMOVED lines=23> */
[----:B------:R-:W-:Y:S05]  /*0730*/  CALL.REL.NOINC `($_ZN2at6native27unrolled_elementwise_kernelIZZZNS0_15sin_kernel_cudaERNS_18TensorIteratorBaseEENKUlvE0_clEvENKUlvE_clEvEUldE_St5arrayIPcLm2EELi4E23TrivialOffsetCalculatorILi1EjESB_NS0_6memory15LoadWithoutCastENSC_16StoreWithoutCastEEEviT_T0_T2_T3_T4_T5_$__internal_trig_reduction_slowpathd) ;  /* 0x00000008009c7944 */ /* 0x000fea0003c00000 */
[----:B------:R-:W-:Y:S02]  /*0740*/  IMAD.MOV.U32 R4, RZ, RZ, R13 ;  /* 0x000000ffff047224 */ /* 0x000fe400078e000d */
[----:B------:R-:W-:Y:S02]  /*0750*/  IMAD.MOV.U32 R20, RZ, RZ, R26 ;  /* 0x000000ffff147224 */ /* 0x000fe400078e001a */
[----:B------:R-:W-:Y:S01]  /*0760*/  IMAD.MOV.U32 R21, RZ, RZ, R27 ;  /* 0x000000ffff157224 */ /* 0x000fe200078e001b */
[----:B------:R-:W-:Y:S06]  /*0770*/  BRA `(.L_x_2360) ;  /* 0x0000000000087947 */ /* 0x000fec0003800000 */
.L_x_2359:
[----:B------:R-:W-:Y:S01]  /*0780*/  DMUL R20, RZ, R16 ;  /* 0x00000010ff147228 */ /* 0x000fe20000000000 */
[----:B------:R-:W-:-:S10]  /*0790*/  IMAD.MOV.U32 R4, RZ, RZ, RZ ;  /* 0x000000ffff047224 */ /* 0x000fd400078e00ff */
.L_x_2360:
[----:B------:R-:W-:Y:S05]  /*07a0*/  BSYNC B1 ;  /* 0x0000000000017941 */ /* 0x000fea0003800000 */
.L_x_2358:
        /* <DEDUP_REMOVED lines=22> */
.L_x_2357:
[----:B------:R-:W-:Y:S05]  /*0910*/  BSYNC B0 ;  /* 0x0000000000007941 */ /* 0x000fea0003800000 */
.L_x_2356:
[----:B-----5:R-:W-:Y:S01]  /*0920*/  VIADD R9, R3, 0x100 ;  /* 0x0000010003097836 */ /* 0x020fe20000000000 */
        /* <DEDUP_REMOVED lines=26> */
[----:B------:R-:W-:Y:S01]  /*0ad0*/  IMAD.MOV.U32 R4, RZ, RZ, R13 ;  /* 0x000000ffff047224 */ /* 0x000fe200078e000d */
[----:B------:R-:W-:Y:S06]  /*0ae0*/  BRA `(.L_x_2365) ;  /* 0x0000000000087947 */ /* 0x000fec0003800000 */
.L_x_2364:
[----:B------:R-:W-:Y:S01]  /*0af0*/  DMUL R26, RZ, R24 ;  /* 0x00000018ff1a7228 */ /* 0x000fe20000000000 */
[----:B------:R-:W-:-:S10]  /*0b00*/  IMAD.MOV.U32 R4, RZ, RZ, RZ ;  /* 0x000000ffff047224 */ /* 0x000fd400078e00ff */
.L_x_2365:
[----:B------:R-:W-:Y:S05]  /*0b10*/  BSYNC B1 ;  /* 0x0000000000017941 */ /* 0x000fea0003800000 */
.L_x_2363:
        /* <DEDUP_REMOVED lines=22> */
.L_x_2362:
[----:B------:R-:W-:Y:S05]  /*0c80*/  BSYNC B0 ;  /* 0x0000000000007941 */ /* 0x000fea0003800000 */
.L_x_2361:
        /* <DEDUP_REMOVED lines=29> */
.L_x_2369:
[----:B------:R-:W-:Y:S01]  /*0e60*/  DMUL R26, RZ, R22 ;  /* 0x00000016ff1a7228 */ /* 0x000fe20000000000 */
[----:B------:R-:W-:-:S10]  /*0e70*/  IMAD.MOV.U32 R4, RZ, RZ, RZ ;  /* 0x000000ffff047224 */ /* 0x000fd400078e00ff */
.L_x_2370:
[----:B------:R-:W-:Y:S05]  /*0e80*/  BSYNC B1 ;  /* 0x0000000000017941 */ /* 0x000fea0003800000 */
.L_x_2368:
        /* <DEDUP_REMOVED lines=22> */
.L_x_2367:
[----:B------:R-:W-:Y:S05]  /*0ff0*/  BSYNC B0 ;  /* 0x0000000000007941 */ /* 0x000fea0003800000 */
.L_x_2366:
[----:B------:R-:W0:Y:S01]  /*1000*/  @!P2 S2R R11, SR_TID.X ;  /* 0x00000000000ba919 */ /* 0x000e220000002100 */
[----:B------:R-:W1:Y:S01]  /*1010*/  @!P2 LDC.64 R8, c[0x0][0x218] ;  /* 0x00008600ff08ab82 */ /* 0x000e620000000a00 */
[----:B------:R-:W-:Y:S01]  /*1020*/  @!P2 IMAD.MOV.U32 R3, RZ, RZ, R5 ;  /* 0x000000ffff03a224 */ /* 0x000fe200078e0005 */
[----:B------:R-:W-:Y:S04]  /*1030*/  BSSY B0, `(.L_x_2371) ;  /* 0x0000010000007945 */ /* 0x000fe80003800000 */
[----:B------:R-:W-:Y:S01]  /*1040*/  ISETP.GE.AND P0, PT, R3, R2, PT ;  /* 0x000000020300720c */ /* 0x000fe20003f06270 */
[----:B0-----:R-:W-:-:S04]  /*1050*/  @!P2 IMAD R5, R0, 0x200, R11 ;  /* 0x000002000005a824 */ /* 0x001fc800078e020b */
[----:B-1----:R-:W-:-:S05]  /*1060*/  @!P2 IMAD.WIDE.U32 R4, R5, 0x8, R8 ;  /* 0x000000080504a825 */ /* 0x002fca00078e0008 */
[----:B------:R0:W-:Y:S03]  /*1070*/  @!P2 STG.E.64 desc[UR6][R4.64], R6 ;  /* 0x000000060400a986 */ /* 0x0001e6000c101b06 */
[----:B------:R-:W-:Y:S05]  /*1080*/  @P0 BRA `(.L_x_2372) ;  /* 0x0000000000280947 */ /* 0x000fea0003800000 */
[----:B0-----:R-:W0:Y:S01]  /*1090*/  LDC.64 R6, c[0x0][0x218] ;  /* 0x00008600ff067b82 */ /* 0x001e220000000a00 */
[----:B------:R-:W-:Y:S02]  /*10a0*/  IMAD R5, R0, 0x200, R3 ;  /* 0x0000020000057824 */ /* 0x000fe400078e0203 */
[----:B------:R-:W-:-:S05]  /*10b0*/  VIADD R3, R3, 0x80 ;  /* 0x0000008003037836 */ /* 0x000fca0000000000 */
[----:B------:R-:W-:-:S13]  /*10c0*/  ISETP.GE.AND P0, PT, R3, R2, PT ;  /* 0x000000020300720c */ /* 0x000fda0003f06270 */
[----:B------:R-:W-:Y:S02]  /*10d0*/  @!P0 IMAD R9, R0, 0x200, R3 ;  /* 0x0000020000098824 */ /* 0x000fe400078e0203 */
[----:B------:R-:W-:Y:S02]  /*10e0*/  @!P0 VIADD R3, R3, 0x80 ;  /* 0x0000008003038836 */ /* 0x000fe40000000000 */
[----:B0-----:R-:W-:-:S04]  /*10f0*/  IMAD.WIDE.U32 R4, R5, 0x8, R6 ;  /* 0x0000000805047825 */ /* 0x001fc800078e0006 */
[----:B------:R-:W-:Y:S01]  /*1100*/  @!P0 IMAD.WIDE.U32 R6, R9, 0x8, R6 ;  /* 0x0000000809068825 */ /* 0x000fe200078e0006 */
[----:B------:R1:W-:Y:S04]  /*1110*/  STG.E.64 desc[UR6][R4.64], R20 ;  /* 0x0000001404007986 */ /* 0x0003e8000c101b06 */
[----:B------:R1:W-:Y:S02]  /*1120*/  @!P0 STG.E.64 desc[UR6][R6.64], R24 ;  /* 0x0000001806008986 */ /* 0x0003e4000c101b06 */
.L_x_2372:
[----:B------:R-:W-:Y:S05]  /*1130*/  BSYNC B0 ;  /* 0x0000000000007941 */ /* 0x000fea0003800000 */
.L_x_2371:
[----:B------:R-:W-:-:S13]  /*1140*/  ISETP.GE.AND P0, PT, R3, R2, PT ;  /* 0x000000020300720c */ /* 0x000fda0003f06270 */
[----:B------:R-:W-:Y:S05]  /*1150*/  @P0 EXIT ;  /* 0x000000000000094d */ /* 0x000fea0003800000 */
[----:B01----:R-:W0:Y:S01]  /*1160*/  LDC.64 R4, c[0x0][0x218] ;  /* 0x00008600ff047b82 */ /* 0x003e220000000a00 */
[----:B------:R-:W-:-:S04]  /*1170*/  IMAD R3, R0, 0x200, R3 ;  /* 0x0000020000037824 */ /* 0x000fc800078e0203 */
[----:B0-----:R-:W-:-:S05]  /*1180*/  IMAD.WIDE.U32 R2, R3, 0x8, R4 ;  /* 0x0000000803027825 */ /* 0x001fca00078e0004 */
[----:B------:R-:W-:Y:S01]  /*1190*/  STG.E.64 desc[UR6][R2.64], R26 ;  /* 0x0000001a02007986 */ /* 0x000fe2000c101b06 */
[----:B------:R-:W-:Y:S05]  /*11a0*/  EXIT ;  /* 0x000000000000794d */ /* 0x000fea0003800000 */
        .type           $_ZN2at6native27unrolled_elementwise_kernelIZZZNS0_15sin_kernel_cudaERNS_18TensorIteratorBaseEENKUlvE0_clEvENKUlvE_clEvEUldE_St5arrayIPcLm2EELi4E23TrivialOffsetCalculatorILi1EjESB_NS0_6memory15LoadWithoutCastENSC_16StoreWithoutCastEEEviT_T0_T2_T3_T4_T5_$__internal_trig_reduction_slowpathd,@function
        .size           $_ZN2at6native27unrolled_elementwise_kernelIZZZNS0_15sin_kernel_cudaERNS_18TensorIteratorBaseEENKUlvE0_clEvENKUlvE_clEvEUldE_St5arrayIPcLm2EELi4E23TrivialOffsetCalculatorILi1EjESB_NS0_6memory15LoadWithoutCastENSC_16StoreWithoutCastEEEviT_T0_T2_T3_T4_T5_$__internal_trig_reduction_slowpathd,(.L_x_2612 - $_ZN2at6native27unrolled_elementwise_kernelIZZZNS0_15sin_kernel_cudaERNS_18TensorIteratorBaseEENKUlvE0_clEvENKUlvE_clEvEUldE_St5arrayIPcLm2EELi4E23TrivialOffsetCalculatorILi1EjESB_NS0_6memory15LoadWithoutCastENSC_16StoreWithoutCastEEEviT_T0_T2_T3_T4_T5_$__internal_trig_reduction_slowpathd)
$_ZN2at6native27unrolled_elementwise_kernelIZZZNS0_15sin_kernel_cudaERNS_18TensorIteratorBaseEENKUlvE0_clEvENKUlvE_clEvEUldE_St5arrayIPcLm2EELi4E23TrivialOffsetCalculatorILi1EjESB_NS0_6memory15LoadWithoutCastENSC_16StoreWithoutCastEEEviT_T0_T2_T3_T4_T5_$__internal_trig_reduction_slowpathd:
        /* <DEDUP_REMOVED lines=8> */
[----:B------:R-:W-:Y:S02]  /*1230*/  BSSY B2, `(.L_x_2374) ;  /* 0x0000035000027945 */ /* 0x000fe40003800000 */
[----:B------:R-:W-:Y:S01]  /*1240*/  SHF.R.U32.HI R12, RZ, 0x6, R10 ;  /* 0x00000006ff0c7819 */ /* 0x000fe2000001160a */
[----:B------:R-:W-:-:S03]  /*1250*/  VIADD R15, R15, 0xfffffc00 ;  /* 0xfffffc000f0f7836 */ /* 0x000fc60000000000 */
[C---:B------:R-:W-:Y:S02]  /*1260*/  IADD3 R11, -R12.reuse, 0x10, RZ ;  /* 0x000000100c0b7810 */ /* 0x040fe40007ffe1ff */
[C---:B------:R-:W-:Y:S02]  /*1270*/  IADD3 R10, -R12.reuse, 0x13, RZ ;  /* 0x000000130c0a7810 */ /* 0x040fe40007ffe1ff */
[----:B------:R-:W-:Y:S02]  /*1280*/  ISETP.GT.AND P0, PT, R11, 0xe, PT ;  /* 0x0000000e0b00780c */ /* 0x000fe40003f04270 */
[----:B------:R-:W-:Y:S02]  /*1290*/  IADD3 R19, -R12, 0xf, RZ ;  /* 0x0000000f0c137810 */ /* 0x000fe40007ffe1ff */
[----:B------:R-:W-:Y:S02]  /*12a0*/  SEL R10, R10, 0x12, !P0 ;  /* 0x000000120a0a7807 */ /* 0x000fe40004000000 */
[----:B------:R-:W-:-:S02]  /*12b0*/  SHF.R.U32.HI R26, RZ, 0x6, R15 ;  /* 0x00000006ff1a7819 */ /* 0x000fc4000001160f */
[----:B------:R-:W-:Y:S02]  /*12c0*/  CS2R R14, SRZ ;  /* 0x00000000000e7805 */ /* 0x000fe4000001ff00 */
[----:B------:R-:W-:Y:S01]  /*12d0*/  ISETP.GT.AND P0, PT, R11, R10, PT ;  /* 0x0000000a0b00720c */ /* 0x000fe20003f04270 */
[----:B------:R-:W-:Y:S01]  /*12e0*/  IMAD.MOV.U32 R29, RZ, RZ, R19 ;  /* 0x000000ffff1d7224 */ /* 0x000fe200078e0013 */
[----:B------:R-:W-:Y:S02]  /*12f0*/  LOP3.LUT P3, R11, R13, 0x3f, RZ, 0xc0, !PT ;  /* 0x0000003f0d0b7812 */ /* 0x000fe4000786c0ff */
[----:B------:R-:W-:-:S09]  /*1300*/  IADD3 R26, -R26, 0xf, RZ ;  /* 0x0000000f1a1a7810 */ /* 0x000fd20007ffe1ff */
        /* <DEDUP_REMOVED lines=9> */
[----:B------:R-:W-:Y:S02]  /*13a0*/  IMAD.MOV.U32 R33, RZ, RZ, R29 ;  /* 0x000000ffff217224 */ /* 0x000fe400078e001d */
[----:B------:R-:W-:-:S07]  /*13b0*/  IMAD.MOV.U32 R29, RZ, RZ, R19 ;  /* 0x000000ffff1d7224 */ /* 0x000fce00078e0013 */
.L_x_2376:
        /* <DEDUP_REMOVED lines=28> */
.L_x_2375:
[----:B------:R-:W-:Y:S05]  /*1580*/  BSYNC B2 ;  /* 0x0000000000027941 */ /* 0x000fea0003800000 */
.L_x_2374:
        /* <DEDUP_REMOVED lines=48> */
[C---:B------:R-:W-:Y:S02]  /*1890*/  SHF.L.U32 R15, R27.reuse, R19, RZ ;  /* 0x000000131b0f7219 */ /* 0x040fe400000006ff */
        /* <DEDUP_REMOVED lines=28> */
[----:B------:R-:W-:-:S02]  /*1a60*/  LOP3.LUT R10, R4, 0x1, RZ, 0xc0, !PT ;  /* 0x00000001040a7812 */ /* 0x000fc400078ec0ff */
[----:B------:R-:W-:Y:S01]  /*1a70*/  SHF.R.U64 R11, R11, 0xa, R12 ;  /* 0x0000000a0b0b7819 */ /* 0x000fe2000000120c */
[----:B------:R-:W-:Y:S01]  /*1a80*/  IMAD.SHL.U32 R15, R15, 0x100000, RZ ;  /* 0x001000000f0f7824 */ /* 0x000fe200078e00ff */
[----:B------:R-:W-:Y:S02]  /*1a90*/  LEA.HI R13, R13, R10, RZ, 0x2 ;  /* 0x0000000a0d0d7211 */ /* 0x000fe400078f10ff */
[----:B------:R-:W-:Y:S02]  /*1aa0*/  IADD3 R11, P3, R11, 0x1, RZ ;  /* 0x000000010b0b7810 */ /* 0x000fe40007f7e0ff */
[----:B------:R-:W-:Y:S01]  /*1ab0*/  @P1 LOP3.LUT R9, R9, 0x80000000, RZ, 0x3c, !PT ;  /* 0x8000000009091812 */ /* 0x000fe200078e3cff */
[----:B------:R-:W-:Y:S01]  /*1ac0*/  @P0 IMAD.MOV R13, RZ, RZ, -R13 ;  /* 0x000000ffff0d0224 */ /* 0x000fe200078e0a0d */
[----:B------:R-:W-:-:S04]  /*1ad0*/  LEA.HI.X R12, R12, RZ, RZ, 0x16, P3 ;  /* 0x000000ff0c0c7211 */ /* 0x000fc800018fb4ff */
[--C-:B------:R-:W-:Y:S02]  /*1ae0*/  SHF.R.U64 R11, R11, 0x1, R12.reuse ;  /* 0x000000010b0b7819 */ /* 0x100fe4000000120c */
[----:B------:R-:W-:Y:S02]  /*1af0*/  SHF.R.U32.HI R12, RZ, 0x1, R12 ;  /* 0x00000001ff0c7819 */ /* 0x000fe4000001160c */
[----:B------:R-:W-:-:S04]  /*1b00*/  IADD3 R4, P3, P4, R11, -UR4, RZ ;  /* 0x800000040b047c10 */ /* 0x000fc8000fc7e0ff */
[----:B------:R-:W-:-:S04]  /*1b10*/  IADD3.X R10, R12, 0x3fe00000, ~R15, P3, P4 ;  /* 0x3fe000000c0a7810 */ /* 0x000fc80001fe8c0f */
[----:B------:R-:W-:-:S07]  /*1b20*/  LOP3.LUT R9, R10, R9, RZ, 0xfc, !PT ;  /* 0x000000090a097212 */ /* 0x000fce00078efcff */
.L_x_2373:
[----:B------:R-:W-:Y:S02]  /*1b30*/  IMAD.MOV.U32 R27, RZ, RZ, R9 ;  /* 0x000000ffff1b7224 */ /* 0x000fe400078e0009 */
[----:B------:R-:W-:Y:S02]  /*1b40*/  IMAD.MOV.U32 R9, RZ, RZ, 0x0 ;  /* 0x00000000ff097424 */ /* 0x000fe400078e00ff */
[----:B------:R-:W-:Y:S02]  /*1b50*/  IMAD.MOV.U32 R26, RZ, RZ, R4 ;  /* 0x000000ffff1a7224 */ /* 0x000fe400078e0004 */
[----:B------:R-:W-:Y:S05]  /*1b60*/  RET.REL.NODEC R8 `(_ZN2at6native27unrolled_elementwise_kernelIZZZNS0_15sin_kernel_cudaERNS_18TensorIteratorBaseEENKUlvE0_clEvENKUlvE_clEvEUldE_St5arrayIPcLm2EELi4E23TrivialOffsetCalculatorILi1EjESB_NS0_6memory15LoadWithoutCastENSC_16StoreWithoutCastEEEviT_T0_T2_T3_T4_T5_) ;  /* 0xffffffe408247950 */ /* 0x000fea0003c3ffff */
.L_x_2377:
        /* <DEDUP_REMOVED lines=9> */
.L_x_2612:


//--------------------- .text._ZN2at6native29vectorized_elementwise_kernelILi2EZZZNS0_15sin_kernel_cudaERNS_18TensorIteratorBaseEENKUlvE0_clEvENKUlvE_clEvEUldE_St5arrayIPcLm2EEEEviT0_T1_ --------------------------
	.section	.text._ZN2at6native29vectorized_elementwise_kernelILi2EZZZNS0_15sin_kernel_cudaERNS_18TensorIteratorBaseEENKUlvE0_clEvENKUlvE_clEvEUldE_St5arrayIPcLm2EEEEviT0_T1_,"ax",@progbits
	.align	128
        .global         _ZN2at6native29vectorized_elementwise_kernelILi2EZZZNS0_15sin_kernel_cudaERNS_18TensorIteratorBaseEENKUlvE0_clEvENKUlvE_clEvEUldE_St5arrayIPcLm2EEEEviT0_T1_
        .type           _ZN2at6native29vectorized_elementwise_kernelILi2EZZZNS0_15sin_kernel_cudaERNS_18TensorIteratorBaseEENKUlvE0_clEvENKUlvE_clEvEUldE_St5arrayIPcLm2EEEEviT0_T1_,@function
        .size           _ZN2at6native29vectorized_elementwise_kernelILi2EZZZNS0_15sin_kernel_cudaERNS_18TensorIteratorBaseEENKUlvE0_clEvENKUlvE_clEvEUldE_St5arrayIPcLm2EEEEviT0_T1_,(.L_x_2613 - _ZN2at6native29vectorized_elementwise_kernelILi2EZZZNS0_15sin_kernel_cudaERNS_18TensorIteratorBaseEENKUlvE0_clEvENKUlvE_clEvEUldE_St5arrayIPcLm2EEEEviT0_T1_)
        .other          _ZN2at6native29vectorized_elementwise_kernelILi2EZZZNS0_15sin_kernel_cudaERNS_18TensorIteratorBaseEENKUlvE0_clEvENKUlvE_clEvEUldE_St5arrayIPcLm2EEEEviT0_T1_,@"STO_CUDA_ENTRY STV_DEFAULT"
_ZN2at6native29vectorized_elementwise_kernelILi2EZZZNS0_15sin_kernel_cudaERNS_18TensorIteratorBaseEENKUlvE0_clEvENKUlvE_clEvEUldE_St5arrayIPcLm2EEEEviT0_T1_:
.text._ZN2at6native29vectorized_elementwise_kernelILi2EZZZNS0_15sin_kernel_cudaERNS_18TensorIteratorBaseEENKUlvE0_clEvENKUlvE_clEvEUldE_St5arrayIPcLm2EEEEviT0_T1_:
[----:B------:R-:W0:Y:S01]  /*0000*/  LDC R1, c[0x0][0x28] ;  /* 0x00000a00ff017b82 */ /* 0x000e220000000800 */
[----:B------:R-:W1:Y:S01]  /*0010*/  S2R R42, SR_CTAID.X ;  /* 0x00000000002a7919 */ /* 0x000e620000002500 */
[----:B------:R-:W-:Y:S01]  /*0020*/  ULDC UR4, c[0x0][0x210] ;  /* 0x0000840000047ab9 */ /* 0x000fe20000000800 */
[----:B------:R-:W-:Y:S01]  /*0030*/  ULDC.64 UR6, c[0x0][0x208] ;  /* 0x0000820000067ab9 */ /* 0x000fe20000000a00 */
[----:B0-----:R-:W-:Y:S02]  /*0040*/  VIADD R1, R1, 0xffffffd8 ;  /* 0xffffffd801017836 */ /* 0x001fe40000000000 */
[----:B-1----:R-:W-:-:S05]  /*0050*/  IMAD.SHL.U32 R42, R42, 0x400, RZ ;  /* 0x000004002a2a7824 */ /* 0x002fca00078e00ff */
[----:B------:R-:W-:-:S04]  /*0060*/  IADD3 R23, -R42, UR4, RZ ;  /* 0x000000042a177c10 */ /* 0x000fc8000fffe1ff */
[----:B------:R-:W-:-:S13]  /*0070*/  ISETP.GE.U32.AND P0, PT, R23, 0x400, PT ;  /* 0x000004001700780c */ /* 0x000fda0003f06070 */
[----:B------:R-:W-:Y:S05]  /*0080*/  @!P0 BRA `(.L_x_2378) ;  /* 0x00000018005c8947 */ /* 0x000fea0003800000 */
[----:B------:R-:W0:Y:S01]  /*0090*/  S2R R30, SR_TID.X ;  /* 0x00000000001e7919 */ /* 0x000e220000002100 */
[----:B------:R-:W1:Y:S02]  /*00a0*/  LDC.64 R2, c[0x0][0x220] ;  /* 0x00008800ff027b82 */ /* 0x000e640000000a00 */
[----:B-1----:R-:W-:-:S04]  /*00b0*/  IMAD.WIDE R2, R42, 0x8, R2 ;  /* 0x000000082a027825 */ /* 0x002fc800078e0202 */
[----:B0-----:R-:W-:-:S05]  /*00c0*/  IMAD.WIDE.U32 R2, R30, 0x10, R2 ;  /* 0x000000101e027825 */ /* 0x001fca00078e0002 */
[----:B------:R-:W2:Y:S04]  /*00d0*/  LDG.E.128 R20, desc[UR6][R2.64] ;  /* 0x0000000602147981 */ /* 0x000ea8000c1e1d00 */
[----:B------:R0:W5:Y:S04]  /*00e0*/  LDG.E.128 R16, desc[UR6][R2.64+0x800] ;  /* 0x0008000602107981 */ /* 0x000168000c1e1d00 */
[----:B------:R0:W5:Y:S04]  /*00f0*/  LDG.E.128 R12, desc[UR6][R2.64+0x1000] ;  /* 0x00100006020c7981 */ /* 0x000168000c1e1d00 */
[----:B------:R0:W5:Y:S01]  /*0100*/  LDG.E.128 R8, desc[UR6][R2.64+0x1800] ;  /* 0x0018000602087981 */ /* 0x000162000c1e1d00 */
[----:B------:R-:W-:Y:S01]  /*0110*/  BSSY B1, `(.L_x_2379) ;  /* 0x0000019000017945 */ /* 0x000fe20003800000 */
[----:B--2---:R-:W-:-:S14]  /*0120*/  DSETP.NEU.AND P0, PT, |R20|, +INF , PT ;  /* 0x7ff000001400742a */ /* 0x004fdc0003f0d200 */
[----:B0-----:R-:W-:Y:S05]  /*0130*/  @!P0 BRA `(.L_x_2380) ;  /* 0x0000000000508947 */ /* 0x001fea0003800000 */
        /* <DEDUP_REMOVED lines=18> */
[----:B-----5:R-:W-:Y:S05]  /*0260*/  CALL.REL.NOINC `($_ZN2at6native29vectorized_elementwise_kernelILi2EZZZNS0_15sin_kernel_cudaERNS_18TensorIteratorBaseEENKUlvE0_clEvENKUlvE_clEvEUldE_St5arrayIPcLm2EEEEviT0_T1_$__internal_trig_reduction_slowpathd) ;  /* 0x0000003800687944 */ /* 0x020fea0003c00000 */
[----:B------:R-:W-:Y:S05]  /*0270*/  BRA `(.L_x_2381) ;  /* 0x0000000000087947 */ /* 0x000fea0003800000 */
.L_x_2380:
[----:B------:R-:W-:Y:S01]  /*0280*/  DMUL R2, RZ, R20 ;  /* 0x00000014ff027228 */ /* 0x000fe20000000000 */
[----:B------:R-:W-:-:S10]  /*0290*/  IMAD.MOV.U32 R0, RZ, RZ, RZ ;  /* 0x000000ffff007224 */ /* 0x000fd400078e00ff */
.L_x_2381:
[----:B------:R-:W-:Y:S05]  /*02a0*/  BSYNC B1 ;  /* 0x0000000000017941 */ /* 0x000fea0003800000 */
.L_x_2379:
        /* <DEDUP_REMOVED lines=10> */
[----:B------:R-:W-:Y:S01]  /*0350*/  IMAD.MOV.U32 R0, RZ, RZ, 0x3de5db65 ;  /* 0x3de5db65ff007424 */ /* 0x000fe200078e00ff */
[----:B------:R-:W-:Y:S02]  /*0360*/  BSSY B1, `(.L_x_2382) ;  /* 0x0000025000017945 */ /* 0x000fe40003800000 */
[----:B------:R-:W-:-:S02]  /*0370*/  FSEL R36, -R36, 4.2945490664224492434e-19, !P0 ;  /* 0x20fd816424247808 */ /* 0x000fc40004000100 */
        /* <DEDUP_REMOVED lines=8> */
[----:B------:R-:W-:Y:S02]  /*0400*/  @P0 DFMA R32, R20, R4, 1 ;  /* 0x3ff000001420042b */ /* 0x000fe40000000004 */
[----:B------:R-:W-:-:S06]  /*0410*/  DSETP.NEU.AND P0, PT, |R22|, +INF , PT ;  /* 0x7ff000001600742a */ /* 0x000fcc0003f0d200 */
[----:B------:R-:W-:-:S08]  /*0420*/  @P1 DFMA R32, R32, -1, RZ ;  /* 0xbff000002020182b */ /* 0x000fd000000000ff */
        /* <DEDUP_REMOVED lines=20> */
[----:B-----5:R-:W-:Y:S05]  /*0570*/  CALL.REL.NOINC `($_ZN2at6native29vectorized_elementwise_kernelILi2EZZZNS0_15sin_kernel_cudaERNS_18TensorIteratorBaseEENKUlvE0_clEvENKUlvE_clEvEUldE_St5arrayIPcLm2EEEEviT0_T1_$__internal_trig_reduction_slowpathd) ;  /* 0x0000003400a47944 */ /* 0x020fea0003c00000 */
[----:B------:R-:W-:Y:S05]  /*0580*/  BRA `(.L_x_2384) ;  /* 0x0000000000087947 */ /* 0x000fea0003800000 */
.L_x_2383:
[----:B------:R-:W-:Y:S01]  /*0590*/  DMUL R2, RZ, R22 ;  /* 0x00000016ff027228 */ /* 0x000fe20000000000 */
[----:B------:R-:W-:-:S10]  /*05a0*/  IMAD.MOV.U32 R0, RZ, RZ, RZ ;  /* 0x000000ffff007224 */ /* 0x000fd400078e00ff */
.L_x_2384:
[----:B------:R-:W-:Y:S05]  /*05b0*/  BSYNC B1 ;  /* 0x0000000000017941 */ /* 0x000fea0003800000 */
.L_x_2382:
        /* <DEDUP_REMOVED lines=22> */
[----:B-----5:R-:W-:-:S06]  /*0720*/  DSETP.NEU.AND P0, PT, |R16|, +INF , PT ;  /* 0x7ff000001000742a */ /* 0x020fcc0003f0d200 */
        /* <DEDUP_REMOVED lines=21> */
[----:B------:R-:W-:Y:S05]  /*0880*/  CALL.REL.NOINC `($_ZN2at6native29vectorized_elementwise_kernelILi2EZZZNS0_15sin_kernel_cudaERNS_18TensorIteratorBaseEENKUlvE0_clEvENKUlvE_clEvEUldE_St5arrayIPcLm2EEEEviT0_T1_$__internal_trig_reduction_slowpathd) ;  /* 0x0000003000e07944 */ /* 0x000fea0003c00000 */
[----:B------:R-:W-:Y:S05]  /*0890*/  BRA `(.L_x_2387) ;  /* 0x0000000000087947 */ /* 0x000fea0003800000 */
.L_x_2386:
[----:B------:R-:W-:Y:S01]  /*08a0*/  DMUL R2, RZ, R16 ;  /* 0x00000010ff027228 */ /* 0x000fe20000000000 */
[----:B------:R-:W-:-:S10]  /*08b0*/  IMAD.MOV.U32 R0, RZ, RZ, RZ ;  /* 0x000000ffff007224 */ /* 0x000fd400078e00ff */
.L_x_2387:
[----:B------:R-:W-:Y:S05]  /*08c0*/  BSYNC B1 ;  /* 0x0000000000017941 */ /* 0x000fea0003800000 */
.L_x_2385:
        /* <DEDUP_REMOVED lines=46> */
.L_x_2389:
[----:B------:R-:W-:Y:S01]  /*0bb0*/  DMUL R2, RZ, R18 ;  /* 0x00000012ff027228 */ /* 0x000fe20000000000 */
[----:B------:R-:W-:-:S10]  /*0bc0*/  IMAD.MOV.U32 R0, RZ, RZ, RZ ;  /* 0x000000ffff007224 */ /* 0x000fd400078e00ff */
.L_x_2390:
[----:B------:R-:W-:Y:S05]  /*0bd0*/  BSYNC B1 ;  /* 0x0000000000017941 */ /* 0x000fea0003800000 */
.L_x_2388:
        /* <DEDUP_REMOVED lines=46> */
.L_x_2392:
[----:B------:R-:W-:Y:S01]  /*0ec0*/  DMUL R2, RZ, R12 ;  /* 0x0000000cff027228 */ /* 0x000fe20000000000 */
[----:B------:R-:W-:-:S10]  /*0ed0*/  IMAD.MOV.U32 R0, RZ, RZ, RZ ;  /* 0x000000ffff007224 */ /* 0x000fd400078e00ff */
.L_x_2393:
[----:B------:R-:W-:Y:S05]  /*0ee0*/  BSYNC B1 ;  /* 0x0000000000017941 */ /* 0x000fea0003800000 */
.L_x_2391:
        /* <DEDUP_REMOVED lines=46> */
.L_x_2395:
[----:B------:R-:W-:Y:S01]  /*11d0*/  DMUL R2, RZ, R14 ;  /* 0x0000000eff027228 */ /* 0x000fe20000000000 */
[----:B------:R-:W-:-:S10]  /*11e0*/  MOV R0, RZ ;  /* 0x000000ff00007202 */ /* 0x000fd40000000f00 */
.L_x_2396:
[----:B------:R-:W-:Y:S05]  /*11f0*/  BSYNC B1 ;  /* 0x0000000000017941 */ /* 0x000fea0003800000 */
.L_x_2394:
        /* <DEDUP_REMOVED lines=46> */
.L_x_2398:
[----:B------:R-:W-:Y:S01]  /*14e0*/  DMUL R2, RZ, R8 ;  /* 0x00000008ff027228 */ /* 0x000fe20000000000 */
[----:B------:R-:W-:-:S10]  /*14f0*/  IMAD.MOV.U32 R0, RZ, RZ, RZ ;  /* 0x000000ffff007224 */ /* 0x000fd400078e00ff */
.L_x_2399:
[----:B------:R-:W-:Y:S05]  /*1500*/  BSYNC B1 ;  /* 0x0000000000017941 */ /* 0x000fea0003800000 */
.L_x_2397:
        /* <DEDUP_REMOVED lines=46> */
.L_x_2401:
[----:B------:R-:W-:Y:S01]  /*17f0*/  DMUL R2, RZ, R10 ;  /* 0x0000000aff027228 */ /* 0x000fe20000000000 */
[----:B------:R-:W-:-:S10]  /*1800*/  IMAD.MOV.U32 R0, RZ, RZ, RZ ;  /* 0x000000ffff007224 */ /* 0x000fd400078e00ff */
.L_x_2402:
[----:B------:R-:W-:Y:S05]  /*1810*/  BSYNC B1 ;  /* 0x0000000000017941 */ /* 0x000fea0003800000 */
.L_x_2400:
        /* <DEDUP_REMOVED lines=17> */
[C---:B----4-:R-:W-:Y:S02]  /*1930*/  DFMA R4, R28.reuse, R20, R4 ;  /* 0x000000141c04722b */ /* 0x050fe40000000004 */
[----:B------:R-:W0:Y:S06]  /*1940*/  LDC.64 R20, c[0x0][0x218] ;  /* 0x00008600ff147b82 */ /* 0x000e2c0000000a00 */
[----:B------:R-:W-:-:S08]  /*1950*/  DFMA R4, R28, R4, R6 ;  /* 0x000000041c04722b */ /* 0x000fd00000000006 */
[----:B------:R-:W-:Y:S02]  /*1960*/  DFMA R10, R4, R2, R2 ;  /* 0x00000002040a722b */ /* 0x000fe40000000002 */
[----:B------:R-:W-:Y:S01]  /*1970*/  @P0 DFMA R10, R28, R4, 1 ;  /* 0x3ff000001c0a042b */ /* 0x000fe20000000004 */
[----:B0-----:R-:W-:-:S07]  /*1980*/  IMAD.WIDE.U32 R42, R42, 0x8, R20 ;  /* 0x000000082a2a7825 */ /* 0x001fce00078e0014 */
[----:B------:R-:W-:Y:S01]  /*1990*/  @P1 DFMA R10, R10, -1, RZ ;  /* 0xbff000000a0a182b */ /* 0x000fe200000000ff */
[----:B------:R-:W-:-:S05]  /*19a0*/  IMAD.WIDE R42, R30, 0x10, R42 ;  /* 0x000000101e2a7825 */ /* 0x000fca00078e022a */
[----:B------:R-:W-:Y:S04]  /*19b0*/  STG.E.128 desc[UR6][R42.64], R32 ;  /* 0x000000202a007986 */ /* 0x000fe8000c101d06 */
[----:B------:R-:W-:Y:S04]  /*19c0*/  STG.E.128 desc[UR6][R42.64+0x800], R16 ;  /* 0x000800102a007986 */ /* 0x000fe8000c101d06 */
[----:B------:R-:W-:Y:S04]  /*19d0*/  STG.E.128 desc[UR6][R42.64+0x1000], R12 ;  /* 0x0010000c2a007986 */ /* 0x000fe8000c101d06 */
[----:B------:R-:W-:Y:S01]  /*19e0*/  STG.E.128 desc[UR6][R42.64+0x1800], R8 ;  /* 0x001800082a007986 */ /* 0x000fe2000c101d06 */
[----:B------:R-:W-:Y:S05]  /*19f0*/  EXIT ;  /* 0x000000000000794d */ /* 0x000fea0003800000 */
.L_x_2378:
[----:B------:R-:W0:Y:S01]  /*1a00*/  S2R R0, SR_TID.X ;  /* 0x0000000000007919 */ /* 0x000e220000002100 */
[----:B------:R-:W-:Y:S02]  /*1a10*/  CS2R R32, SRZ ;  /* 0x0000000000207805 */ /* 0x000fe4000001ff00 */
[----:B0-----:R-:W-:Y:S02]  /*1a20*/  ISETP.GE.AND P2, PT, R0, R23, PT ;  /* 0x000000170000720c */ /* 0x001fe40003f46270 */
[----:B------:R-:W-:-:S11]  /*1a30*/  MOV R22, R0 ;  /* 0x0000000000167202 */ /* 0x000fd60000000f00 */
[----:B------:R-:W-:-:S05]  /*1a40*/  @!P2 VIADD R0, R22, 0x80 ;  /* 0x000000801600a836 */ /* 0x000fca0000000000 */
[----:B------:R-:W-:-:S13]  /*1a50*/  ISETP.GE.AND P6, PT, R0, R23, PT ;  /* 0x000000170000720c */ /* 0x000fda0003fc6270 */
[----:B------:R-:W-:Y:S01]  /*1a60*/  @!P6 IMAD.IADD R3, R42, 0x1, R0 ;  /* 0x000000012a03e824 */ /* 0x000fe200078e0200 */
[----:B------:R-:W0:Y:S01]  /*1a70*/  @!P6 LDC.64 R8, c[0x0][0x220] ;  /* 0x00008800ff08eb82 */ /* 0x000e220000000a00 */
[----:B------:R-:W-:-:S05]  /*1a80*/  @!P6 VIADD R0, R0, 0x80 ;  /* 0x000000800000e836 */ /* 0x000fca0000000000 */
[----:B------:R-:W-:-:S13]  /*1a90*/  ISETP.GE.AND P5, PT, R0, R23, PT ;  /* 0x000000170000720c */ /* 0x000fda0003fa6270 */
[----:B------:R-:W-:Y:S01]  /*1aa0*/  @!P5 IMAD.IADD R17, R42, 0x1, R0 ;  /* 0x000000012a11d824 */ /* 0x000fe200078e0200 */
[----:B------:R-:W1:Y:S01]  /*1ab0*/  @!P5 LDC.64 R10, c[0x0][0x220] ;  /* 0x00008800ff0adb82 */ /* 0x000e620000000a00 */
[----:B------:R-:W-:Y:S02]  /*1ac0*/  @!P5 VIADD R0, R0, 0x80 ;  /* 0x000000800000d836 */ /* 0x000fe40000000000 */
[----:B0-----:R-:W-:-:S03]  /*1ad0*/  @!P6 IMAD.WIDE.U32 R8, R3, 0x8, R8 ;  /* 0x000000080308e825 */ /* 0x001fc600078e0008 */
[----:B------:R-:W-:Y:S02]  /*1ae0*/  ISETP.GE.AND P4, PT, R0, R23, PT ;  /* 0x000000170000720c */ /* 0x000fe40003f86270 */
[----:B------:R-:W0:Y:S01]  /*1af0*/  @!P2 LDC.64 R2, c[0x0][0x220] ;  /* 0x00008800ff02ab82 */ /* 0x000e220000000a00 */
[----:B------:R2:W5:Y:S10]  /*1b00*/  @!P6 LDG.E.64 R32, desc[UR6][R8.64] ;  /* 0x000000060820e981 */ /* 0x000574000c1e1b00 */
[----:B------:R-:W-:Y:S01]  /*1b10*/  @!P4 IMAD.IADD R19, R42, 0x1, R0 ;  /* 0x000000012a13c824 */ /* 0x000fe200078e0200 */
[----:B------:R-:W3:Y:S01]  /*1b20*/  @!P4 LDC.64 R14, c[0x0][0x220] ;  /* 0x00008800ff0ecb82 */ /* 0x000ee20000000a00 */
[----:B------:R-:W-:-:S05]  /*1b30*/  @!P4 VIADD R0, R0, 0x80 ;  /* 0x000000800000c836 */ /* 0x000fca0000000000 */
[----:B------:R-:W-:-:S13]  /*1b40*/  ISETP.GE.AND P3, PT, R0, R23, PT ;  /* 0x000000170000720c */ /* 0x000fda0003f66270 */
[----:B------:R-:W-:Y:S01]  /*1b50*/  @!P3 IMAD.IADD R27, R42, 0x1, R0 ;  /* 0x000000012a1bb824 */ /* 0x000fe200078e0200 */
[----:B------:R-:W4:Y:S01]  /*1b60*/  @!P3 LDC.64 R24, c[0x0][0x220] ;  /* 0x00008800ff18bb82 */ /* 0x000f220000000a00 */
[----:B------:R-:W-:-:S05]  /*1b70*/  @!P3 VIADD R0, R0, 0x80 ;  /* 0x000000800000b836 */ /* 0x000fca0000000000 */
[----:B------:R-:W-:-:S13]  /*1b80*/  ISETP.GE.AND P1, PT, R0, R23, PT ;  /* 0x000000170000720c */ /* 0x000fda0003f26270 */
[----:B------:R-:W-:Y:S01]  /*1b90*/  @!P1 IMAD.IADD R29, R42, 0x1, R0 ;  /* 0x000000012a1d9824 */ /* 0x000fe200078e0200 */
[----:B------:R-:W0:Y:S01]  /*1ba0*/  @!P1 LDC.64 R12, c[0x0][0x220] ;  /* 0x00008800ff0c9b82 */ /* 0x000e220000000a00 */
[----:B------:R-:W-:-:S05]  /*1bb0*/  @!P1 VIADD R0, R0, 0x80 ;  /* 0x0000008000009836 */ /* 0x000fca0000000000 */
[----:B------:R-:W-:-:S13]  /*1bc0*/  ISETP.GE.AND P0, PT, R0, R23, PT ;  /* 0x000000170000720c */ /* 0x000fda0003f06270 */
[----:B------:R-:W-:Y:S01]  /*1bd0*/  @!P0 IMAD.IADD R31, R42, 0x1, R0 ;  /* 0x000000012a1f8824 */ /* 0x000fe200078e0200 */
[----:B------:R-:W0:Y:S01]  /*1be0*/  @!P0 LDC.64 R6, c[0x0][0x220] ;  /* 0x00008800ff068b82 */ /* 0x000e220000000a00 */
[----:B------:R-:W-:-:S05]  /*1bf0*/  @!P0 VIADD R0, R0, 0x80 ;  /* 0x0000008000008836 */ /* 0x000fca0000000000 */
[----:B------:R-:W-:-:S13]  /*1c00*/  ISETP.GE.AND P6, PT, R0, R23, PT ;  /* 0x000000170000720c */ /* 0x000fda0003fc6270 */
[----:B------:R-:W0:Y:S01]  /*1c10*/  @!P6 LDC.64 R4, c[0x0][0x220] ;  /* 0x00008800ff04eb82 */ /* 0x000e220000000a00 */
[----:B-1----:R-:W-:Y:S01]  /*1c20*/  @!P5 IMAD.WIDE.U32 R16, R17, 0x8, R10 ;  /* 0x000000081110d825 */ /* 0x002fe200078e000a */
[----:B--2---:R-:W-:Y:S02]  /*1c30*/  CS2R R8, SRZ ;  /* 0x0000000000087805 */ /* 0x004fe4000001ff00 */
[----:B------:R-:W-:Y:S01]  /*1c40*/  CS2R R10, SRZ ;  /* 0x00000000000a7805 */ /* 0x000fe2000001ff00 */
[----:B---3--:R-:W-:-:S03]  /*1c50*/  @!P4 IMAD.WIDE.U32 R18, R19, 0x8, R14 ;  /* 0x000000081312c825 */ /* 0x008fc600078e000e */
[----:B------:R1:W5:Y:S01]  /*1c60*/  @!P5 LDG.E.64 R8, desc[UR6][R16.64] ;  /* 0x000000061008d981 */ /* 0x000362000c1e1b00 */
[C---:B------:R-:W-:Y:S02]  /*1c70*/  @!P6 IMAD.IADD R21, R42.reuse, 0x1, R0 ;  /* 0x000000012a15e824 */ /* 0x040fe400078e0200 */
[----:B------:R-:W-:Y:S01]  /*1c80*/  @!P2 IMAD.IADD R15, R42, 0x1, R22 ;  /* 0x000000012a0fa824 */ /* 0x000fe200078e0216 */
[----:B------:R2:W5:Y:S01]  /*1c90*/  @!P4 LDG.E.64 R10, desc[UR6][R18.64] ;  /* 0x00000006120ac981 */ /* 0x000562000c1e1b00 */
[----:B----4-:R-:W-:-:S04]  /*1ca0*/  @!P3 IMAD.WIDE.U32 R24, R27, 0x8, R24 ;  /* 0x000000081b18b825 */ /* 0x010fc800078e0018 */
[----:B0-----:R-:W-:Y:S01]  /*1cb0*/  @!P1 IMAD.WIDE.U32 R26, R29, 0x8, R12 ;  /* 0x000000081d1a9825 */ /* 0x001fe200078e000c */
[----:B------:R-:W-:Y:S02]  /*1cc0*/  CS2R R12, SRZ ;  /* 0x00000000000c7805 */ /* 0x000fe4000001ff00 */
[----:B-1----:R-:W-:Y:S01]  /*1cd0*/  CS2R R16, SRZ ;  /* 0x0000000000107805 */ /* 0x002fe2000001ff00 */
[----:B------:R-:W-:Y:S01]  /*1ce0*/  @!P2 IMAD.WIDE.U32 R2, R15, 0x8, R2 ;  /* 0x000000080f02a825 */ /* 0x000fe200078e0002 */
[----:B------:R-:W-:Y:S02]  /*1cf0*/  CS2R R14, SRZ ;  /* 0x00000000000e7805 */ /* 0x000fe4000001ff00 */
[----:B--2---:R-:W-:Y:S01]  /*1d00*/  CS2R R18, SRZ ;  /* 0x0000000000127805 */ /* 0x004fe2000001ff00 */
[----:B------:R0:W5:Y:S01]  /*1d10*/  @!P3 LDG.E.64 R12, desc[UR6][R24.64] ;  /* 0x00000006180cb981 */ /* 0x000162000c1e1b00 */
[----:B------:R-:W-:Y:S01]  /*1d20*/  @!P6 IMAD.WIDE.U32 R4, R21, 0x8, R4 ;  /* 0x000000081504e825 */ /* 0x000fe200078e0004 */
[----:B------:R-:W-:-:S02]  /*1d30*/  CS2R R20, SRZ ;  /* 0x0000000000147805 */ /* 0x000fc4000001ff00 */
[----:B------:R0:W5:Y:S01]  /*1d40*/  @!P1 LDG.E.64 R14, desc[UR6][R26.64] ;  /* 0x000000061a0e9981 */ /* 0x000162000c1e1b00 */
[----:B------:R-:W-:-:S03]  /*1d50*/  @!P0 IMAD.WIDE.U32 R6, R31, 0x8, R6 ;  /* 0x000000081f068825 */ /* 0x000fc600078e0006 */
[----:B------:R0:W5:Y:S04]  /*1d60*/  @!P6 LDG.E.64 R18, desc[UR6][R4.64] ;  /* 0x000000060412e981 */ /* 0x000168000c1e1b00 */
        /* <DEDUP_REMOVED lines=10> */
[----:B0-----:R-:W-:Y:S01]  /*1e10*/  DMUL R4, R20, UR4 ;  /* 0x0000000414047c28 */ /* 0x001fe20008000000 */
        /* <DEDUP_REMOVED lines=14> */
[----:B------:R-:W-:Y:S05]  /*1f00*/  CALL.REL.NOINC `($_ZN2at6native29vectorized_elementwise_kernelILi2EZZZNS0_15sin_kernel_cudaERNS_18TensorIteratorBaseEENKUlvE0_clEvENKUlvE_clEvEUldE_St5arrayIPcLm2EEEEviT0_T1_$__internal_trig_reduction_slowpathd) ;  /* 0x0000001c00407944 */ /* 0x000fea0003c00000 */
[----:B------:R-:W-:Y:S05]  /*1f10*/  BRA `(.L_x_2407) ;  /* 0x0000000000087947 */ /* 0x000fea0003800000 */
.L_x_2406:
[----:B0-----:R-:W-:Y:S01]  /*1f20*/  DMUL R2, RZ, R20 ;  /* 0x00000014ff027228 */ /* 0x001fe20000000000 */
[----:B------:R-:W-:-:S10]  /*1f30*/  IMAD.MOV.U32 R0, RZ, RZ, RZ ;  /* 0x000000ffff007224 */ /* 0x000fd400078e00ff */
.L_x_2407:
[----:B------:R-:W-:Y:S05]  /*1f40*/  BSYNC B2 ;  /* 0x0000000000027941 */ /* 0x000fea0003800000 */
.L_x_2405:
        /* <DEDUP_REMOVED lines=22> */
.L_x_2404:
[----:B------:R-:W-:Y:S05]  /*20b0*/  BSYNC B1 ;  /* 0x0000000000017941 */ /* 0x000fea0003800000 */
.L_x_2403:
[----:B------:R-:W-:Y:S01]  /*20c0*/  VIADD R43, R22, 0x80 ;  /* 0x00000080162b7836 */ /* 0x000fe20000000000 */
        /* <DEDUP_REMOVED lines=27> */
.L_x_2411:
[----:B0-----:R-:W-:Y:S01]  /*2280*/  DMUL R2, RZ, R32 ;  /* 0x00000020ff027228 */ /* 0x001fe20000000000 */
[----:B------:R-:W-:-:S10]  /*2290*/  IMAD.MOV.U32 R0, RZ, RZ, RZ ;  /* 0x000000ffff007224 */ /* 0x000fd400078e00ff */
.L_x_2412:
[----:B------:R-:W-:Y:S05]  /*22a0*/  BSYNC B2 ;  /* 0x0000000000027941 */ /* 0x000fea0003800000 */
.L_x_2410:
        /* <DEDUP_REMOVED lines=22> */
.L_x_2409:
[----:B------:R-:W-:Y:S05]  /*2410*/  BSYNC B1 ;  /* 0x0000000000017941 */ /* 0x000fea0003800000 */
.L_x_2408:
        /* <DEDUP_REMOVED lines=28> */
.L_x_2416:
[----:B0-----:R-:W-:Y:S01]  /*25e0*/  DMUL R2, RZ, R8 ;  /* 0x00000008ff027228 */ /* 0x001fe20000000000 */
[----:B------:R-:W-:-:S10]  /*25f0*/  IMAD.MOV.U32 R0, RZ, RZ, RZ ;  /* 0x000000ffff007224 */ /* 0x000fd400078e00ff */
.L_x_2417:
[----:B------:R-:W-:Y:S05]  /*2600*/  BSYNC B2 ;  /* 0x0000000000027941 */ /* 0x000fea0003800000 */
.L_x_2415:
        /* <DEDUP_REMOVED lines=22> */
.L_x_2414:
[----:B------:R-:W-:Y:S05]  /*2770*/  BSYNC B1 ;  /* 0x0000000000017941 */ /* 0x000fea0003800000 */
.L_x_2413:
        /* <DEDUP_REMOVED lines=28> */
.L_x_2421:
[----:B0-----:R-:W-:Y:S01]  /*2940*/  DMUL R2, RZ, R10 ;  /* 0x0000000aff027228 */ /* 0x001fe20000000000 */
[----:B------:R-:W-:-:S10]  /*2950*/  IMAD.MOV.U32 R0, RZ, RZ, RZ ;  /* 0x000000ffff007224 */ /* 0x000fd400078e00ff */
.L_x_2422:
[----:B------:R-:W-:Y:S05]  /*2960*/  BSYNC B2 ;  /* 0x0000000000027941 */ /* 0x000fea0003800000 */
.L_x_2420:
        /* <DEDUP_REMOVED lines=22> */
.L_x_2419:
[----:B------:R-:W-:Y:S05]  /*2ad0*/  BSYNC B1 ;  /* 0x0000000000017941 */ /* 0x000fea0003800000 */
.L_x_2418:
        /* <DEDUP_REMOVED lines=28> */
.L_x_2426:
[----:B0-----:R-:W-:Y:S01]  /*2ca0*/  DMUL R2, RZ, R12 ;  /* 0x0000000cff027228 */ /* 0x001fe20000000000 */
[----:B------:R-:W-:-:S10]  /*2cb0*/  IMAD.MOV.U32 R0, RZ, RZ, RZ ;  /* 0x000000ffff007224 */ /* 0x000fd400078e00ff */
.L_x_2427:
[----:B------:R-:W-:Y:S05]  /*2cc0*/  BSYNC B2 ;  /* 0x0000000000027941 */ /* 0x000fea0003800000 */
.L_x_2425:
        /* <DEDUP_REMOVED lines=22> */
.L_x_2424:
[----:B------:R-:W-:Y:S05]  /*2e30*/  BSYNC B1 ;  /* 0x0000000000017941 */ /* 0x000fea0003800000 */
.L_x_2423:
        /* <DEDUP_REMOVED lines=28> */
.L_x_2431:
[----:B0-----:R-:W-:Y:S01]  /*3000*/  DMUL R2, RZ, R14 ;  /* 0x0000000eff027228 */ /* 0x001fe20000000000 */
[----:B------:R-:W-:-:S10]  /*3010*/  IMAD.MOV.U32 R0, RZ, RZ, RZ ;  /* 0x000000ffff007224 */ /* 0x000fd400078e00ff */
.L_x_2432:
[----:B------:R-:W-:Y:S05]  /*3020*/  BSYNC B2 ;  /* 0x0000000000027941 */ /* 0x000fea0003800000 */
.L_x_2430:
        /* <DEDUP_REMOVED lines=22> */
.L_x_2429:
[----:B------:R-:W-:Y:S05]  /*3190*/  BSYNC B1 ;  /* 0x0000000000017941 */ /* 0x000fea0003800000 */
.L_x_2428:
        /* <DEDUP_REMOVED lines=28> */
.L_x_2436:
[----:B0-----:R-:W-:Y:S01]  /*3360*/  DMUL R2, RZ, R16 ;  /* 0x00000010ff027228 */ /* 0x001fe20000000000 */
[----:B------:R-:W-:-:S10]  /*3370*/  IMAD.MOV.U32 R0, RZ, RZ, RZ ;  /* 0x000000ffff007224 */ /* 0x000fd400078e00ff */
.L_x_2437:
[----:B------:R-:W-:Y:S05]  /*3380*/  BSYNC B2 ;  /* 0x0000000000027941 */ /* 0x000fea0003800000 */
.L_x_2435:
        /* <DEDUP_REMOVED lines=22> */
.L_x_2434:
[----:B------:R-:W-:Y:S05]  /*34f0*/  BSYNC B1 ;  /* 0x0000000000017941 */ /* 0x000fea0003800000 */
.L_x_2433:
        /* <DEDUP_REMOVED lines=28> */
.L_x_2441:
[----:B0-----:R-:W-:Y:S01]  /*36c0*/  DMUL R2, RZ, R18 ;  /* 0x00000012ff027228 */ /* 0x001fe20000000000 */
[----:B------:R-:W-:-:S10]  /*36d0*/  IMAD.MOV.U32 R0, RZ, RZ, RZ ;  /* 0x000000ffff007224 */ /* 0x000fd400078e00ff */
.L_x_2442:
[----:B------:R-:W-:Y:S05]  /*36e0*/  BSYNC B2 ;  /* 0x0000000000027941 */ /* 0x000fea0003800000 */
.L_x_2440:
        /* <DEDUP_REMOVED lines=22> */
.L_x_2439:
[----:B------:R-:W-:Y:S05]  /*3850*/  BSYNC B1 ;  /* 0x0000000000017941 */ /* 0x000fea0003800000 */
.L_x_2438:
[----:B0-----:R-:W0:Y:S01]  /*3860*/  @!P2 LDC.64 R4, c[0x0][0x218] ;  /* 0x00008600ff04ab82 */ /* 0x001e220000000a00 */
[----:B------:R-:W-:Y:S01]  /*3870*/  @!P2 IMAD.IADD R7, R42, 0x1, R22 ;  /* 0x000000012a07a824 */ /* 0x000fe200078e0216 */
[----:B------:R-:W-:Y:S01]  /*3880*/  BSSY B0, `(.L_x_2443) ;  /* 0x0000030000007945 */ /* 0x000fe20003800000 */
[----:B------:R-:W-:-:S03]  /*3890*/  @!P2 IMAD.MOV.U32 R22, RZ, RZ, R43 ;  /* 0x000000ffff16a224 */ /* 0x000fc600078e002b */
[----:B------:R-:W-:Y:S02]  /*38a0*/  BSSY B1, `(.L_x_2444) ;  /* 0x0000027000017945 */ /* 0x000fe40003800000 */
[----:B------:R-:W-:Y:S01]  /*38b0*/  ISETP.GE.AND P0, PT, R22, R23, PT ;  /* 0x000000171600720c */ /* 0x000fe20003f06270 */
[----:B0-----:R-:W-:-:S05]  /*38c0*/  @!P2 IMAD.WIDE.U32 R4, R7, 0x8, R4 ;  /* 0x000000080704a825 */ /* 0x001fca00078e0004 */
[----:B------:R0:W-:Y:S07]  /*38d0*/  @!P2 STG.E.64 desc[UR6][R4.64], R40 ;  /* 0x000000280400a986 */ /* 0x0001ee000c101b06 */
[----:B------:R-:W-:Y:S05]  /*38e0*/  @P0 BRA `(.L_x_2445) ;  /* 0x0000000000300947 */ /* 0x000fea0003800000 */
[----:B0-----:R-:W0:Y:S01]  /*38f0*/  LDC.64 R4, c[0x0][0x218] ;  /* 0x00008600ff047b82 */ /* 0x001e220000000a00 */
[----:B------:R-:W-:Y:S02]  /*3900*/  IMAD.IADD R7, R42, 0x1, R22 ;  /* 0x000000012a077824 */ /* 0x000fe400078e0216 */
[----:B------:R-:W-:-:S05]  /*3910*/  VIADD R22, R22, 0x80 ;  /* 0x0000008016167836 */ /* 0x000fca0000000000 */
[----:B------:R-:W-:Y:S01]  /*3920*/  ISETP.GE.AND P0, PT, R22, R23, PT ;  /* 0x000000171600720c */ /* 0x000fe20003f06270 */
[----:B0-----:R-:W-:-:S05]  /*3930*/  IMAD.WIDE.U32 R4, R7, 0x8, R4 ;  /* 0x0000000807047825 */ /* 0x001fca00078e0004 */
[----:B------:R0:W-:Y:S07]  /*3940*/  STG.E.64 desc[UR6][R4.64], R34 ;  /* 0x0000002204007986 */ /* 0x0001ee000c101b06 */
[----:B------:R-:W-:Y:S05]  /*3950*/  @P0 BRA `(.L_x_2446) ;  /* 0x0000000000300947 */ /* 0x000fea0003800000 */
[----:B0-----:R-:W0:Y:S01]  /*3960*/  LDC.64 R4, c[0x0][0x218] ;  /* 0x00008600ff047b82 */ /* 0x001e220000000a00 */
[----:B------:R-:W-:Y:S02]  /*3970*/  IMAD.IADD R7, R42, 0x1, R22 ;  /* 0x000000012a077824 */ /* 0x000fe400078e0216 */
[----:B------:R-:W-:Y:S02]  /*3980*/  VIADD R22, R22, 0x80 ;  /* 0x0000008016167836 */ /* 0x000fe40000000000 */
[----:B0-----:R-:W-:-:S05]  /*3990*/  IMAD.WIDE.U32 R4, R7, 0x8, R4 ;  /* 0x0000000807047825 */ /* 0x001fca00078e0004 */
[----:B-----5:R1:W-:Y:S02]  /*39a0*/  STG.E.64 desc[UR6][R4.64], R32 ;  /* 0x0000002004007986 */ /* 0x0203e4000c101b06 */
.L_x_2445:
[----:B------:R-:W-:-:S13]  /*39b0*/  ISETP.GE.AND P0, PT, R22, R23, PT ;  /* 0x000000171600720c */ /* 0x000fda0003f06270 */
[----:B------:R-:W-:Y:S05]  /*39c0*/  @P0 BRA `(.L_x_2447) ;  /* 0x0000000000300947 */ /* 0x000fea0003800000 */
[----:B01----:R-:W0:Y:S01]  /*39d0*/  LDC.64 R4, c[0x0][0x218] ;  /* 0x00008600ff047b82 */ /* 0x003e220000000a00 */
[----:B------:R-:W-:Y:S01]  /*39e0*/  IMAD.IADD R7, R42, 0x1, R22 ;  /* 0x000000012a077824 */ /* 0x000fe200078e0216 */
[----:B------:R-:W-:-:S03]  /*39f0*/  IADD3 R22, R22, 0x80, RZ ;  /* 0x0000008016167810 */ /* 0x000fc60007ffe0ff */
[----:B0-----:R-:W-:-:S05]  /*3a00*/  IMAD.WIDE.U32 R4, R7, 0x8, R4 ;  /* 0x0000000807047825 */ /* 0x001fca00078e0004 */
[----:B------:R1:W-:Y:S02]  /*3a10*/  STG.E.64 desc[UR6][R4.64], R30 ;  /* 0x0000001e04007986 */ /* 0x0003e4000c101b06 */
.L_x_2446:
[----:B------:R-:W-:-:S13]  /*3a20*/  ISETP.GE.AND P0, PT, R22, R23, PT ;  /* 0x000000171600720c */ /* 0x000fda0003f06270 */
[----:B------:R-:W-:Y:S05]  /*3a30*/  @P0 BRA `(.L_x_2448) ;  /* 0x0000000000340947 */ /* 0x000fea0003800000 */
[----:B01----:R-:W0:Y:S01]  /*3a40*/  LDC.64 R4, c[0x0][0x218] ;  /* 0x00008600ff047b82 */ /* 0x003e220000000a00 */
[----:B------:R-:W-:Y:S02]  /*3a50*/  IMAD.IADD R7, R42, 0x1, R22 ;  /* 0x000000012a077824 */ /* 0x000fe400078e0216 */
[----:B------:R-:W-:Y:S02]  /*3a60*/  VIADD R22, R22, 0x80 ;  /* 0x0000008016167836 */ /* 0x000fe40000000000 */
[----:B0-----:R-:W-:-:S05]  /*3a70*/  IMAD.WIDE.U32 R4, R7, 0x8, R4 ;  /* 0x0000000807047825 */ /* 0x001fca00078e0004 */
[----:B-----5:R2:W-:Y:S02]  /*3a80*/  STG.E.64 desc[UR6][R4.64], R12 ;  /* 0x0000000c04007986 */ /* 0x0205e4000c101b06 */
.L_x_2447:
[----:B------:R-:W-:-:S13]  /*3a90*/  ISETP.GE.AND P0, PT, R22, R23, PT ;  /* 0x000000171600720c */ /* 0x000fda0003f06270 */
[----:B------:R-:W-:Y:S05]  /*3aa0*/  @P0 BREAK B1 ;  /* 0x0000000000010942 */ /* 0x000fea0003800000 */
[----:B------:R-:W-:Y:S05]  /*3ab0*/  @P0 BRA `(.L_x_2449) ;  /* 0x0000000000300947 */ /* 0x000fea0003800000 */
[----:B012---:R-:W0:Y:S01]  /*3ac0*/  LDC.64 R4, c[0x0][0x218] ;  /* 0x00008600ff047b82 */ /* 0x007e220000000a00 */
[----:B------:R-:W-:Y:S02]  /*3ad0*/  IMAD.IADD R7, R42, 0x1, R22 ;  /* 0x000000012a077824 */ /* 0x000fe400078e0216 */
[----:B------:R-:W-:Y:S02]  /*3ae0*/  VIADD R22, R22, 0x80 ;  /* 0x0000008016167836 */ /* 0x000fe40000000000 */
[----:B0-----:R-:W-:-:S05]  /*3af0*/  IMAD.WIDE.U32 R4, R7, 0x8, R4 ;  /* 0x0000000807047825 */ /* 0x001fca00078e0004 */
[----:B-----5:R2:W-:Y:S02]  /*3b00*/  STG.E.64 desc[UR6][R4.64], R10 ;  /* 0x0000000a04007986 */ /* 0x0205e4000c101b06 */
.L_x_2448:
[----:B------:R-:W-:Y:S05]  /*3b10*/  BSYNC B1 ;  /* 0x0000000000017941 */ /* 0x000fea0003800000 */
.L_x_2444:
[----:B------:R-:W-:-:S13]  /*3b20*/  ISETP.GE.AND P0, PT, R22, R23, PT ;  /* 0x000000171600720c */ /* 0x000fda0003f06270 */
[----:B012---:R-:W0:Y:S01]  /*3b30*/  @!P0 LDC.64 R4, c[0x0][0x218] ;  /* 0x00008600ff048b82 */ /* 0x007e220000000a00 */
[----:B------:R-:W-:Y:S02]  /*3b40*/  @!P0 IMAD.IADD R7, R42, 0x1, R22 ;  /* 0x000000012a078824 */ /* 0x000fe400078e0216 */
[----:B------:R-:W-:Y:S02]  /*3b50*/  @!P0 VIADD R22, R22, 0x80 ;  /* 0x0000008016168836 */ /* 0x000fe40000000000 */
[----:B0-----:R-:W-:-:S05]  /*3b60*/  @!P0 IMAD.WIDE.U32 R4, R7, 0x8, R4 ;  /* 0x0000000807048825 */ /* 0x001fca00078e0004 */
[----:B-----5:R3:W-:Y:S02]  /*3b70*/  @!P0 STG.E.64 desc[UR6][R4.64], R8 ;  /* 0x0000000804008986 */ /* 0x0207e4000c101b06 */
.L_x_2449:
[----:B------:R-:W-:Y:S05]  /*3b80*/  BSYNC B0 ;  /* 0x0000000000007941 */ /* 0x000fea0003800000 */
.L_x_2443:
[----:B------:R-:W-:Y:S05]  /*3b90*/  WARPSYNC.ALL ;  /* 0x0000000000007948 */ /* 0x000fea0003800000 */
[----:B------:R-:W-:-:S13]  /*3ba0*/  ISETP.GE.AND P0, PT, R22, R23, PT ;  /* 0x000000171600720c */ /* 0x000fda0003f06270 */
[----:B------:R-:W-:Y:S05]  /*3bb0*/  @P0 EXIT ;  /* 0x000000000000094d */ /* 0x000fea0003800000 */
[----:B0123--:R-:W0:Y:S01]  /*3bc0*/  LDC.64 R4, c[0x0][0x218] ;  /* 0x00008600ff047b82 */ /* 0x00fe220000000a00 */
[----:B------:R-:W-:-:S04]  /*3bd0*/  IMAD.IADD R7, R42, 0x1, R22 ;  /* 0x000000012a077824 */ /* 0x000fc800078e0216 */
[----:B0-----:R-:W-:-:S05]  /*3be0*/  IMAD.WIDE.U32 R4, R7, 0x8, R4 ;  /* 0x0000000807047825 */ /* 0x001fca00078e0004 */
[----:B------:R-:W-:Y:S01]  /*3bf0*/  STG.E.64 desc[UR6][R4.64], R2 ;  /* 0x0000000204007986 */ /* 0x000fe2000c101b06 */
[----:B------:R-:W-:Y:S05]  /*3c00*/  EXIT ;  /* 0x000000000000794d */ /* 0x000fea0003800000 */
        .type           $_ZN2at6native29vectorized_elementwise_kernelILi2EZZZNS0_15sin_kernel_cudaERNS_18TensorIteratorBaseEENKUlvE0_clEvENKUlvE_clEvEUldE_St5arrayIPcLm2EEEEviT0_T1_$__internal_trig_reduction_slowpathd,@function
        .size           $_ZN2at6native29vectorized_elementwise_kernelILi2EZZZNS0_15sin_kernel_cudaERNS_18TensorIteratorBaseEENKUlvE0_clEvENKUlvE_clEvEUldE_St5arrayIPcLm2EEEEviT0_T1_$__internal_trig_reduction_slowpathd,(.L_x_2613 - $_ZN2at6native29vectorized_elementwise_kernelILi2EZZZNS0_15sin_kernel_cudaERNS_18TensorIteratorBaseEENKUlvE0_clEvENKUlvE_clEvEUldE_St5arrayIPcLm2EEEEviT0_T1_$__internal_trig_reduction_slowpathd)
$_ZN2at6native29vectorized_elementwise_kernelILi2EZZZNS0_15sin_kernel_cudaERNS_18TensorIteratorBaseEENKUlvE0_clEvENKUlvE_clEvEUldE_St5arrayIPcLm2EEEEviT0_T1_$__internal_trig_reduction_slowpathd:
[----:B------:R-:W-:Y:S01]  /*3c10*/  SHF.R.U32.HI R4, RZ, 0x14, R2 ;  /* 0x00000014ff047819 */ /* 0x000fe20000011602 */
[----:B------:R-:W-:Y:S02]  /*3c20*/  IMAD.MOV.U32 R6, RZ, RZ, R20 ;  /* 0x000000ffff067224 */ /* 0x000fe400078e0014 */
[----:B------:R-:W-:Y:S01]  /*3c30*/  IMAD.MOV.U32 R0, RZ, RZ, RZ ;  /* 0x000000ffff007224 */ /* 0x000fe200078e00ff */
        /* <DEDUP_REMOVED lines=12> */
[C---:B------:R-:W-:Y:S02]  /*3d00*/  IADD3 R29, -R0.reuse, 0x13, RZ ;  /* 0x00000013001d7810 */ /* 0x040fe40007ffe1ff */
[----:B------:R-:W-:Y:S02]  /*3d10*/  ISETP.GT.AND P0, PT, R3, 0xe, PT ;  /* 0x0000000e0300780c */ /* 0x000fe40003f04270 */
[----:B------:R-:W-:Y:S02]  /*3d20*/  IADD3 R0, -R0, 0xf, RZ ;  /* 0x0000000f00007810 */ /* 0x000fe40007ffe1ff */
[----:B------:R-:W-:-:S04]  /*3d30*/  SEL R29, R29, 0x12, !P0 ;  /* 0x000000121d1d7807 */ /* 0x000fc80004000000 */
[----:B------:R-:W-:Y:S02]  /*3d40*/  ISETP.GT.AND P0, PT, R3, R29, PT ;  /* 0x0000001d0300720c */ /* 0x000fe40003f04270 */
[----:B------:R-:W-:-:S04]  /*3d50*/  SHF.R.U32.HI R3, RZ, 0x6, R4 ;  /* 0x00000006ff037819 */ /* 0x000fc80000011604 */
[----:B------:R-:W-:Y:S01]  /*3d60*/  IADD3 R37, -R3, 0xf, RZ ;  /* 0x0000000f03257810 */ /* 0x000fe20007ffe1ff */
[----:B------:R-:W-:-:S06]  /*3d70*/  IMAD.MOV.U32 R3, RZ, RZ, R0 ;  /* 0x000000ffff037224 */ /* 0x000fcc00078e0000 */
[----:B------:R-:W-:Y:S05]  /*3d80*/  @P0 BRA `(.L_x_2452) ;  /* 0x0000000000880947 */ /* 0x000fea0003800000 */
[----:B------:R-:W0:Y:S01]  /*3d90*/  LDC.64 R4, c[0x4][0x140] ;  /* 0x01005000ff047b82 */ /* 0x000e220000000a00 */
[C---:B------:R-:W-:Y:S01]  /*3da0*/  SHF.L.U64.HI R7, R6.reuse, 0xb, R2 ;  /* 0x0000000b06077819 */ /* 0x040fe20000010202 */
[----:B------:R-:W-:Y:S01]  /*3db0*/  IMAD.SHL.U32 R6, R6, 0x800, RZ ;  /* 0x0000080006067824 */ /* 0x000fe200078e00ff */
[----:B------:R-:W-:Y:S02]  /*3dc0*/  MOV R3, R0 ;  /* 0x0000000000037202 */ /* 0x000fe40000000f00 */
[----:B------:R-:W-:Y:S02]  /*3dd0*/  CS2R R20, SRZ ;  /* 0x0000000000147805 */ /* 0x000fe4000001ff00 */
[----:B------:R-:W-:Y:S01]  /*3de0*/  LOP3.LUT R7, R7, 0x80000000, RZ, 0xfc, !PT ;  /* 0x8000000007077812 */ /* 0x000fe200078efcff */
[----:B------:R-:W1:Y:S01]  /*3df0*/  LDC.64 R38, c[0x0][0x208] ;  /* 0x00008200ff267b82 */ /* 0x000e620000000a00 */
[----:B0-----:R-:W-:-:S04]  /*3e00*/  IMAD.WIDE R4, R0, 0x8, R4 ;  /* 0x0000000800047825 */ /* 0x001fc800078e0204 */
[----:B------:R-:W-:-:S07]  /*3e10*/  IMAD.MOV.U32 R0, RZ, RZ, R1 ;  /* 0x000000ffff007224 */ /* 0x000fce00078e0001 */
.L_x_2453:
[----:B-1----:R-:W-:Y:S02]  /*3e20*/  R2UR UR4, R38 ;  /* 0x00000000260472ca */ /* 0x002fe400000e0000 */
[----:B------:R-:W-:-:S13]  /*3e30*/  R2UR UR5, R39 ;  /* 0x00000000270572ca */ /* 0x000fda00000e0000 */
[----:B------:R-:W2:Y:S01]  /*3e40*/  LDG.E.64.CONSTANT R24, desc[UR4][R4.64] ;  /* 0x0000000404187981 */ /* 0x000ea2000c1e9b00 */
[----:B------:R-:W-:Y:S02]  /*3e50*/  VIADD R3, R3, 0x1 ;  /* 0x0000000103037836 */ /* 0x000fe40000000000 */
[----:B--2---:R-:W-:-:S04]  /*3e60*/  IMAD.WIDE.U32 R26, P4, R24, R6, R20 ;  /* 0x00000006181a7225 */ /* 0x004fc80007880014 */
[----:B------:R-:W-:Y:S02]  /*3e70*/  IMAD R21, R24, R7, RZ ;  /* 0x0000000718157224 */ /* 0x000fe400078e02ff */
[----:B------:R-:W-:-:S03]  /*3e80*/  IMAD R20, R25, R6, RZ ;  /* 0x0000000619147224 */ /* 0x000fc600078e02ff */
[----:B------:R-:W-:-:S04]  /*3e90*/  IADD3 R21, P0, R21, R27, RZ ;  /* 0x0000001b15157210 */ /* 0x000fc80007f1e0ff */
[----:B------:R-:W-:Y:S01]  /*3ea0*/  IADD3 R21, P1, R20, R21, RZ ;  /* 0x0000001514157210 */ /* 0x000fe20007f3e0ff */
[----:B------:R-:W-:-:S05]  /*3eb0*/  IMAD.MOV.U32 R20, RZ, RZ, R26 ;  /* 0x000000ffff147224 */ /* 0x000fca00078e001a */
[----:B------:R0:W-:Y:S02]  /*3ec0*/  STL.64 [R0], R20 ;  /* 0x0000001400007387 */ /* 0x0001e40000100a00 */
[----:B0-----:R-:W-:-:S04]  /*3ed0*/  IMAD.HI.U32 R21, R24, R7, RZ ;  /* 0x0000000718157227 */ /* 0x001fc800078e00ff */
[----:B------:R-:W-:-:S04]  /*3ee0*/  IMAD.HI.U32 R20, R25, R6, RZ ;  /* 0x0000000619147227 */ /* 0x000fc800078e00ff */
[----:B------:R-:W-:Y:S01]  /*3ef0*/  IMAD.X R21, RZ, RZ, R21, P4 ;  /* 0x000000ffff157224 */ /* 0x000fe200020e0615 */
[----:B------:R-:W-:Y:S01]  /*3f00*/  ISETP.GE.AND P4, PT, R3, R29, PT ;  /* 0x0000001d0300720c */ /* 0x000fe20003f86270 */
[C---:B------:R-:W-:Y:S02]  /*3f10*/  IMAD R24, R25.reuse, R7, RZ ;  /* 0x0000000719187224 */ /* 0x040fe400078e02ff */
[----:B------:R-:W-:Y:S01]  /*3f20*/  VIADD R0, R0, 0x8 ;  /* 0x0000000800007836 */ /* 0x000fe20000000000 */
[----:B------:R-:W-:Y:S01]  /*3f30*/  IADD3.X R20, P0, R20, R21, RZ, P0, !PT ;  /* 0x0000001514147210 */ /* 0x000fe2000071e4ff */
[----:B------:R-:W-:-:S03]  /*3f40*/  IMAD.HI.U32 R21, R25, R7, RZ ;  /* 0x0000000719157227 */ /* 0x000fc600078e00ff */
[----:B------:R-:W-:Y:S01]  /*3f50*/  IADD3.X R20, P1, R24, R20, RZ, P1, !PT ;  /* 0x0000001418147210 */ /* 0x000fe20000f3e4ff */
[----:B------:R-:W-:Y:S01]  /*3f60*/  IMAD.X R21, RZ, RZ, R21, P0 ;  /* 0x000000ffff157224 */ /* 0x000fe200000e0615 */
[----:B------:R-:W-:-:S03]  /*3f70*/  IADD3 R4, P0, R4, 0x8, RZ ;  /* 0x0000000804047810 */ /* 0x000fc60007f1e0ff */
[----:B------:R-:W-:Y:S02]  /*3f80*/  IMAD.X R21, RZ, RZ, R21, P1 ;  /* 0x000000ffff157224 */ /* 0x000fe400008e0615 */
[----:B------:R-:W-:Y:S01]  /*3f90*/  IMAD.X R5, RZ, RZ, R5, P0 ;  /* 0x000000ffff057224 */ /* 0x000fe200000e0605 */
[----:B------:R-:W-:Y:S07]  /*3fa0*/  @!P4 BRA `(.L_x_2453) ;  /* 0xfffffffc009cc947 */ /* 0x000fee000383ffff */
.L_x_2452:
[----:B------:R-:W-:Y:S05]  /*3fb0*/  BSYNC B0 ;  /* 0x0000000000007941 */ /* 0x000fea0003800000 */
.L_x_2451:
[----:B------:R-:W-:Y:S02]  /*3fc0*/  IMAD.MOV.U32 R0, RZ, RZ, R1 ;  /* 0x000000ffff007224 */ /* 0x000fe400078e0001 */
[----:B------:R-:W-:-:S04]  /*3fd0*/  IMAD.IADD R3, R3, 0x1, -R37 ;  /* 0x0000000103037824 */ /* 0x000fc800078e0a25 */
[----:B------:R-:W-:-:S05]  /*3fe0*/  IMAD R3, R3, 0x8, R0 ;  /* 0x0000000803037824 */ /* 0x000fca00078e0200 */
[----:B------:R0:W-:Y:S04]  /*3ff0*/  STL.64 [R3], R20 ;  /* 0x0000001403007387 */ /* 0x0001e80000100a00 */
[----:B------:R-:W2:Y:S04]  /*4000*/  LDL.64 R4, [R1+0x10] ;  /* 0x0000100001047983 */ /* 0x000ea80000100a00 */
[----:B------:R-:W3:Y:S04]  /*4010*/  LDL.64 R6, [R1+0x18] ;  /* 0x0000180001067983 */ /* 0x000ee80000100a00 */
[----:B0-----:R-:W4:Y:S01]  /*4020*/  @P3 LDL.64 R20, [R1+0x8] ;  /* 0x0000080001143983 */ /* 0x001f220000100a00 */
[----:B------:R-:W-:Y:S01]  /*4030*/  @P3 IADD3 R0, -R36, 0x40, RZ ;  /* 0x0000004024003810 */ /* 0x000fe20007ffe1ff */
[----:B------:R-:W-:Y:S01]  /*4040*/  UMOV UR4, URZ ;  /* 0x0000003f00047c82 */ /* 0x000fe20008000000 */
[----:B--2---:R-:W-:-:S02]  /*4050*/  @P3 SHF.L.U32 R24, R4, R36, RZ ;  /* 0x0000002404183219 */ /* 0x004fc400000006ff */
[----:B------:R-:W-:Y:S02]  /*4060*/  @P3 SHF.L.U64.HI R3, R4, R36, R5 ;  /* 0x0000002404033219 */ /* 0x000fe40000010205 */
[-CC-:B----4-:R-:W-:Y:S02]  /*4070*/  @P3 SHF.R.U64 R25, R20, R0.reuse, R21.reuse ;  /* 0x0000000014193219 */ /* 0x190fe40000001215 */
[-C--:B------:R-:W-:Y:S02]  /*4080*/  @P3 SHF.R.U32.HI R20, RZ, R0.reuse, R21 ;  /* 0x00000000ff143219 */ /* 0x080fe40000011615 */
[--C-:B------:R-:W-:Y:S02]  /*4090*/  @P3 SHF.R.U64 R21, R4, R0, R5.reuse ;  /* 0x0000000004153219 */ /* 0x100fe40000001205 */
[----:B------:R-:W-:Y:S02]  /*40a0*/  @P3 LOP3.LUT R4, R25, R24, RZ, 0xfc, !PT ;  /* 0x0000001819043212 */ /* 0x000fe400078efcff */
[----:B------:R-:W-:-:S02]  /*40b0*/  @P3 SHF.R.U32.HI R24, RZ, R0, R5 ;  /* 0x00000000ff183219 */ /* 0x000fc40000011605 */
[CC--:B---3--:R-:W-:Y:S02]  /*40c0*/  @P3 SHF.L.U32 R0, R6.reuse, R36.reuse, RZ ;  /* 0x0000002406003219 */ /* 0x0c8fe400000006ff */
[----:B------:R-:W-:Y:S02]  /*40d0*/  @P3 SHF.L.U64.HI R36, R6, R36, R7 ;  /* 0x0000002406243219 */ /* 0x000fe40000010207 */
[----:B------:R-:W-:Y:S02]  /*40e0*/  @P3 LOP3.LUT R6, R0, R21, RZ, 0xfc, !PT ;  /* 0x0000001500063212 */ /* 0x000fe400078efcff */
[----:B------:R-:W-:Y:S01]  /*40f0*/  @P3 LOP3.LUT R5, R20, R3, RZ, 0xfc, !PT ;  /* 0x0000000314053212 */ /* 0x000fe200078efcff */
[----:B------:R-:W-:Y:S02]  /*4100*/  IMAD.SHL.U32 R20, R4, 0x4, RZ ;  /* 0x0000000404147824 */ /* 0x000fe400078e00ff */
[----:B------:R-:W-:Y:S01]  /*4110*/  IMAD.SHL.U32 R0, R6, 0x4, RZ ;  /* 0x0000000406007824 */ /* 0x000fe200078e00ff */
[----:B------:R-:W-:-:S02]  /*4120*/  SHF.L.U64.HI R21, R4, 0x2, R5 ;  /* 0x0000000204157819 */ /* 0x000fc40000010205 */
[----:B------:R-:W-:Y:S02]  /*4130*/  SHF.R.U32.HI R4, RZ, 0x1e, R5 ;  /* 0x0000001eff047819 */ /* 0x000fe40000011605 */
[----:B------:R-:W-:Y:S02]  /*4140*/  @P3 LOP3.LUT R7, R36, R24, RZ, 0xfc, !PT ;  /* 0x0000001824073212 */ /* 0x000fe400078efcff */
[----:B------:R-:W-:Y:S02]  /*4150*/  IADD3 RZ, P0, RZ, -R20, RZ ;  /* 0x80000014ffff7210 */ /* 0x000fe40007f1e0ff */
[----:B------:R-:W-:Y:S02]  /*4160*/  LOP3.LUT R3, RZ, R21, RZ, 0x33, !PT ;  /* 0x00000015ff037212 */ /* 0x000fe400078e33ff */
[----:B------:R-:W-:Y:S02]  /*4170*/  LOP3.LUT R4, R4, R0, RZ, 0xfc, !PT ;  /* 0x0000000004047212 */ /* 0x000fe400078efcff */
[----:B------:R-:W-:-:S02]  /*4180*/  SHF.L.U64.HI R0, R6, 0x2, R7 ;  /* 0x0000000206007819 */ /* 0x000fc40000010207 */
[----:B------:R-:W-:Y:S02]  /*4190*/  IADD3.X R6, P0, RZ, R3, RZ, P0, !PT ;  /* 0x00000003ff067210 */ /* 0x000fe4000071e4ff */
[----:B------:R-:W-:Y:S02]  /*41a0*/  LOP3.LUT R5, RZ, R4, RZ, 0x33, !PT ;  /* 0x00000004ff057212 */ /* 0x000fe400078e33ff */
[----:B------:R-:W-:Y:S02]  /*41b0*/  LOP3.LUT R3, RZ, R0, RZ, 0x33, !PT ;  /* 0x00000000ff037212 */ /* 0x000fe400078e33ff */
[----:B------:R-:W-:Y:S02]  /*41c0*/  IADD3.X R5, P0, RZ, R5, RZ, P0, !PT ;  /* 0x00000005ff057210 */ /* 0x000fe4000071e4ff */
[----:B------:R-:W-:-:S03]  /*41d0*/  SHF.R.U32.HI R26, RZ, 0x1d, R7 ;  /* 0x0000001dff1a7819 */ /* 0x000fc60000011607 */
[----:B------:R-:W-:Y:S01]  /*41e0*/  IMAD.X R3, RZ, RZ, R3, P0 ;  /* 0x000000ffff037224 */ /* 0x000fe200000e0603 */
[----:B------:R-:W-:-:S04]  /*41f0*/  LOP3.LUT P3, RZ, R26, 0x1, RZ, 0xc0, !PT ;  /* 0x000000011aff7812 */ /* 0x000fc8000786c0ff */
[----:B------:R-:W-:Y:S02]  /*4200*/  SEL R0, R0, R3, !P3 ;  /* 0x0000000300007207 */ /* 0x000fe40005800000 */
[----:B------:R-:W-:Y:S02]  /*4210*/  SEL R4, R4, R5, !P3 ;  /* 0x0000000504047207 */ /* 0x000fe40005800000 */
[----:B------:R-:W-:-:S04]  /*4220*/  ISETP.NE.U32.AND P0, PT, R0, RZ, PT ;  /* 0x000000ff0000720c */ /* 0x000fc80003f05070 */
[----:B------:R-:W-:-:S06]  /*4230*/  SEL R3, R4, R0, !P0 ;  /* 0x0000000004037207 */ /* 0x000fcc0004000000 */
[----:B------:R-:W0:Y:S02]  /*4240*/  FLO.U32 R3, R3 ;  /* 0x0000000300037300 */ /* 0x000e2400000e0000 */
[C---:B0-----:R-:W-:Y:S02]  /*4250*/  IADD3 R5, -R3.reuse, 0x1f, RZ ;  /* 0x0000001f03057810 */ /* 0x041fe40007ffe1ff */
[----:B------:R-:W-:Y:S02]  /*4260*/  IADD3 R3, -R3, 0x3f, RZ ;  /* 0x0000003f03037810 */ /* 0x000fe40007ffe1ff */
[----:B------:R-:W-:-:S04]  /*4270*/  @P0 IADD3 R3, R5, RZ, RZ ;  /* 0x000000ff05030210 */ /* 0x000fc80007ffe0ff */
[----:B------:R-:W-:-:S04]  /*4280*/  ISETP.NE.U32.AND P0, PT, R3, RZ, PT ;  /* 0x000000ff0300720c */ /* 0x000fc80003f05070 */
[----:B------:R-:W-:Y:S01]  /*4290*/  ISETP.NE.AND.EX P0, PT, RZ, RZ, PT, P0 ;  /* 0x000000ffff00720c */ /* 0x000fe20003f05300 */
[----:B------:R-:W-:Y:S01]  /*42a0*/  @P3 IMAD.MOV R20, RZ, RZ, -R20 ;  /* 0x000000ffff143224 */ /* 0x000fe200078e0a14 */
[----:B------:R-:W-:Y:S02]  /*42b0*/  SEL R5, R21, R6, !P3 ;  /* 0x0000000615057207 */ /* 0x000fe40005800000 */
[----:B------:R-:W-:Y:S02]  /*42c0*/  IADD3 R6, -R3, 0x40, RZ ;  /* 0x0000004003067810 */ /* 0x000fe40007ffe1ff */
[-C--:B------:R-:W-:Y:S02]  /*42d0*/  SHF.L.U32 R21, R4, R3.reuse, RZ ;  /* 0x0000000304157219 */ /* 0x080fe400000006ff */
[----:B------:R-:W-:Y:S02]  /*42e0*/  SHF.R.U64 R20, R20, R6, R5 ;  /* 0x0000000614147219 */ /* 0x000fe40000001205 */
[----:B------:R-:W-:-:S03]  /*42f0*/  SHF.L.U64.HI R24, R4, R3, R0 ;  /* 0x0000000304187219 */ /* 0x000fc60000010200 */
[----:B------:R-:W-:Y:S02]  /*4300*/  @P0 LOP3.LUT R4, R20, R21, RZ, 0xfc, !PT ;  /* 0x0000001514040212 */ /* 0x000fe400078efcff */
[----:B------:R-:W-:-:S03]  /*4310*/  SHF.R.U32.HI R5, RZ, R6, R5 ;  /* 0x00000006ff057219 */ /* 0x000fc60000011605 */
[----:B------:R-:W-:Y:S01]  /*4320*/  IMAD.WIDE.U32 R20, R4, 0x2168c235, RZ ;  /* 0x2168c23504147825 */ /* 0x000fe200078e00ff */
[----:B------:R-:W-:-:S03]  /*4330*/  @P0 LOP3.LUT R0, R5, R24, RZ, 0xfc, !PT ;  /* 0x0000001805000212 */ /* 0x000fc600078efcff */
[----:B------:R-:W-:Y:S02]  /*4340*/  IMAD.MOV.U32 R24, RZ, RZ, R21 ;  /* 0x000000ffff187224 */ /* 0x000fe400078e0015 */
[----:B------:R-:W-:Y:S02]  /*4350*/  IMAD.MOV.U32 R25, RZ, RZ, RZ ;  /* 0x000000ffff197224 */ /* 0x000fe400078e00ff */
[----:B------:R-:W-:-:S04]  /*4360*/  IMAD.WIDE.U32 R4, R4, -0x36f0255e, R24 ;  /* 0xc90fdaa204047825 */ /* 0x000fc800078e0018 */
[----:B------:R-:W-:-:S04]  /*4370*/  IMAD.HI.U32 R6, R0, -0x36f0255e, RZ ;  /* 0xc90fdaa200067827 */ /* 0x000fc800078e00ff */
[----:B------:R-:W-:-:S04]  /*4380*/  IMAD.WIDE.U32 R4, P1, R0, 0x2168c235, R4 ;  /* 0x2168c23500047825 */ /* 0x000fc80007820004 */
[----:B------:R-:W-:Y:S01]  /*4390*/  IMAD R0, R0, -0x36f0255e, RZ ;  /* 0xc90fdaa200007824 */ /* 0x000fe200078e02ff */
[----:B------:R-:W-:Y:S01]  /*43a0*/  IADD3 RZ, P0, R20, R20, RZ ;  /* 0x0000001414ff7210 */ /* 0x000fe20007f1e0ff */
[----:B------:R-:W-:-:S03]  /*43b0*/  IMAD.X R6, RZ, RZ, R6, P1 ;  /* 0x000000ffff067224 */ /* 0x000fc600008e0606 */
        /* <DEDUP_REMOVED lines=9> */
[----:B------:R-:W-:-:S05]  /*4450*/  IADD3 R4, P1, R4, 0x1, RZ ;  /* 0x0000000104047810 */ /* 0x000fca0007f3e0ff */
[----:B------:R-:W-:-:S05]  /*4460*/  IMAD.X R0, RZ, RZ, R0, P1 ;  /* 0x000000ffff007224 */ /* 0x000fca00008e0600 */
[----:B------:R-:W-:Y:S02]  /*4470*/  SHF.R.U64 R4, R4, 0xa, R0 ;  /* 0x0000000a04047819 */ /* 0x000fe40000001200 */
[----:B------:R-:W-:Y:S02]  /*4480*/  SEL R5, RZ, 0x1, !P0 ;  /* 0x00000001ff057807 */ /* 0x000fe40004000000 */
[----:B------:R-:W-:-:S04]  /*4490*/  IADD3 R4, P1, R4, 0x1, RZ ;  /* 0x0000000104047810 */ /* 0x000fc80007f3e0ff */
[----:B------:R-:W-:Y:S01]  /*44a0*/  LEA.HI.X R0, R0, RZ, RZ, 0x16, P1 ;  /* 0x000000ff00007211 */ /* 0x000fe200008fb4ff */
[----:B------:R-:W-:Y:S01]  /*44b0*/  IMAD.IADD R3, R5, 0x1, R3 ;  /* 0x0000000105037824 */ /* 0x000fe200078e0203 */
[----:B------:R-:W-:Y:S02]  /*44c0*/  LOP3.LUT P0, R2, R2, 0x80000000, RZ, 0xc0, !PT ;  /* 0x8000000002027812 */ /* 0x000fe4000780c0ff */
[--C-:B------:R-:W-:Y:S01]  /*44d0*/  SHF.R.U64 R6, R4, 0x1, R0.reuse ;  /* 0x0000000104067819 */ /* 0x100fe20000001200 */
[----:B------:R-:W-:Y:S01]  /*44e0*/  IMAD.SHL.U32 R4, R3, 0x100000, RZ ;  /* 0x0010000003047824 */ /* 0x000fe200078e00ff */
[----:B------:R-:W-:Y:S02]  /*44f0*/  LOP3.LUT R26, R26, 0x1, RZ, 0xc0, !PT ;  /* 0x000000011a1a7812 */ /* 0x000fe400078ec0ff */
[----:B------:R-:W-:Y:S02]  /*4500*/  SHF.R.U32.HI R3, RZ, 0x1, R0 ;  /* 0x00000001ff037819 */ /* 0x000fe40000011600 */
[----:B------:R-:W-:-:S02]  /*4510*/  IADD3 R6, P1, P4, R6, -UR4, RZ ;  /* 0x8000000406067c10 */ /* 0x000fc4000fc3e0ff */
[----:B------:R-:W-:Y:S02]  /*4520*/  LEA.HI R0, R7, R26, RZ, 0x2 ;  /* 0x0000001a07007211 */ /* 0x000fe400078f10ff */
[----:B------:R-:W-:Y:S02]  /*4530*/  @P3 LOP3.LUT R2, R2, 0x80000000, RZ, 0x3c, !PT ;  /* 0x8000000002023812 */ /* 0x000fe400078e3cff */
[----:B------:R-:W-:Y:S01]  /*4540*/  IADD3.X R3, R3, 0x3fe00000, ~R4, P1, P4 ;  /* 0x3fe0000003037810 */ /* 0x000fe20000fe8c04 */
[----:B------:R-:W-:-:S03]  /*4550*/  @P0 IMAD.MOV R0, RZ, RZ, -R0 ;  /* 0x000000ffff000224 */ /* 0x000fc600078e0a00 */
[----:B------:R-:W-:-:S07]  /*4560*/  LOP3.LUT R2, R3, R2, RZ, 0xfc, !PT ;  /* 0x0000000203027212 */ /* 0x000fce00078efcff */
.L_x_2450:
[----:B------:R-:W-:Y:S02]  /*4570*/  IMAD.MOV.U32 R29, RZ, RZ, 0x0 ;  /* 0x00000000ff1d7424 */ /* 0x000fe400078e00ff */
[----:B------:R-:W-:Y:S02]  /*4580*/  IMAD.MOV.U32 R3, RZ, RZ, R2 ;  /* 0x000000ffff037224 */ /* 0x000fe400078e0002 */
[----:B------:R-:W-:Y:S01]  /*4590*/  IMAD.MOV.U32 R2, RZ, RZ, R6 ;  /* 0x000000ffff027224 */ /* 0x000fe200078e0006 */
[----:B------:R-:W-:Y:S06]  /*45a0*/  RET.REL.NODEC R28 `(_ZN2at6native29vectorized_elementwise_kernelILi2EZZZNS0_15sin_kernel_cudaERNS_18TensorIteratorBaseEENKUlvE0_clEvENKUlvE_clEvEUldE_St5arrayIPcLm2EEEEviT0_T1_) ;  /* 0xffffffb81c947950 */ /* 0x000fec0003c3ffff */
.L_x_2454:
        /* <DEDUP_REMOVED lines=13> */
.L_x_2613:


//--------------------- .text._ZN2at6native29vectorized_elementwise_kernelILi4EZZZNS0_15sin_kernel_cudaERNS_18TensorIteratorBaseEENKUlvE0_clEvENKUlvE_clEvEUldE_St5arrayIPcLm2EEEEviT0_T1_ --------------------------
	.section	.text._ZN2at6native29vectorized_elementwise_kernelILi4EZZZNS0_15sin_kernel_cudaERNS_18TensorIteratorBaseEENKUlvE0_clEvENKUlvE_clEvEUldE_St5arrayIPcLm2EEEEviT0_T1_,"ax",@progbits
	.align	128
        .global         _ZN2at6native29vectorized_elementwise_kernelILi4EZZZNS0_15sin_kernel_cudaERNS_18TensorIteratorBaseEENKUlvE0_clEvENKUlvE_clEvEUldE_St5arrayIPcLm2EEEEviT0_T1_
        .type           _ZN2at6native29vectorized_elementwise_kernelILi4EZZZNS0_15sin_kernel_cudaERNS_18TensorIteratorBaseEENKUlvE0_clEvENKUlvE_clEvEUldE_St5arrayIPcLm2EEEEviT0_T1_,@function
        .size           _ZN2at6native29vectorized_elementwise_kernelILi4EZZZNS0_15sin_kernel_cudaERNS_18TensorIteratorBaseEENKUlvE0_clEvENKUlvE_clEvEUldE_St5arrayIPcLm2EEEEviT0_T1_,(.L_x_2614 - _ZN2at6native29vectorized_elementwise_kernelILi4EZZZNS0_15sin_kernel_cudaERNS_18TensorIteratorBaseEENKUlvE0_clEvENKUlvE_clEvEUldE_St5arrayIPcLm2EEEEviT0_T1_)
        .other          _ZN2at6native29vectorized_elementwise_kernelILi4EZZZNS0_15sin_kernel_cudaERNS_18TensorIteratorBaseEENKUlvE0_clEvENKUlvE_clEvEUldE_St5arrayIPcLm2EEEEviT0_T1_,@"STO_CUDA_ENTRY STV_DEFAULT"
_ZN2at6native29vectorized_elementwise_kernelILi4EZZZNS0_15sin_kernel_cudaERNS_18TensorIteratorBaseEENKUlvE0_clEvENKUlvE_clEvEUldE_St5arrayIPcLm2EEEEviT0_T1_:
.text._ZN2at6native29vectorized_elementwise_kernelILi4EZZZNS0_15sin_kernel_cudaERNS_18TensorIteratorBaseEENKUlvE0_clEvENKUlvE_clEvEUldE_St5arrayIPcLm2EEEEviT0_T1_:
        /* <DEDUP_REMOVED lines=38> */
[----:B-----5:R-:W-:Y:S05]  /*0260*/  CALL.REL.NOINC `($_ZN2at6native29vectorized_elementwise_kernelILi4EZZZNS0_15sin_kernel_cudaERNS_18TensorIteratorBaseEENKUlvE0_clEvENKUlvE_clEvEUldE_St5arrayIPcLm2EEEEviT0_T1_$__internal_trig_reduction_slowpathd) ;  /* 0x0000003800687944 */ /* 0x020fea0003c00000 */
[----:B------:R-:W-:Y:S05]  /*0270*/  BRA `(.L_x_2458) ;  /* 0x0000000000087947 */ /* 0x000fea0003800000 */
.L_x_2457:
[----:B------:R-:W-:Y:S01]  /*0280*/  DMUL R2, RZ, R20 ;  /* 0x00000014ff027228 */ /* 0x000fe20000000000 */
[----:B------:R-:W-:-:S10]  /*0290*/  IMAD.MOV.U32 R0, RZ, RZ, RZ ;  /* 0x000000ffff007224 */ /* 0x000fd400078e00ff */
.L_x_2458:
[----:B------:R-:W-:Y:S05]  /*02a0*/  BSYNC B1 ;  /* 0x0000000000017941 */ /* 0x000fea0003800000 */
.L_x_2456:
        /* <DEDUP_REMOVED lines=44> */
[----:B-----5:R-:W-:Y:S05]  /*0570*/  CALL.REL.NOINC `($_ZN2at6native29vectorized_elementwise_kernelILi4EZZZNS0_15sin_kernel_cudaERNS_18TensorIteratorBaseEENKUlvE0_clEvENKUlvE_clEvEUldE_St5arrayIPcLm2EEEEviT0_T1_$__internal_trig_reduction_slowpathd) ;  /* 0x0000003400a47944 */ /* 0x020fea0003c00000 */
[----:B------:R-:W-:Y:S05]  /*0580*/  BRA `(.L_x_2461) ;  /* 0x0000000000087947 */ /* 0x000fea0003800000 */
.L_x_2460:
[----:B------:R-:W-:Y:S01]  /*0590*/  DMUL R2, RZ, R22 ;  /* 0x00000016ff027228 */ /* 0x000fe20000000000 */
[----:B------:R-:W-:-:S10]  /*05a0*/  IMAD.MOV.U32 R0, RZ, RZ, RZ ;  /* 0x000000ffff007224 */ /* 0x000fd400078e00ff */
.L_x_2461:
[----:B------:R-:W-:Y:S05]  /*05b0*/  BSYNC B1 ;  /* 0x0000000000017941 */ /* 0x000fea0003800000 */
.L_x_2459:
        /* <DEDUP_REMOVED lines=44> */
[----:B------:R-:W-:Y:S05]  /*0880*/  CALL.REL.NOINC `($_ZN2at6native29vectorized_elementwise_kernelILi4EZZZNS0_15sin_kernel_cudaERNS_18TensorIteratorBaseEENKUlvE0_clEvENKUlvE_clEvEUldE_St5arrayIPcLm2EEEEviT0_T1_$__internal_trig_reduction_slowpathd) ;  /* 0x0000003000e07944 */ /* 0x000fea0003c00000 */
[----:B------:R-:W-:Y:S05]  /*0890*/  BRA `(.L_x_2464) ;  /* 0x0000000000087947 */ /* 0x000fea0003800000 */
.L_x_2463:
[----:B------:R-:W-:Y:S01]  /*08a0*/  DMUL R2, RZ, R16 ;  /* 0x00000010ff027228 */ /* 0x000fe20000000000 */
[----:B------:R-:W-:-:S10]  /*08b0*/  IMAD.MOV.U32 R0, RZ, RZ, RZ ;  /* 0x000000ffff007224 */ /* 0x000fd400078e00ff */
.L_x_2464:
[----:B------:R-:W-:Y:S05]  /*08c0*/  BSYNC B1 ;  /* 0x0000000000017941 */ /* 0x000fea0003800000 */
.L_x_2462:
        /* <DEDUP_REMOVED lines=46> */
.L_x_2466:
[----:B------:R-:W-:Y:S01]  /*0bb0*/  DMUL R2, RZ, R18 ;  /* 0x00000012ff027228 */ /* 0x000fe20000000000 */
[----:B------:R-:W-:-:S10]  /*0bc0*/  IMAD.MOV.U32 R0, RZ, RZ, RZ ;  /* 0x000000ffff007224 */ /* 0x000fd400078e00ff */
.L_x_2467:
[----:B------:R-:W-:Y:S05]  /*0bd0*/  BSYNC B1 ;  /* 0x0000000000017941 */ /* 0x000fea0003800000 */
.L_x_2465:
        /* <DEDUP_REMOVED lines=46> */
.L_x_2469:
[----:B------:R-:W-:Y:S01]  /*0ec0*/  DMUL R2, RZ, R12 ;  /* 0x0000000cff027228 */ /* 0x000fe20000000000 */
[----:B------:R-:W-:-:S10]  /*0ed0*/  IMAD.MOV.U32 R0, RZ, RZ, RZ ;  /* 0x000000ffff007224 */ /* 0x000fd400078e00ff */
.L_x_2470:
[----:B------:R-:W-:Y:S05]  /*0ee0*/  BSYNC B1 ;  /* 0x0000000000017941 */ /* 0x000fea0003800000 */
.L_x_2468:
        /* <DEDUP_REMOVED lines=46> */
.L_x_2472:
[----:B------:R-:W-:Y:S01]  /*11d0*/  DMUL R2, RZ, R14 ;  /* 0x0000000eff027228 */ /* 0x000fe20000000000 */
[----:B------:R-:W-:-:S10]  /*11e0*/  MOV R0, RZ ;  /* 0x000000ff00007202 */ /* 0x000fd40000000f00 */
.L_x_2473:
[----:B------:R-:W-:Y:S05]  /*11f0*/  BSYNC B1 ;  /* 0x0000000000017941 */ /* 0x000fea0003800000 */
.L_x_2471:
        /* <DEDUP_REMOVED lines=46> */
.L_x_2475:
[----:B------:R-:W-:Y:S01]  /*14e0*/  DMUL R2, RZ, R8 ;  /* 0x00000008ff027228 */ /* 0x000fe20000000000 */
[----:B------:R-:W-:-:S10]  /*14f0*/  IMAD.MOV.U32 R0, RZ, RZ, RZ ;  /* 0x000000ffff007224 */ /* 0x000fd400078e00ff */
.L_x_2476:
[----:B------:R-:W-:Y:S05]  /*1500*/  BSYNC B1 ;  /* 0x0000000000017941 */ /* 0x000fea0003800000 */
.L_x_2474:
        /* <DEDUP_REMOVED lines=46> */
.L_x_2478:
[----:B------:R-:W-:Y:S01]  /*17f0*/  DMUL R2, RZ, R10 ;  /* 0x0000000aff027228 */ /* 0x000fe20000000000 */
[----:B------:R-:W-:-:S10]  /*1800*/  IMAD.MOV.U32 R0, RZ, RZ, RZ ;  /* 0x000000ffff007224 */ /* 0x000fd400078e00ff */
.L_x_2479:
[----:B------:R-:W-:Y:S05]  /*1810*/  BSYNC B1 ;  /* 0x0000000000017941 */ /* 0x000fea0003800000 */
.L_x_2477:
        /* <DEDUP_REMOVED lines=30> */
.L_x_2455:
        /* <DEDUP_REMOVED lines=80> */
[----:B------:R-:W-:Y:S05]  /*1f00*/  CALL.REL.NOINC `($_ZN2at6native29vectorized_elementwise_kernelILi4EZZZNS0_15sin_kernel_cudaERNS_18TensorIteratorBaseEENKUlvE0_clEvENKUlvE_clEvEUldE_St5arrayIPcLm2EEEEviT0_T1_$__internal_trig_reduction_slowpathd) ;  /* 0x0000001c00407944 */ /* 0x000fea0003c00000 */
[----:B------:R-:W-:Y:S05]  /*1f10*/  BRA `(.L_x_2484) ;  /* 0x0000000000087947 */ /* 0x000fea0003800000 */
.L_x_2483:
[----:B0-----:R-:W-:Y:S01]  /*1f20*/  DMUL R2, RZ, R20 ;  /* 0x00000014ff027228 */ /* 0x001fe20000000000 */
[----:B------:R-:W-:-:S10]  /*1f30*/  IMAD.MOV.U32 R0, RZ, RZ, RZ ;  /* 0x000000ffff007224 */ /* 0x000fd400078e00ff */
.L_x_2484:
[----:B------:R-:W-:Y:S05]  /*1f40*/  BSYNC B2 ;  /* 0x0000000000027941 */ /* 0x000fea0003800000 */
.L_x_2482:
        /* <DEDUP_REMOVED lines=22> */
.L_x_2481:
[----:B------:R-:W-:Y:S05]  /*20b0*/  BSYNC B1 ;  /* 0x0000000000017941 */ /* 0x000fea0003800000 */
.L_x_2480:
        /* <DEDUP_REMOVED lines=28> */
.L_x_2488:
[----:B0-----:R-:W-:Y:S01]  /*2280*/  DMUL R2, RZ, R32 ;  /* 0x00000020ff027228 */ /* 0x001fe20000000000 */
[----:B------:R-:W-:-:S10]  /*2290*/  IMAD.MOV.U32 R0, RZ, RZ, RZ ;  /* 0x000000ffff007224 */ /* 0x000fd400078e00ff */
.L_x_2489:
[----:B------:R-:W-:Y:S05]  /*22a0*/  BSYNC B2 ;  /* 0x0000000000027941 */ /* 0x000fea0003800000 */
.L_x_2487:
        /* <DEDUP_REMOVED lines=22> */
.L_x_2486:
[----:B------:R-:W-:Y:S05]  /*2410*/  BSYNC B1 ;  /* 0x0000000000017941 */ /* 0x000fea0003800000 */
.L_x_2485:
        /* <DEDUP_REMOVED lines=28> */
.L_x_2493:
[----:B0-----:R-:W-:Y:S01]  /*25e0*/  DMUL R2, RZ, R8 ;  /* 0x00000008ff027228 */ /* 0x001fe20000000000 */
[----:B------:R-:W-:-:S10]  /*25f0*/  IMAD.MOV.U32 R0, RZ, RZ, RZ ;  /* 0x000000ffff007224 */ /* 0x000fd400078e00ff */
.L_x_2494:
[----:B------:R-:W-:Y:S05]  /*2600*/  BSYNC B2 ;  /* 0x0000000000027941 */ /* 0x000fea0003800000 */
.L_x_2492:
        /* <DEDUP_REMOVED lines=22> */
.L_x_2491:
[----:B------:R-:W-:Y:S05]  /*2770*/  BSYNC B1 ;  /* 0x0000000000017941 */ /* 0x000fea0003800000 */
.L_x_2490:
        /* <DEDUP_REMOVED lines=28> */
.L_x_2498:
[----:B0-----:R-:W-:Y:S01]  /*2940*/  DMUL R2, RZ, R10 ;  /* 0x0000000aff027228 */ /* 0x001fe20000000000 */
[----:B------:R-:W-:-:S10]  /*2950*/  IMAD.MOV.U32 R0, RZ, RZ, RZ ;  /* 0x000000ffff007224 */ /* 0x000fd400078e00ff */
.L_x_2499:
[----:B------:R-:W-:Y:S05]  /*2960*/  BSYNC B2 ;  /* 0x0000000000027941 */ /* 0x000fea0003800000 */
.L_x_2497:
        /* <DEDUP_REMOVED lines=22> */
.L_x_2496:
[----:B------:R-:W-:Y:S05]  /*2ad0*/  BSYNC B1 ;  /* 0x0000000000017941 */ /* 0x000fea0003800000 */
.L_x_2495:
        /* <DEDUP_REMOVED lines=28> */
.L_x_2503:
[----:B0-----:R-:W-:Y:S01]  /*2ca0*/  DMUL R2, RZ, R12 ;  /* 0x0000000cff027228 */ /* 0x001fe20000000000 */
[----:B------:R-:W-:-:S10]  /*2cb0*/  IMAD.MOV.U32 R0, RZ, RZ, RZ ;  /* 0x000000ffff007224 */ /* 0x000fd400078e00ff */
.L_x_2504:
[----:B------:R-:W-:Y:S05]  /*2cc0*/  BSYNC B2 ;  /* 0x0000000000027941 */ /* 0x000fea0003800000 */
.L_x_2502:
        /* <DEDUP_REMOVED lines=22> */
.L_x_2501:
[----:B------:R-:W-:Y:S05]  /*2e30*/  BSYNC B1 ;  /* 0x0000000000017941 */ /* 0x000fea0003800000 */
.L_x_2500:
        /* <DEDUP_REMOVED lines=28> */
.L_x_2508:
[----:B0-----:R-:W-:Y:S01]  /*3000*/  DMUL R2, RZ, R14 ;  /* 0x0000000eff027228 */ /* 0x001fe20000000000 */
[----:B------:R-:W-:-:S10]  /*3010*/  IMAD.MOV.U32 R0, RZ, RZ, RZ ;  /* 0x000000ffff007224 */ /* 0x000fd400078e00ff */
.L_x_2509:
[----:B------:R-:W-:Y:S05]  /*3020*/  BSYNC B2 ;  /* 0x0000000000027941 */ /* 0x000fea0003800000 */
.L_x_2507:
        /* <DEDUP_REMOVED lines=22> */
.L_x_2506:
[----:B------:R-:W-:Y:S05]  /*3190*/  BSYNC B1 ;  /* 0x0000000000017941 */ /* 0x000fea0003800000 */
.L_x_2505:
        /* <DEDUP_REMOVED lines=28> */
.L_x_2513:
[----:B0-----:R-:W-:Y:S01]  /*3360*/  DMUL R2, RZ, R16 ;  /* 0x00000010ff027228 */ /* 0x001fe20000000000 */
[----:B------:R-:W-:-:S10]  /*3370*/  IMAD.MOV.U32 R0, RZ, RZ, RZ ;  /* 0x000000ffff007224 */ /* 0x000fd400078e00ff */
.L_x_2514:
[----:B------:R-:W-:Y:S05]  /*3380*/  BSYNC B2 ;  /* 0x0000000000027941 */ /* 0x000fea0003800000 */
.L_x_2512:
        /* <DEDUP_REMOVED lines=22> */
.L_x_2511:
[----:B------:R-:W-:Y:S05]  /*34f0*/  BSYNC B1 ;  /* 0x0000000000017941 */ /* 0x000fea0003800000 */
.L_x_2510:
        /* <DEDUP_REMOVED lines=28> */
.L_x_2518:
[----:B0-----:R-:W-:Y:S01]  /*36c0*/  DMUL R2, RZ, R18 ;  /* 0x00000012ff027228 */ /* 0x001fe20000000000 */
[----:B------:R-:W-:-:S10]  /*36d0*/  IMAD.MOV.U32 R0, RZ, RZ, RZ ;  /* 0x000000ffff007224 */ /* 0x000fd400078e00ff */
.L_x_2519:
[----:B------:R-:W-:Y:S05]  /*36e0*/  BSYNC B2 ;  /* 0x0000000000027941 */ /* 0x000fea0003800000 */
.L_x_2517:
        /* <DEDUP_REMOVED lines=22> */
.L_x_2516:
[----:B------:R-:W-:Y:S05]  /*3850*/  BSYNC B1 ;  /* 0x0000000000017941 */ /* 0x000fea0003800000 */
.L_x_2515:
        /* <DEDUP_REMOVED lines=21> */
.L_x_2522:
[----:B------:R-:W-:-:S13]  /*39b0*/  ISETP.GE.AND P0, PT, R22, R23, PT ;  /* 0x000000171600720c */ /* 0x000fda0003f06270 */
[----:B------:R-:W-:Y:S05]  /*39c0*/  @P0 BRA `(.L_x_2524) ;  /* 0x0000000000300947 */ /* 0x000fea0003800000 */
[----:B01----:R-:W0:Y:S01]  /*39d0*/  LDC.64 R4, c[0x0][0x218] ;  /* 0x00008600ff047b82 */ /* 0x003e220000000a00 */
[----:B------:R-:W-:Y:S01]  /*39e0*/  IMAD.IADD R7, R42, 0x1, R22 ;  /* 0x000000012a077824 */ /* 0x000fe200078e0216 */
[----:B------:R-:W-:-:S03]  /*39f0*/  IADD3 R22, R22, 0x80, RZ ;  /* 0x0000008016167810 */ /* 0x000fc60007ffe0ff */
[----:B0-----:R-:W-:-:S05]  /*3a00*/  IMAD.WIDE.U32 R4, R7, 0x8, R4 ;  /* 0x0000000807047825 */ /* 0x001fca00078e0004 */
[----:B------:R1:W-:Y:S02]  /*3a10*/  STG.E.64 desc[UR6][R4.64], R30 ;  /* 0x0000001e04007986 */ /* 0x0003e4000c101b06 */
.L_x_2523:
[----:B------:R-:W-:-:S13]  /*3a20*/  ISETP.GE.AND P0, PT, R22, R23, PT ;  /* 0x000000171600720c */ /* 0x000fda0003f06270 */
[----:B------:R-:W-:Y:S05]  /*3a30*/  @P0 BRA `(.L_x_2525) ;  /* 0x0000000000340947 */ /* 0x000fea0003800000 */
[----:B01----:R-:W0:Y:S01]  /*3a40*/  LDC.64 R4, c[0x0][0x218] ;  /* 0x00008600ff047b82 */ /* 0x003e220000000a00 */
[----:B------:R-:W-:Y:S02]  /*3a50*/  IMAD.IADD R7, R42, 0x1, R22 ;  /* 0x000000012a077824 */ /* 0x000fe400078e0216 */
[----:B------:R-:W-:Y:S02]  /*3a60*/  VIADD R22, R22, 0x80 ;  /* 0x0000008016167836 */ /* 0x000fe40000000000 */
[----:B0-----:R-:W-:-:S05]  /*3a70*/  IMAD.WIDE.U32 R4, R7, 0x8, R4 ;  /* 0x0000000807047825 */ /* 0x001fca00078e0004 */
[----:B-----5:R2:W-:Y:S02]  /*3a80*/  STG.E.64 desc[UR6][R4.64], R12 ;  /* 0x0000000c04007986 */ /* 0x0205e4000c101b06 */
.L_x_2524:
        /* <DEDUP_REMOVED lines=8> */
.L_x_2525:
[----:B------:R-:W-:Y:S05]  /*3b10*/  BSYNC B1 ;  /* 0x0000000000017941 */ /* 0x000fea0003800000 */
.L_x_2521:
[----:B------:R-:W-:-:S13]  /*3b20*/  ISETP.GE.AND P0, PT, R22, R23, PT ;  /* 0x000000171600720c */ /* 0x000fda0003f06270 */
[----:B012---:R-:W0:Y:S01]  /*3b30*/  @!P0 LDC.64 R4, c[0x0][0x218] ;  /* 0x00008600ff048b82 */ /* 0x007e220000000a00 */
[----:B------:R-:W-:Y:S02]  /*3b40*/  @!P0 IMAD.IADD R7, R42, 0x1, R22 ;  /* 0x000000012a078824 */ /* 0x000fe400078e0216 */
[----:B------:R-:W-:Y:S02]  /*3b50*/  @!P0 VIADD R22, R22, 0x80 ;  /* 0x0000008016168836 */ /* 0x000fe40000000000 */
[----:B0-----:R-:W-:-:S05]  /*3b60*/  @!P0 IMAD.WIDE.U32 R4, R7, 0x8, R4 ;  /* 0x0000000807048825 */ /* 0x001fca00078e0004 */
[----:B-----5:R3:W-:Y:S02]  /*3b70*/  @!P0 STG.E.64 desc[UR6][R4.64], R8 ;  /* 0x0000000804008986 */ /* 0x0207e4000c101b06 */
.L_x_2526:
[----:B------:R-:W-:Y:S05]  /*3b80*/  BSYNC B0 ;  /* 0x0000000000007941 */ /* 0x000fea0003800000 */
.L_x_2520:
        /* <DEDUP_REMOVED lines=8> */
        .type           $_ZN2at6native29vectorized_elementwise_kernelILi4EZZZNS0_15sin_kernel_cudaERNS_18TensorIteratorBaseEENKUlvE0_clEvENKUlvE_clEvEUldE_St5arrayIPcLm2EEEEviT0_T1_$__internal_trig_reduction_slowpathd,@function
        .size           $_ZN2at6native29vectorized_elementwise_kernelILi4EZZZNS0_15sin_kernel_cudaERNS_18TensorIteratorBaseEENKUlvE0_clEvENKUlvE_clEvEUldE_St5arrayIPcLm2EEEEviT0_T1_$__internal_trig_reduction_slowpathd,(.L_x_2614 - $_ZN2at6native29vectorized_elementwise_kernelILi4EZZZNS0_15sin_kernel_cudaERNS_18TensorIteratorBaseEENKUlvE0_clEvENKUlvE_clEvEUldE_St5arrayIPcLm2EEEEviT0_T1_$__internal_trig_reduction_slowpathd)
$_ZN2at6native29vectorized_elementwise_kernelILi4EZZZNS0_15sin_kernel_cudaERNS_18TensorIteratorBaseEENKUlvE0_clEvENKUlvE_clEvEUldE_St5arrayIPcLm2EEEEviT0_T1_$__internal_trig_reduction_slowpathd:
        /* <DEDUP_REMOVED lines=33> */
.L_x_2530:
        /* <DEDUP_REMOVED lines=25> */
.L_x_2529:
[----:B------:R-:W-:Y:S05]  /*3fb0*/  BSYNC B0 ;  /* 0x0000000000007941 */ /* 0x000fea0003800000 */
.L_x_2528:
        /* <DEDUP_REMOVED lines=91> */
.L_x_2527:
[----:B------:R-:W-:Y:S02]  /*4570*/  IMAD.MOV.U32 R29, RZ, RZ, 0x0 ;  /* 0x00000000ff1d7424 */ /* 0x000fe400078e00ff */
[----:B------:R-:W-:Y:S02]  /*4580*/  IMAD.MOV.U32 R3, RZ, RZ, R2 ;  /* 0x000000ffff037224 */ /* 0x000fe400078e0002 */
[----:B------:R-:W-:Y:S01]  /*4590*/  IMAD.MOV.U32 R2, RZ, RZ, R6 ;  /* 0x000000ffff027224 */ /* 0x000fe200078e0006 */
[----:B------:R-:W-:Y:S06]  /*45a0*/  RET.REL.NODEC R28 `(_ZN2at6native29vectorized_elementwise_kernelILi4EZZZNS0_15sin_kernel_cudaERNS_18TensorIteratorBaseEENKUlvE0_clEvENKUlvE_clEvEUldE_St5arrayIPcLm2EEEEviT0_T1_) ;  /* 0xffffffb81c947950 */ /* 0x000fec0003c3ffff */
.L_x_2531:
        /* <DEDUP_REMOVED lines=13> */
.L_x_2614:


//--------------------- .text._ZN2at6native29vectorized_elementwise_kernelILi8EZZZNS0_15sin_kernel_cudaERNS_18TensorIteratorBaseEENKUlvE0_clEvENKUlvE_clEvEUldE_St5arrayIPcLm2EEEEviT0_T1_ --------------------------
	.section	.text._ZN2at6native29vectorized_elementwise_kernelILi8EZZZNS0_15sin_kernel_cudaERNS_18TensorIteratorBaseEENKUlvE0_clEvENKUlvE_clEvEUldE_St5arrayIPcLm2EEEEviT0_T1_,"ax",@progbits
	.align	128
        .global         _ZN2at6native29vectorized_elementwise_kernelILi8EZZZNS0_15sin_kernel_cudaERNS_18TensorIteratorBaseEENKUlvE0_clEvENKUlvE_clEvEUldE_St5arrayIPcLm2EEEEviT0_T1_
        .type           _ZN2at6native29vectorized_elementwise_kernelILi8EZZZNS0_15sin_kernel_cudaERNS_18TensorIteratorBaseEENKUlvE0_clEvENKUlvE_clEvEUldE_St5arrayIPcLm2EEEEviT0_T1_,@function
        .size           _ZN2at6native29vectorized_elementwise_kernelILi8EZZZNS0_15sin_kernel_cudaERNS_18TensorIteratorBaseEENKUlvE0_clEvENKUlvE_clEvEUldE_St5arrayIPcLm2EEEEviT0_T1_,(.L_x_2615 - _ZN2at6native29vectorized_elementwise_kernelILi8EZZZNS0_15sin_kernel_cudaERNS_18TensorIteratorBaseEENKUlvE0_clEvENKUlvE_clEvEUldE_St5arrayIPcLm2EEEEviT0_T1_)
        .other          _ZN2at6native29vectorized_elementwise_kernelILi8EZZZNS0_15sin_kernel_cudaERNS_18TensorIteratorBaseEENKUlvE0_clEvENKUlvE_clEvEUldE_St5arrayIPcLm2EEEEviT0_T1_,@"STO_CUDA_ENTRY STV_DEFAULT"
_ZN2at6native29vectorized_elementwise_kernelILi8EZZZNS0_15sin_kernel_cudaERNS_18TensorIteratorBaseEENKUlvE0_clEvENKUlvE_clEvEUldE_St5arrayIPcLm2EEEEviT0_T1_:
.text._ZN2at6native29vectorized_elementwise_kernelILi8EZZZNS0_15sin_kernel_cudaERNS_18TensorIteratorBaseEENKUlvE0_clEvENKUlvE_clEvEUldE_St5arrayIPcLm2EEEEviT0_T1_:
        /* <DEDUP_REMOVED lines=38> */
[----:B-----5:R-:W-:Y:S05]  /*0260*/  CALL.REL.NOINC `($_ZN2at6native29vectorized_elementwise_kernelILi8EZZZNS0_15sin_kernel_cudaERNS_18TensorIteratorBaseEENKUlvE0_clEvENKUlvE_clEvEUldE_St5arrayIPcLm2EEEEviT0_T1_$__internal_trig_reduction_slowpathd) ;  /* 0x0000003800687944 */ /* 0x020fea0003c00000 */
[----:B------:R-:W-:Y:S05]  /*0270*/  BRA `(.L_x_2535) ;  /* 0x0000000000087947 */ /* 0x000fea0003800000 */
.L_x_2534:
[----:B------:R-:W-:Y:S01]  /*0280*/  DMUL R2, RZ, R20 ;  /* 0x00000014ff027228 */ /* 0x000fe20000000000 */
[----:B------:R-:W-:-:S10]  /*0290*/  IMAD.MOV.U32 R0, RZ, RZ, RZ ;  /* 0x000000ffff007224 */ /* 0x000fd400078e00ff */
.L_x_2535:
[----:B------:R-:W-:Y:S05]  /*02a0*/  BSYNC B1 ;  /* 0x0000000000017941 */ /* 0x000fea0003800000 */
.L_x_2533:
        /* <DEDUP_REMOVED lines=44> */
[----:B-----5:R-:W-:Y:S05]  /*0570*/  CALL.REL.NOINC `($_ZN2at6native29vectorized_elementwise_kernelILi8EZZZNS0_15sin_kernel_cudaERNS_18TensorIteratorBaseEENKUlvE0_clEvENKUlvE_clEvEUldE_St5arrayIPcLm2EEEEviT0_T1_$__internal_trig_reduction_slowpathd) ;  /* 0x0000003400a47944 */ /* 0x020fea0003c00000 */
[----:B------:R-:W-:Y:S05]  /*0580*/  BRA `(.L_x_2538) ;  /* 0x0000000000087947 */ /* 0x000fea0003800000 */
.L_x_2537:
[----:B------:R-:W-:Y:S01]  /*0590*/  DMUL R2, RZ, R22 ;  /* 0x00000016ff027228 */ /* 0x000fe20000000000 */
[----:B------:R-:W-:-:S10]  /*05a0*/  IMAD.MOV.U32 R0, RZ, RZ, RZ ;  /* 0x000000ffff007224 */ /* 0x000fd400078e00ff */
.L_x_2538:
[----:B------:R-:W-:Y:S05]  /*05b0*/  BSYNC B1 ;  /* 0x0000000000017941 */ /* 0x000fea0003800000 */
.L_x_2536:
        /* <DEDUP_REMOVED lines=44> */
[----:B------:R-:W-:Y:S05]  /*0880*/  CALL.REL.NOINC `($_ZN2at6native29vectorized_elementwise_kernelILi8EZZZNS0_15sin_kernel_cudaERNS_18TensorIteratorBaseEENKUlvE0_clEvENKUlvE_clEvEUldE_St5arrayIPcLm2EEEEviT0_T1_$__internal_trig_reduction_slowpathd) ;  /* 0x0000003000e07944 */ /* 0x000fea0003c00000 */
[----:B------:R-:W-:Y:S05]  /*0890*/  BRA `(.L_x_2541) ;  /* 0x0000000000087947 */ /* 0x000fea0003800000 */
.L_x_2540:
[----:B------:R-:W-:Y:S01]  /*08a0*/  DMUL R2, RZ, R16 ;  /* 0x00000010ff027228 */ /* 0x000fe20000000000 */
[----:B------:R-:W-:-:S10]  /*08b0*/  IMAD.MOV.U32 R0, RZ, RZ, RZ ;  /* 0x000000ffff007224 */ /* 0x000fd400078e00ff */
.L_x_2541:
[----:B------:R-:W-:Y:S05]  /*08c0*/  BSYNC B1 ;  /* 0x0000000000017941 */ /* 0x000fea0003800000 */
.L_x_2539:
        /* <DEDUP_REMOVED lines=46> */
.L_x_2543:
[----:B------:R-:W-:Y:S01]  /*0bb0*/  DMUL R2, RZ, R18 ;  /* 0x00000012ff027228 */ /* 0x000fe20000000000 */
[----:B------:R-:W-:-:S10]  /*0bc0*/  IMAD.MOV.U32 R0, RZ, RZ, RZ ;  /* 0x000000ffff007224 */ /* 0x000fd400078e00ff */
.L_x_2544:
[----:B------:R-:W-:Y:S05]  /*0bd0*/  BSYNC B1 ;  /* 0x0000000000017941 */ /* 0x000fea0003800000 */
.L_x_2542:
        /* <DEDUP_REMOVED lines=46> */
.L_x_2546:
[----:B------:R-:W-:Y:S01]  /*0ec0*/  DMUL R2, RZ, R12 ;  /* 0x0000000cff027228 */ /* 0x000fe20000000000 */
[----:B------:R-:W-:-:S10]  /*0ed0*/  IMAD.MOV.U32 R0, RZ, RZ, RZ ;  /* 0x000000ffff007224 */ /* 0x000fd400078e00ff */
.L_x_2547:
[----:B------:R-:W-:Y:S05]  /*0ee0*/  BSYNC B1 ;  /* 0x0000000000017941 */ /* 0x000fea0003800000 */
.L_x_2545:
        /* <DEDUP_REMOVED lines=46> */
.L_x_2549:
[----:B------:R-:W-:Y:S01]  /*11d0*/  DMUL R2, RZ, R14 ;  /* 0x0000000eff027228 */ /* 0x000fe20000000000 */
[----:B------:R-:W-:-:S10]  /*11e0*/  MOV R0, RZ ;  /* 0x000000ff00007202 */ /* 0x000fd40000000f00 */
.L_x_2550:
[----:B------:R-:W-:Y:S05]  /*11f0*/  BSYNC B1 ;  /* 0x0000000000017941 */ /* 0x000fea0003800000 */
.L_x_2548:
        /* <DEDUP_REMOVED lines=46> */
.L_x_2552:
[----:B------:R-:W-:Y:S01]  /*14e0*/  DMUL R2, RZ, R8 ;  /* 0x00000008ff027228 */ /* 0x000fe20000000000 */
[----:B------:R-:W-:-:S10]  /*14f0*/  IMAD.MOV.U32 R0, RZ, RZ, RZ ;  /* 0x000000ffff007224 */ /* 0x000fd400078e00ff */
.L_x_2553:
[----:B------:R-:W-:Y:S05]  /*1500*/  BSYNC B1 ;  /* 0x0000000000017941 */ /* 0x000fea0003800000 */
.L_x_2551:
        /* <DEDUP_REMOVED lines=46> */
.L_x_2555:
[----:B------:R-:W-:Y:S01]  /*17f0*/  DMUL R2, RZ, R10 ;  /* 0x0000000aff027228 */ /* 0x000fe20000000000 */
[----:B------:R-:W-:-:S10]  /*1800*/  IMAD.MOV.U32 R0, RZ, RZ, RZ ;  /* 0x000000ffff007224 */ /* 0x000fd400078e00ff */
.L_x_2556:
[----:B------:R-:W-:Y:S05]  /*1810*/  BSYNC B1 ;  /* 0x0000000000017941 */ /* 0x000fea0003800000 */
.L_x_2554:
        /* <DEDUP_REMOVED lines=30> */
.L_x_2532:
        /* <DEDUP_REMOVED lines=80> */
[----:B------:R-:W-:Y:S05]  /*1f00*/  CALL.REL.NOINC `($_ZN2at6native29vectorized_elementwise_kernelILi8EZZZNS0_15sin_kernel_cudaERNS_18TensorIteratorBaseEENKUlvE0_clEvENKUlvE_clEvEUldE_St5arrayIPcLm2EEEEviT0_T1_$__internal_trig_reduction_slowpathd) ;  /* 0x0000001c00407944 */ /* 0x000fea0003c00000 */
[----:B------:R-:W-:Y:S05]  /*1f10*/  BRA `(.L_x_2561) ;  /* 0x0000000000087947 */ /* 0x000fea0003800000 */
.L_x_2560:
[----:B0-----:R-:W-:Y:S01]  /*1f20*/  DMUL R2, RZ, R20 ;  /* 0x00000014ff027228 */ /* 0x001fe20000000000 */
[----:B------:R-:W-:-:S10]  /*1f30*/  IMAD.MOV.U32 R0, RZ, RZ, RZ ;  /* 0x000000ffff007224 */ /* 0x000fd400078e00ff */
.L_x_2561:
[----:B------:R-:W-:Y:S05]  /*1f40*/  BSYNC B2 ;  /* 0x0000000000027941 */ /* 0x000fea0003800000 */
.L_x_2559:
        /* <DEDUP_REMOVED lines=22> */
.L_x_2558:
[----:B------:R-:W-:Y:S05]  /*20b0*/  BSYNC B1 ;  /* 0x0000000000017941 */ /* 0x000fea0003800000 */
.L_x_2557:
        /* <DEDUP_REMOVED lines=28> */
.L_x_2565:
[----:B0-----:R-:W-:Y:S01]  /*2280*/  DMUL R2, RZ, R32 ;  /* 0x00000020ff027228 */ /* 0x001fe20000000000 */
[----:B------:R-:W-:-:S10]  /*2290*/  IMAD.MOV.U32 R0, RZ, RZ, RZ ;  /* 0x000000ffff007224 */ /* 0x000fd400078e00ff */
.L_x_2566:
[----:B------:R-:W-:Y:S05]  /*22a0*/  BSYNC B2 ;  /* 0x0000000000027941 */ /* 0x000fea0003800000 */
.L_x_2564:
        /* <DEDUP_REMOVED lines=22> */
.L_x_2563:
[----:B------:R-:W-:Y:S05]  /*2410*/  BSYNC B1 ;  /* 0x0000000000017941 */ /* 0x000fea0003800000 */
.L_x_2562:
        /* <DEDUP_REMOVED lines=28> */
.L_x_2570:
[----:B0-----:R-:W-:Y:S01]  /*25e0*/  DMUL R2, RZ, R8 ;  /* 0x00000008ff027228 */ /* 0x001fe20000000000 */
[----:B------:R-:W-:-:S10]  /*25f0*/  IMAD.MOV.U32 R0, RZ, RZ, RZ ;  /* 0x000000ffff007224 */ /* 0x000fd400078e00ff */
.L_x_2571:
[----:B------:R-:W-:Y:S05]  /*2600*/  BSYNC B2 ;  /* 0x0000000000027941 */ /* 0x000fea0003800000 */
.L_x_2569:
        /* <DEDUP_REMOVED lines=22> */
.L_x_2568:
[----:B------:R-:W-:Y:S05]  /*2770*/  BSYNC B1 ;  /* 0x0000000000017941 */ /* 0x000fea0003800000 */
.L_x_2567:
        /* <DEDUP_REMOVED lines=28> */
.L_x_2575:
[----:B0-----:R-:W-:Y:S01]  /*2940*/  DMUL R2, RZ, R10 ;  /* 0x0000000aff027228 */ /* 0x001fe20000000000 */
[----:B------:R-:W-:-:S10]  /*2950*/  IMAD.MOV.U32 R0, RZ, RZ, RZ ;  /* 0x000000ffff007224 */ /* 0x000fd400078e00ff */
.L_x_2576:
[----:B------:R-:W-:Y:S05]  /*2960*/  BSYNC B2 ;  /* 0x0000000000027941 */ /* 0x000fea0003800000 */
.L_x_2574:
        /* <DEDUP_REMOVED lines=22> */
.L_x_2573:
[----:B------:R-:W-:Y:S05]  /*2ad0*/  BSYNC B1 ;  /* 0x0000000000017941 */ /* 0x000fea0003800000 */
.L_x_2572:
        /* <DEDUP_REMOVED lines=28> */
.L_x_2580:
[----:B0-----:R-:W-:Y:S01]  /*2ca0*/  DMUL R2, RZ, R12 ;  /* 0x0000000cff027228 */ /* 0x001fe20000000000 */
[----:B------:R-:W-:-:S10]  /*2cb0*/  IMAD.MOV.U32 R0, RZ, RZ, RZ ;  /* 0x000000ffff007224 */ /* 0x000fd400078e00ff */
.L_x_2581:
[----:B------:R-:W-:Y:S05]  /*2cc0*/  BSYNC B2 ;  /* 0x0000000000027941 */ /* 0x000fea0003800000 */
.L_x_2579:
        /* <DEDUP_REMOVED lines=22> */
.L_x_2578:
[----:B------:R-:W-:Y:S05]  /*2e30*/  BSYNC B1 ;  /* 0x0000000000017941 */ /* 0x000fea0003800000 */
.L_x_2577:
        /* <DEDUP_REMOVED lines=28> */
.L_x_2585:
[----:B0-----:R-:W-:Y:S01]  /*3000*/  DMUL R2, RZ, R14 ;  /* 0x0000000eff027228 */ /* 0x001fe20000000000 */
[----:B------:R-:W-:-:S10]  /*3010*/  IMAD.MOV.U32 R0, RZ, RZ, RZ ;  /* 0x000000ffff007224 */ /* 0x000fd400078e00ff */
.L_x_2586:
[----:B------:R-:W-:Y:S05]  /*3020*/  BSYNC B2 ;  /* 0x0000000000027941 */ /* 0x000fea0003800000 */
.L_x_2584:
        /* <DEDUP_REMOVED lines=22> */
.L_x_2583:
[----:B------:R-:W-:Y:S05]  /*3190*/  BSYNC B1 ;  /* 0x0000000000017941 */ /* 0x000fea0003800000 */
.L_x_2582:
        /* <DEDUP_REMOVED lines=28> */
.L_x_2590:
[----:B0-----:R-:W-:Y:S01]  /*3360*/  DMUL R2, RZ, R16 ;  /* 0x00000010ff027228 */ /* 0x001fe20000000000 */
[----:B------:R-:W-:-:S10]  /*3370*/  IMAD.MOV.U32 R0, RZ, RZ, RZ ;  /* 0x000000ffff007224 */ /* 0x000fd400078e00ff */
.L_x_2591:
[----:B------:R-:W-:Y:S05]  /*3380*/  BSYNC B2 ;  /* 0x0000000000027941 */ /* 0x000fea0003800000 */
.L_x_2589:
        /* <DEDUP_REMOVED lines=22> */
.L_x_2588:
[----:B------:R-:W-:Y:S05]  /*34f0*/  BSYNC B1 ;  /* 0x0000000000017941 */ /* 0x000fea0003800000 */
.L_x_2587:
        /* <DEDUP_REMOVED lines=28> */
.L_x_2595:
[----:B0-----:R-:W-:Y:S01]  /*36c0*/  DMUL R2, RZ, R18 ;  /* 0x00000012ff027228 */ /* 0x001fe20000000000 */
[----:B------:R-:W-:-:S10]  /*36d0*/  IMAD.MOV.U32 R0, RZ, RZ, RZ ;  /* 0x000000ffff007224 */ /* 0x000fd400078e00ff */
.L_x_2596:
[----:B------:R-:W-:Y:S05]  /*36e0*/  BSYNC B2 ;  /* 0x0000000000027941 */ /* 0x000fea0003800000 */
.L_x_2594:
        /* <DEDUP_REMOVED lines=22> */
.L_x_2593:
[----:B------:R-:W-:Y:S05]  /*3850*/  BSYNC B1 ;  /* 0x0000000000017941 */ /* 0x000fea0003800000 */
.L_x_2592:
        /* <DEDUP_REMOVED lines=21> */
.L_x_2599:
[----:B------:R-:W-:-:S13]  /*39b0*/  ISETP.GE.AND P0, PT, R22, R23, PT ;  /* 0x000000171600720c */ /* 0x000fda0003f06270 */
[----:B------:R-:W-:Y:S05]  /*39c0*/  @P0 BRA `(.L_x_2601) ;  /* 0x0000000000300947 */ /* 0x000fea0003800000 */
[----:B01----:R-:W0:Y:S01]  /*39d0*/  LDC.64 R4, c[0x0][0x218] ;  /* 0x00008600ff047b82 */ /* 0x003e220000000a00 */
[----:B------:R-:W-:Y:S01]  /*39e0*/  IMAD.IADD R7, R42, 0x1, R22 ;  /* 0x000000012a077824 */ /* 0x000fe200078e0216 */
[----:B------:R-:W-:-:S03]  /*39f0*/  IADD3 R22, R22, 0x80, RZ ;  /* 0x0000008016167810 */ /* 0x000fc60007ffe0ff */
[----:B0-----:R-:W-:-:S05]  /*3a00*/  IMAD.WIDE.U32 R4, R7, 0x8, R4 ;  /* 0x0000000807047825 */ /* 0x001fca00078e0004 */
[----:B------:R1:W-:Y:S02]  /*3a10*/  STG.E.64 desc[UR6][R4.64], R30 ;  /* 0x0000001e04007986 */ /* 0x0003e4000c101b06 */
.L_x_2600:
[----:B------:R-:W-:-:S13]  /*3a20*/  ISETP.GE.AND P0, PT, R22, R23, PT ;  /* 0x000000171600720c */ /* 0x000fda0003f06270 */
[----:B------:R-:W-:Y:S05]  /*3a30*/  @P0 BRA `(.L_x_2602) ;  /* 0x0000000000340947 */ /* 0x000fea0003800000 */
[----:B01----:R-:W0:Y:S01]  /*3a40*/  LDC.64 R4, c[0x0][0x218] ;  /* 0x00008600ff047b82 */ /* 0x003e220000000a00 */
[----:B------:R-:W-:Y:S02]  /*3a50*/  IMAD.IADD R7, R42, 0x1, R22 ;  /* 0x000000012a077824 */ /* 0x000fe400078e0216 */
[----:B------:R-:W-:Y:S02]  /*3a60*/  VIADD R22, R22, 0x80 ;  /* 0x0000008016167836 */ /* 0x000fe40000000000 */
[----:B0-----:R-:W-:-:S05]  /*3a70*/  IMAD.WIDE.U32 R4, R7, 0x8, R4 ;  /* 0x0000000807047825 */ /* 0x001fca00078e0004 */
[----:B-----5:R2:W-:Y:S02]  /*3a80*/  STG.E.64 desc[UR6][R4.64], R12 ;  /* 0x0000000c04007986 */ /* 0x0205e4000c101b06 */
.L_x_2601:
        /* <DEDUP_REMOVED lines=8> */
.L_x_2602:
[----:B------:R-:W-:Y:S05]  /*3b10*/  BSYNC B1 ;  /* 0x0000000000017941 */ /* 0x000fea0003800000 */
.L_x_2598:
[----:B------:R-:W-:-:S13]  /*3b20*/  ISETP.GE.AND P0, PT, R22, R23, PT ;  /* 0x000000171600720c */ /* 0x000fda0003f06270 */
[----:B012---:R-:W0:Y:S01]  /*3b30*/  @!P0 LDC.64 R4, c[0x0][0x218] ;  /* 0x00008600ff048b82 */ /* 0x007e220000000a00 */
[----:B------:R-:W-:Y:S02]  /*3b40*/  @!P0 IMAD.IADD R7, R42, 0x1, R22 ;  /* 0x000000012a078824 */ /* 0x000fe400078e0216 */
[----:B------:R-:W-:Y:S02]  /*3b50*/  @!P0 VIADD R22, R22, 0x80 ;  /* 0x0000008016168836 */ /* 0x000fe40000000000 */
[----:B0-----:R-:W-:-:S05]  /*3b60*/  @!P0 IMAD.WIDE.U32 R4, R7, 0x8, R4 ;  /* 0x0000000807048825 */ /* 0x001fca00078e0004 */
[----:B-----5:R3:W-:Y:S02]  /*3b70*/  @!P0 STG.E.64 desc[UR6][R4.64], R8 ;  /* 0x0000000804008986 */ /* 0x0207e4000c101b06 */
.L_x_2603:
[----:B------:R-:W-:Y:S05]  /*3b80*/  BSYNC B0 ;  /* 0x0000000000007941 */ /* 0x000fea0003800000 */
.L_x_2597:
        /* <DEDUP_REMOVED lines=8> */
        .type           $_ZN2at6native29vectorized_elementwise_kernelILi8EZZZNS0_15sin_kernel_cudaERNS_18TensorIteratorBaseEENKUlvE0_clEvENKUlvE_clEvEUldE_St5arrayIPcLm2EEEEviT0_T1_$__internal_trig_reduction_slowpathd,@function
        .size           $_ZN2at6native29vectorized_elementwise_kernelILi8EZZZNS0_15sin_kernel_cudaERNS_18TensorIteratorBaseEENKUlvE0_clEvENKUlvE_clEvEUldE_St5arrayIPcLm2EEEEviT0_T1_$__internal_trig_reduction_slowpathd,(.L_x_2615 - $_ZN2at6native29vectorized_elementwise_kernelILi8EZZZNS0_15sin_kernel_cudaERNS_18TensorIteratorBaseEENKUlvE0_clEvENKUlvE_clEvEUldE_St5arrayIPcLm2EEEEviT0_T1_$__internal_trig_reduction_slowpathd)
$_ZN2at6native29vectorized_elementwise_kernelILi8EZZZNS0_15sin_kernel_cudaERNS_18TensorIteratorBaseEENKUlvE0_clEvENKUlvE_clEvEUldE_St5arrayIPcLm2EEEEviT0_T1_$__internal_trig_reduction_slowpathd:
        /* <DEDUP_REMOVED lines=33> */
.L_x_2607:
        /* <DEDUP_REMOVED lines=25> */
.L_x_2606:
[----:B------:R-:W-:Y:S05]  /*3fb0*/  BSYNC B0 ;  /* 0x0000000000007941 */ /* 0x000fea0003800000 */
.L_x_2605:
        /* <DEDUP_REMOVED lines=91> */
.L_x_2604:
[----:B------:R-:W-:Y:S02]  /*4570*/  IMAD.MOV.U32 R29, RZ, RZ, 0x0 ;  /* 0x00000000ff1d7424 */ /* 0x000fe400078e00ff */
[----:B------:R-:W-:Y:S02]  /*4580*/  IMAD.MOV.U32 R3, RZ, RZ, R2 ;  /* 0x000000ffff037224 */ /* 0x000fe400078e0002 */
[----:B------:R-:W-:Y:S01]  /*4590*/  IMAD.MOV.U32 R2, RZ, RZ, R6 ;  /* 0x000000ffff027224 */ /* 0x000fe200078e0006 */
[----:B------:R-:W-:Y:S06]  /*45a0*/  RET.REL.NODEC R28 `(_ZN2at6native29vectorized_elementwise_kernelILi8EZZZNS0_15sin_kernel_cudaERNS_18TensorIteratorBaseEENKUlvE0_clEvENKUlvE_clEvEUldE_St5arrayIPcLm2EEEEviT0_T1_) ;  /* 0xffffffb81c947950 */ /* 0x000fec0003c3ffff */
.L_x_2608:
        /* <DEDUP_REMOVED lines=13> */
.L_x_2615:


//--------------------- .nv.global.init           --------------------------
	.section	.nv.global.init,"aw",@progbits
	.align	16
.nv.global.init:
	.type		__cudart_sin_cos_coeffs,@object
	.size		__cudart_sin_cos_coeffs,(__cudart_i2opi_d - __cudart_sin_cos_coeffs)
__cudart_sin_cos_coeffs:
        /*0000*/ 	.byte	0x46, 0xd2, 0xb0, 0x2c, 0xf1, 0xe5, 0x5a, 0xbe, 0x92, 0xe3, 0xac, 0x69, 0xe3, 0x1d, 0xc7, 0x3e
        /*0010*/ 	.byte	0xa1, 0x62, 0xdb, 0x19, 0xa0, 0x01, 0x2a, 0xbf, 0x18, 0x08, 0x11, 0x11, 0x11, 0x11, 0x81, 0x3f
        /*0020*/ 	.byte	0x54, 0x55, 0x55, 0x55, 0x55, 0x55, 0xc5, 0xbf, 0x00, 0x00, 0x00, 0x00, 0x00, 0x00, 0x00, 0x00
        /*0030*/ 	.byte	0x00, 0x00, 0x00, 0x00, 0x00, 0x00, 0x00, 0x00, 0x64, 0x81, 0xfd, 0x20, 0x83, 0xff, 0xa8, 0xbd
        /*0040*/ 	.byte	0x28, 0x85, 0xef, 0xc1, 0xa7, 0xee, 0x21, 0x3e, 0xd9, 0xe6, 0x06, 0x8e, 0x4f, 0x7e, 0x92, 0xbe
        /*0050*/ 	.byte	0xe9, 0xbc, 0xdd, 0x19, 0xa0, 0x01, 0xfa, 0x3e, 0x47, 0x5d, 0xc1, 0x16, 0x6c, 0xc1, 0x56, 0xbf
        /*0060*/ 	.byte	0x51, 0x55, 0x55, 0x55, 0x55, 0x55, 0xa5, 0x3f, 0x00, 0x00, 0x00, 0x00, 0x00, 0x00, 0xe0, 0xbf
        /*0070*/ 	.byte	0x00, 0x00, 0x00, 0x00, 0x00, 0x00, 0xf0, 0x3f, 0x00, 0x00, 0x00, 0x00, 0x00, 0x00, 0x00, 0x00
	.type		__cudart_i2opi_d,@object
	.size		__cudart_i2opi_d,($str$6 - __cudart_i2opi_d)
__cudart_i2opi_d:
        /* <DEDUP_REMOVED lines=9> */
	.type		$str$6,@object
	.size		$str$6,(__unnamed_3 - $str$6)
$str$6:
        /*0110*/ 	.byte	0x66, 0x61, 0x6c, 0x73, 0x65, 0x00
	.type		__unnamed_3,@object
	.size		__unnamed_3,(__unnamed_7 - __unnamed_3)
__unnamed_3:
        /*0116*/ 	.byte	0x66, 0x65, 0x74, 0x63, 0x68, 0x5f, 0x61, 0x6e, 0x64, 0x5f, 0x63, 0x61, 0x73, 0x74, 0x00
	.type		__unnamed_7,@object
	.size		__unnamed_7,(__unnamed_1 - __unnamed_7)
__unnamed_7:
        /*0125*/ 	.byte	0x66, 0x65, 0x74, 0x63, 0x68, 0x5f, 0x61, 0x6e, 0x64, 0x5f, 0x63, 0x61, 0x73, 0x74, 0x00
	.type		__unnamed_1,@object
	.size		__unnamed_1,(__unnamed_5 - __unnamed_1)
__unnamed_1:
        /*0134*/ 	.byte	0x66, 0x65, 0x74, 0x63, 0x68, 0x5f, 0x61, 0x6e, 0x64, 0x5f, 0x63, 0x61, 0x73, 0x74, 0x00
	.type		__unnamed_5,@object
	.size		__unnamed_5,(__unnamed_4 - __unnamed_5)
__unnamed_5:
        /*0143*/ 	.byte	0x66, 0x65, 0x74, 0x63, 0x68, 0x5f, 0x61, 0x6e, 0x64, 0x5f, 0x63, 0x61, 0x73, 0x74, 0x00
	.type		__unnamed_4,@object
	.size		__unnamed_4,(__unnamed_8 - __unnamed_4)
__unnamed_4:
        /*0152*/ 	.byte	0x63, 0x61, 0x73, 0x74, 0x5f, 0x61, 0x6e, 0x64, 0x5f, 0x73, 0x74, 0x6f, 0x72, 0x65, 0x00
	.type		__unnamed_8,@object
	.size		__unnamed_8,(__unnamed_2 - __unnamed_8)
__unnamed_8:
        /*0161*/ 	.byte	0x63, 0x61, 0x73, 0x74, 0x5f, 0x61, 0x6e, 0x64, 0x5f, 0x73, 0x74, 0x6f, 0x72, 0x65, 0x00
	.type		__unnamed_2,@object
	.size		__unnamed_2,(__unnamed_6 - __unnamed_2)
__unnamed_2:
        /*0170*/ 	.byte	0x63, 0x61, 0x73, 0x74, 0x5f, 0x61, 0x6e, 0x64, 0x5f, 0x73, 0x74, 0x6f, 0x72, 0x65, 0x00
	.type		__unnamed_6,@object
	.size		__unnamed_6,($str$7 - __unnamed_6)
__unnamed_6:
        /*017f*/ 	.byte	0x63, 0x61, 0x73, 0x74, 0x5f, 0x61, 0x6e, 0x64, 0x5f, 0x73, 0x74, 0x6f, 0x72, 0x65, 0x00
	.type		$str$7,@object
	.size		$str$7,(.L_37 - $str$7)
$str$7:
        /*018e*/ 	.byte	0x2f, 0x72, 0x6f, 0x6f, 0x74, 0x2f, 0x2e, 0x70, 0x79, 0x65, 0x6e, 0x76, 0x2f, 0x76, 0x65, 0x72
        /*019e*/ 	.byte	0x73, 0x69, 0x6f, 0x6e, 0x73, 0x2f, 0x33, 0x2e, 0x31, 0x33, 0x2e, 0x31, 0x32, 0x2f, 0x6c, 0x69
        /*01ae*/ 	.byte	0x62, 0x2f, 0x70, 0x79, 0x74, 0x68, 0x6f, 0x6e, 0x33, 0x2e, 0x31, 0x33, 0x2f, 0x73, 0x69, 0x74
        /*01be*/ 	.byte	0x65, 0x2d, 0x70, 0x61, 0x63, 0x6b, 0x61, 0x67, 0x65, 0x73, 0x2f, 0x74, 0x6f, 0x72, 0x63, 0x68
        /*01ce*/ 	.byte	0x2f, 0x69, 0x6e, 0x63, 0x6c, 0x75, 0x64, 0x65, 0x2f, 0x63, 0x31, 0x30, 0x2f, 0x63, 0x6f, 0x72
        /*01de*/ 	.byte	0x65, 0x2f, 0x44, 0x79, 0x6e, 0x61, 0x6d, 0x69, 0x63, 0x43, 0x61, 0x73, 0x74, 0x2e, 0x68, 0x00
.L_37:


//--------------------- .nv.shared.reserved.0     --------------------------
	.section	.nv.shared.reserved.0,"aw",@nobits
	.weak		__nv_reservedSMEM_offset_0_alias
	.size		__nv_reservedSMEM_offset_0_alias, 0, 0
	.other		__nv_reservedSMEM_offset_0_alias,@"STO_CUDA_RESERVED_SHARED STV_DEFAULT"
__nv_reservedSMEM_offset_0_alias:
	.zero		0


//--------------------- .nv.global                --------------------------
	.section	.nv.global,"aw",@nobits
.nv.global:
	.type		_ZN57_INTERNAL_fd0236af_26_UnaryGeometricSinKernel_cu_a4d06c7b4cuda3std3__48in_placeE,@object
	.size		_ZN57_INTERNAL_fd0236af_26_UnaryGeometricSinKernel_cu_a4d06c7b4cuda3std3__48in_placeE,(_ZN57_INTERNAL_fd0236af_26_UnaryGeometricSinKernel_cu_a4d06c7b4cuda3std6ranges3__45__cpo8distanceE - _ZN57_INTERNAL_fd0236af_26_UnaryGeometricSinKernel_cu_a4d06c7b4cuda3std3__48in_placeE)
_ZN57_INTERNAL_fd0236af_26_UnaryGeometricSinKernel_cu_a4d06c7b4cuda3std3__48in_placeE:
	.zero		1
	.type		_ZN57_INTERNAL_fd0236af_26_UnaryGeometricSinKernel_cu_a4d06c7b4cuda3std6ranges3__45__cpo8distanceE,@object
	.size		_ZN57_INTERNAL_fd0236af_26_UnaryGeometricSinKernel_cu_a4d06c7b4cuda3std6ranges3__45__cpo8distanceE,(_ZN57_INTERNAL_fd0236af_26_UnaryGeometricSinKernel_cu_a4d06c7b4cuda3std3__45__cpo6cbeginE - _ZN57_INTERNAL_fd0236af_26_UnaryGeometricSinKernel_cu_a4d06c7b4cuda3std6ranges3__45__cpo8distanceE)
_ZN57_INTERNAL_fd0236af_26_UnaryGeometricSinKernel_cu_a4d06c7b4cuda3std6ranges3__45__cpo8distanceE:
	.zero		1
	.type		_ZN57_INTERNAL_fd0236af_26_UnaryGeometricSinKernel_cu_a4d06c7b4cuda3std3__45__cpo6cbeginE,@object
	.size		_ZN57_INTERNAL_fd0236af_26_UnaryGeometricSinKernel_cu_a4d06c7b4cuda3std3__45__cpo6cbeginE,(_ZN57_INTERNAL_fd0236af_26_UnaryGeometricSinKernel_cu_a4d06c7b4cuda3std6ranges3__45__cpo7advanceE - _ZN57_INTERNAL_fd0236af_26_UnaryGeometricSinKernel_cu_a4d06c7b4cuda3std3__45__cpo6cbeginE)
_ZN57_INTERNAL_fd0236af_26_UnaryGeometricSinKernel_cu_a4d06c7b4cuda3std3__45__cpo6cbeginE:
	.zero		1
	.type		_ZN57_INTERNAL_fd0236af_26_UnaryGeometricSinKernel_cu_a4d06c7b4cuda3std6ranges3__45__cpo7advanceE,@object
	.size		_ZN57_INTERNAL_fd0236af_26_UnaryGeometricSinKernel_cu_a4d06c7b4cuda3std6ranges3__45__cpo7advanceE,(_ZN57_INTERNAL_fd0236af_26_UnaryGeometricSinKernel_cu_a4d06c7b4cuda3std3__45__cpo7crbeginE - _ZN57_INTERNAL_fd0236af_26_UnaryGeometricSinKernel_cu_a4d06c7b4cuda3std6ranges3__45__cpo7advanceE)
_ZN57_INTERNAL_fd0236af_26_UnaryGeometricSinKernel_cu_a4d06c7b4cuda3std6ranges3__45__cpo7advanceE:
	.zero		1
	.type		_ZN57_INTERNAL_fd0236af_26_UnaryGeometricSinKernel_cu_a4d06c7b4cuda3std3__45__cpo7crbeginE,@object
	.size		_ZN57_INTERNAL_fd0236af_26_UnaryGeometricSinKernel_cu_a4d06c7b4cuda3std3__45__cpo7crbeginE,(_ZN57_INTERNAL_fd0236af_26_UnaryGeometricSinKernel_cu_a4d06c7b4cuda3std6ranges3__45__cpo4dataE - _ZN57_INTERNAL_fd0236af_26_UnaryGeometricSinKernel_cu_a4d06c7b4cuda3std3__45__cpo7crbeginE)
_ZN57_INTERNAL_fd0236af_26_UnaryGeometricSinKernel_cu_a4d06c7b4cuda3std3__45__cpo7crbeginE:
	.zero		1
	.type		_ZN57_INTERNAL_fd0236af_26_UnaryGeometricSinKernel_cu_a4d06c7b4cuda3std6ranges3__45__cpo4dataE,@object
	.size		_ZN57_INTERNAL_fd0236af_26_UnaryGeometricSinKernel_cu_a4d06c7b4cuda3std6ranges3__45__cpo4dataE,(_ZN57_INTERNAL_fd0236af_26_UnaryGeometricSinKernel_cu_a4d06c7b4cuda3std6ranges3__45__cpo5beginE - _ZN57_INTERNAL_fd0236af_26_UnaryGeometricSinKernel_cu_a4d06c7b4cuda3std6ranges3__45__cpo4dataE)
_ZN57_INTERNAL_fd0236af_26_UnaryGeometricSinKernel_cu_a4d06c7b4cuda3std6ranges3__45__cpo4dataE:
	.zero		1
	.type		_ZN57_INTERNAL_fd0236af_26_UnaryGeometricSinKernel_cu_a4d06c7b4cuda3std6ranges3__45__cpo5beginE,@object
	.size		_ZN57_INTERNAL_fd0236af_26_UnaryGeometricSinKernel_cu_a4d06c7b4cuda3std6ranges3__45__cpo5beginE,(_ZN57_INTERNAL_fd0236af_26_UnaryGeometricSinKernel_cu_a4d06c7b4cuda3std3__459_GLOBAL__N__fd0236af_26_UnaryGeometricSinKernel_cu_a4d06c7b6ignoreE - _ZN57_INTERNAL_fd0236af_26_UnaryGeometricSinKernel_cu_a4d06c7b4cuda3std6ranges3__45__cpo5beginE)
_ZN57_INTERNAL_fd0236af_26_UnaryGeometricSinKernel_cu_a4d06c7b4cuda3std6ranges3__45__cpo5beginE:
	.zero		1
	.type		_ZN57_INTERNAL_fd0236af_26_UnaryGeometricSinKernel_cu_a4d06c7b4cuda3std3__459_GLOBAL__N__fd0236af_26_UnaryGeometricSinKernel_cu_a4d06c7b6ignoreE,@object
	.size		_ZN57_INTERNAL_fd0236af_26_UnaryGeometricSinKernel_cu_a4d06c7b4cuda3std3__459_GLOBAL__N__fd0236af_26_UnaryGeometricSinKernel_cu_a4d06c7b6ignoreE,(_ZN57_INTERNAL_fd0236af_26_UnaryGeometricSinKernel_cu_a4d06c7b4cuda3std6ranges3__45__cpo4sizeE - _ZN57_INTERNAL_fd0236af_26_UnaryGeometricSinKernel_cu_a4d06c7b4cuda3std3__459_GLOBAL__N__fd0236af_26_UnaryGeometricSinKernel_cu_a4d06c7b6ignoreE)
_ZN57_INTERNAL_fd0236af_26_UnaryGeometricSinKernel_cu_a4d06c7b4cuda3std3__459_GLOBAL__N__fd0236af_26_UnaryGeometricSinKernel_cu_a4d06c7b6ignoreE:
	.zero		1
	.type		_ZN57_INTERNAL_fd0236af_26_UnaryGeometricSinKernel_cu_a4d06c7b4cuda3std6ranges3__45__cpo4sizeE,@object
	.size		_ZN57_INTERNAL_fd0236af_26_UnaryGeometricSinKernel_cu_a4d06c7b4cuda3std6ranges3__45__cpo4sizeE,(_ZN57_INTERNAL_fd0236af_26_UnaryGeometricSinKernel_cu_a4d06c7b4cuda3std3__45__cpo5beginE - _ZN57_INTERNAL_fd0236af_26_UnaryGeometricSinKernel_cu_a4d06c7b4cuda3std6ranges3__45__cpo4sizeE)
_ZN57_INTERNAL_fd0236af_26_UnaryGeometricSinKernel_cu_a4d06c7b4cuda3std6ranges3__45__cpo4sizeE:
	.zero		1
	.type		_ZN57_INTERNAL_fd0236af_26_UnaryGeometricSinKernel_cu_a4d06c7b4cuda3std3__45__cpo5beginE,@object
	.size		_ZN57_INTERNAL_fd0236af_26_UnaryGeometricSinKernel_cu_a4d06c7b4cuda3std3__45__cpo5beginE,(_ZN57_INTERNAL_fd0236af_26_UnaryGeometricSinKernel_cu_a4d06c7b4cuda3std6ranges3__45__cpo6cbeginE - _ZN57_INTERNAL_fd0236af_26_UnaryGeometricSinKernel_cu_a4d06c7b4cuda3std3__45__cpo5beginE)
_ZN57_INTERNAL_fd0236af_26_UnaryGeometricSinKernel_cu_a4d06c7b4cuda3std3__45__cpo5beginE:
	.zero		1
	.type		_ZN57_INTERNAL_fd0236af_26_UnaryGeometricSinKernel_cu_a4d06c7b4cuda3std6ranges3__45__cpo6cbeginE,@object
	.size		_ZN57_INTERNAL_fd0236af_26_UnaryGeometricSinKernel_cu_a4d06c7b4cuda3std6ranges3__45__cpo6cbeginE,(_ZN57_INTERNAL_fd0236af_26_UnaryGeometricSinKernel_cu_a4d06c7b4cuda3std3__45__cpo6rbeginE - _ZN57_INTERNAL_fd0236af_26_UnaryGeometricSinKernel_cu_a4d06c7b4cuda3std6ranges3__45__cpo6cbeginE)
_ZN57_INTERNAL_fd0236af_26_UnaryGeometricSinKernel_cu_a4d06c7b4cuda3std6ranges3__45__cpo6cbeginE:
	.zero		1
	.type		_ZN57_INTERNAL_fd0236af_26_UnaryGeometricSinKernel_cu_a4d06c7b4cuda3std3__45__cpo6rbeginE,@object
	.size		_ZN57_INTERNAL_fd0236af_26_UnaryGeometricSinKernel_cu_a4d06c7b4cuda3std3__45__cpo6rbeginE,(_ZN57_INTERNAL_fd0236af_26_UnaryGeometricSinKernel_cu_a4d06c7b4cuda3std6ranges3__45__cpo4nextE - _ZN57_INTERNAL_fd0236af_26_UnaryGeometricSinKernel_cu_a4d06c7b4cuda3std3__45__cpo6rbeginE)
_ZN57_INTERNAL_fd0236af_26_UnaryGeometricSinKernel_cu_a4d06c7b4cuda3std3__45__cpo6rbeginE:
	.zero		1
	.type		_ZN57_INTERNAL_fd0236af_26_UnaryGeometricSinKernel_cu_a4d06c7b4cuda3std6ranges3__45__cpo4nextE,@object
	.size		_ZN57_INTERNAL_fd0236af_26_UnaryGeometricSinKernel_cu_a4d06c7b4cuda3std6ranges3__45__cpo4nextE,(_ZN57_INTERNAL_fd0236af_26_UnaryGeometricSinKernel_cu_a4d06c7b4cuda3std6ranges3__45__cpo4swapE - _ZN57_INTERNAL_fd0236af_26_UnaryGeometricSinKernel_cu_a4d06c7b4cuda3std6ranges3__45__cpo4nextE)
_ZN57_INTERNAL_fd0236af_26_UnaryGeometricSinKernel_cu_a4d06c7b4cuda3std6ranges3__45__cpo4nextE:
	.zero		1
	.type		_ZN57_INTERNAL_fd0236af_26_UnaryGeometricSinKernel_cu_a4d06c7b4cuda3std6ranges3__45__cpo4swapE,@object
	.size		_ZN57_INTERNAL_fd0236af_26_UnaryGeometricSinKernel_cu_a4d06c7b4cuda3std6ranges3__45__cpo4swapE,(_ZN57_INTERNAL_fd0236af_26_UnaryGeometricSinKernel_cu_a4d06c7b4cuda3std3__420unreachable_sentinelE - _ZN57_INTERNAL_fd0236af_26_UnaryGeometricSinKernel_cu_a4d06c7b4cuda3std6ranges3__45__cpo4swapE)
_ZN57_INTERNAL_fd0236af_26_UnaryGeometricSinKernel_cu_a4d06c7b4cuda3std6ranges3__45__cpo4swapE:
	.zero		1
	.type		_ZN57_INTERNAL_fd0236af_26_UnaryGeometricSinKernel_cu_a4d06c7b4cuda3std3__420unreachable_sentinelE,@object
	.size		_ZN57_INTERNAL_fd0236af_26_UnaryGeometricSinKernel_cu_a4d06c7b4cuda3std3__420unreachable_sentinelE,(_ZN57_INTERNAL_fd0236af_26_UnaryGeometricSinKernel_cu_a4d06c7b6thrust23THRUST_300001_SM_900_NS6system6detail10sequential3seqE - _ZN57_INTERNAL_fd0236af_26_UnaryGeometricSinKernel_cu_a4d06c7b4cuda3std3__420unreachable_sentinelE)
_ZN57_INTERNAL_fd0236af_26_UnaryGeometricSinKernel_cu_a4d06c7b4cuda3std3__420unreachable_sentinelE:
	.zero		1
	.type		_ZN57_INTERNAL_fd0236af_26_UnaryGeometricSinKernel_cu_a4d06c7b6thrust23THRUST_300001_SM_900_NS6system6detail10sequential3seqE,@object
	.size		_ZN57_INTERNAL_fd0236af_26_UnaryGeometricSinKernel_cu_a4d06c7b6thrust23THRUST_300001_SM_900_NS6system6detail10sequential3seqE,(_ZN57_INTERNAL_fd0236af_26_UnaryGeometricSinKernel_cu_a4d06c7b4cuda3std3__45__cpo4cendE - _ZN57_INTERNAL_fd0236af_26_UnaryGeometricSinKernel_cu_a4d06c7b6thrust23THRUST_300001_SM_900_NS6system6detail10sequential3seqE)
_ZN57_INTERNAL_fd0236af_26_UnaryGeometricSinKernel_cu_a4d06c7b6thrust23THRUST_300001_SM_900_NS6system6detail10sequential3seqE:
	.zero		1
	.type		_ZN57_INTERNAL_fd0236af_26_UnaryGeometricSinKernel_cu_a4d06c7b4cuda3std3__45__cpo4cendE,@object
	.size		_ZN57_INTERNAL_fd0236af_26_UnaryGeometricSinKernel_cu_a4d06c7b4cuda3std3__45__cpo4cendE,(_ZN57_INTERNAL_fd0236af_26_UnaryGeometricSinKernel_cu_a4d06c7b4cuda3std6ranges3__45__cpo9iter_swapE - _ZN57_INTERNAL_fd0236af_26_UnaryGeometricSinKernel_cu_a4d06c7b4cuda3std3__45__cpo4cendE)
_ZN57_INTERNAL_fd0236af_26_UnaryGeometricSinKernel_cu_a4d06c7b4cuda3std3__45__cpo4cendE:
	.zero		1
	.type		_ZN57_INTERNAL_fd0236af_26_UnaryGeometricSinKernel_cu_a4d06c7b4cuda3std6ranges3__45__cpo9iter_swapE,@object
	.size		_ZN57_INTERNAL_fd0236af_26_UnaryGeometricSinKernel_cu_a4d06c7b4cuda3std6ranges3__45__cpo9iter_swapE,(_ZN57_INTERNAL_fd0236af_26_UnaryGeometricSinKernel_cu_a4d06c7b4cuda3std3__45__cpo5crendE - _ZN57_INTERNAL_fd0236af_26_UnaryGeometricSinKernel_cu_a4d06c7b4cuda3std6ranges3__45__cpo9iter_swapE)
_ZN57_INTERNAL_fd0236af_26_UnaryGeometricSinKernel_cu_a4d06c7b4cuda3std6ranges3__45__cpo9iter_swapE:
	.zero		1
	.type		_ZN57_INTERNAL_fd0236af_26_UnaryGeometricSinKernel_cu_a4d06c7b4cuda3std3__45__cpo5crendE,@object
	.size		_ZN57_INTERNAL_fd0236af_26_UnaryGeometricSinKernel_cu_a4d06c7b4cuda3std3__45__cpo5crendE,(_ZN57_INTERNAL_fd0236af_26_UnaryGeometricSinKernel_cu_a4d06c7b4cuda3std6ranges3__45__cpo5cdataE - _ZN57_INTERNAL_fd0236af_26_UnaryGeometricSinKernel_cu_a4d06c7b4cuda3std3__45__cpo5crendE)
_ZN57_INTERNAL_fd0236af_26_UnaryGeometricSinKernel_cu_a4d06c7b4cuda3std3__45__cpo5crendE:
	.zero		1
	.type		_ZN57_INTERNAL_fd0236af_26_UnaryGeometricSinKernel_cu_a4d06c7b4cuda3std6ranges3__45__cpo5cdataE,@object
	.size		_ZN57_INTERNAL_fd0236af_26_UnaryGeometricSinKernel_cu_a4d06c7b4cuda3std6ranges3__45__cpo5cdataE,(_ZN57_INTERNAL_fd0236af_26_UnaryGeometricSinKernel_cu_a4d06c7b4cuda3std6ranges3__45__cpo3endE - _ZN57_INTERNAL_fd0236af_26_UnaryGeometricSinKernel_cu_a4d06c7b4cuda3std6ranges3__45__cpo5cdataE)
_ZN57_INTERNAL_fd0236af_26_UnaryGeometricSinKernel_cu_a4d06c7b4cuda3std6ranges3__45__cpo5cdataE:
	.zero		1
	.type		_ZN57_INTERNAL_fd0236af_26_UnaryGeometricSinKernel_cu_a4d06c7b4cuda3std6ranges3__45__cpo3endE,@object
	.size		_ZN57_INTERNAL_fd0236af_26_UnaryGeometricSinKernel_cu_a4d06c7b4cuda3std6ranges3__45__cpo3endE,(_ZN57_INTERNAL_fd0236af_26_UnaryGeometricSinKernel_cu_a4d06c7b4cuda3std3__419piecewise_constructE - _ZN57_INTERNAL_fd0236af_26_UnaryGeometricSinKernel_cu_a4d06c7b4cuda3std6ranges3__45__cpo3endE)
_ZN57_INTERNAL_fd0236af_26_UnaryGeometricSinKernel_cu_a4d06c7b4cuda3std6ranges3__45__cpo3endE:
	.zero		1
	.type		_ZN57_INTERNAL_fd0236af_26_UnaryGeometricSinKernel_cu_a4d06c7b4cuda3std3__419piecewise_constructE,@object
	.size		_ZN57_INTERNAL_fd0236af_26_UnaryGeometricSinKernel_cu_a4d06c7b4cuda3std3__419piecewise_constructE,(_ZN57_INTERNAL_fd0236af_26_UnaryGeometricSinKernel_cu_a4d06c7b4cuda3std6ranges3__45__cpo5ssizeE - _ZN57_INTERNAL_fd0236af_26_UnaryGeometricSinKernel_cu_a4d06c7b4cuda3std3__419piecewise_constructE)
_ZN57_INTERNAL_fd0236af_26_UnaryGeometricSinKernel_cu_a4d06c7b4cuda3std3__419piecewise_constructE:
	.zero		1
	.type		_ZN57_INTERNAL_fd0236af_26_UnaryGeometricSinKernel_cu_a4d06c7b4cuda3std6ranges3__45__cpo5ssizeE,@object
	.size		_ZN57_INTERNAL_fd0236af_26_UnaryGeometricSinKernel_cu_a4d06c7b4cuda3std6ranges3__45__cpo5ssizeE,(_ZN57_INTERNAL_fd0236af_26_UnaryGeometricSinKernel_cu_a4d06c7b4cuda3std3__45__cpo3endE - _ZN57_INTERNAL_fd0236af_26_UnaryGeometricSinKernel_cu_a4d06c7b4cuda3std6ranges3__45__cpo5ssizeE)
_ZN57_INTERNAL_fd0236af_26_UnaryGeometricSinKernel_cu_a4d06c7b4cuda3std6ranges3__45__cpo5ssizeE:
	.zero		1
	.type		_ZN57_INTERNAL_fd0236af_26_UnaryGeometricSinKernel_cu_a4d06c7b4cuda3std3__45__cpo3endE,@object
	.size		_ZN57_INTERNAL_fd0236af_26_UnaryGeometricSinKernel_cu_a4d06c7b4cuda3std3__45__cpo3endE,(_ZN57_INTERNAL_fd0236af_26_UnaryGeometricSinKernel_cu_a4d06c7b4cuda3std6ranges3__45__cpo4cendE - _ZN57_INTERNAL_fd0236af_26_UnaryGeometricSinKernel_cu_a4d06c7b4cuda3std3__45__cpo3endE)
_ZN57_INTERNAL_fd0236af_26_UnaryGeometricSinKernel_cu_a4d06c7b4cuda3std3__45__cpo3endE:
	.zero		1
	.type		_ZN57_INTERNAL_fd0236af_26_UnaryGeometricSinKernel_cu_a4d06c7b4cuda3std6ranges3__45__cpo4cendE,@object
	.size		_ZN57_INTERNAL_fd0236af_26_UnaryGeometricSinKernel_cu_a4d06c7b4cuda3std6ranges3__45__cpo4cendE,(_ZN57_INTERNAL_fd0236af_26_UnaryGeometricSinKernel_cu_a4d06c7b4cuda3std3__45__cpo4rendE - _ZN57_INTERNAL_fd0236af_26_UnaryGeometricSinKernel_cu_a4d06c7b4cuda3std6ranges3__45__cpo4cendE)
_ZN57_INTERNAL_fd0236af_26_UnaryGeometricSinKernel_cu_a4d06c7b4cuda3std6ranges3__45__cpo4cendE:
	.zero		1
	.type		_ZN57_INTERNAL_fd0236af_26_UnaryGeometricSinKernel_cu_a4d06c7b4cuda3std3__45__cpo4rendE,@object
	.size		_ZN57_INTERNAL_fd0236af_26_UnaryGeometricSinKernel_cu_a4d06c7b4cuda3std3__45__cpo4rendE,(_ZN57_INTERNAL_fd0236af_26_UnaryGeometricSinKernel_cu_a4d06c7b4cuda3std6ranges3__45__cpo4prevE - _ZN57_INTERNAL_fd0236af_26_UnaryGeometricSinKernel_cu_a4d06c7b4cuda3std3__45__cpo4rendE)
_ZN57_INTERNAL_fd0236af_26_UnaryGeometricSinKernel_cu_a4d06c7b4cuda3std3__45__cpo4rendE:
	.zero		1
	.type		_ZN57_INTERNAL_fd0236af_26_UnaryGeometricSinKernel_cu_a4d06c7b4cuda3std6ranges3__45__cpo4prevE,@object
	.size		_ZN57_INTERNAL_fd0236af_26_UnaryGeometricSinKernel_cu_a4d06c7b4cuda3std6ranges3__45__cpo4prevE,(_ZN57_INTERNAL_fd0236af_26_UnaryGeometricSinKernel_cu_a4d06c7b4cuda3std6ranges3__45__cpo9iter_moveE - _ZN57_INTERNAL_fd0236af_26_UnaryGeometricSinKernel_cu_a4d06c7b4cuda3std6ranges3__45__cpo4prevE)
_ZN57_INTERNAL_fd0236af_26_UnaryGeometricSinKernel_cu_a4d06c7b4cuda3std6ranges3__45__cpo4prevE:
	.zero		1
	.type		_ZN57_INTERNAL_fd0236af_26_UnaryGeometricSinKernel_cu_a4d06c7b4cuda3std6ranges3__45__cpo9iter_moveE,@object
	.size		_ZN57_INTERNAL_fd0236af_26_UnaryGeometricSinKernel_cu_a4d06c7b4cuda3std6ranges3__45__cpo9iter_moveE,(.L_21 - _ZN57_INTERNAL_fd0236af_26_UnaryGeometricSinKernel_cu_a4d06c7b4cuda3std6ranges3__45__cpo9iter_moveE)
_ZN57_INTERNAL_fd0236af_26_UnaryGeometricSinKernel_cu_a4d06c7b4cuda3std6ranges3__45__cpo9iter_moveE:
	.zero		1
.L_21:


//--------------------- .nv.constant0._ZN2at6native18elementwise_kernelILi128ELi4EZNS0_15gpu_kernel_implIZZZNS0_15sin_kernel_cudaERNS_18TensorIteratorBaseEENKUlvE0_clEvENKUlvE2_clEvEUlN3c108BFloat16EE_EEvS4_RKT_EUliE_EEviT1_ --------------------------
	.section	.nv.constant0._ZN2at6native18elementwise_kernelILi128ELi4EZNS0_15gpu_kernel_implIZZZNS0_15sin_kernel_cudaERNS_18TensorIteratorBaseEENKUlvE0_clEvENKUlvE2_clEvEUlN3c108BFloat16EE_EEvS4_RKT_EUliE_EEviT1_,"a",@progbits
	.sectionflags	@""
	.align	4
.nv.constant0._ZN2at6native18elementwise_kernelILi128ELi4EZNS0_15gpu_kernel_implIZZZNS0_15sin_kernel_cudaERNS_18TensorIteratorBaseEENKUlvE0_clEvENKUlvE2_clEvEUlN3c108BFloat16EE_EEvS4_RKT_EUliE_EEviT1_:
	.zero		1072


//--------------------- .nv.constant0._ZN2at6native27unrolled_elementwise_kernelIZZZNS0_15sin_kernel_cudaERNS_18TensorIteratorBaseEENKUlvE0_clEvENKUlvE2_clEvEUlN3c108BFloat16EE_St5arrayIPcLm2EELi4E23TrivialOffsetCalculatorILi1EjESD_NS0_6memory12LoadWithCastILi1EEENSE_13StoreWithCastILi1EEEEEviT_T0_T2_T3_T4_T5_ --------------------------
	.section	.nv.constant0._ZN2at6native27unrolled_elementwise_kernelIZZZNS0_15sin_kernel_cudaERNS_18TensorIteratorBaseEENKUlvE0_clEvENKUlvE2_clEvEUlN3c108BFloat16EE_St5arrayIPcLm2EELi4E23TrivialOffsetCalculatorILi1EjESD_NS0_6memory12LoadWithCastILi1EEENSE_13StoreWithCastILi1EEEEEviT_T0_T2_T3_T4_T5_,"a",@progbits
	.sectionflags	@""
	.align	4
.nv.constant0._ZN2at6native27unrolled_elementwise_kernelIZZZNS0_15sin_kernel_cudaERNS_18TensorIteratorBaseEENKUlvE0_clEvENKUlvE2_clEvEUlN3c108BFloat16EE_St5arrayIPcLm2EELi4E23TrivialOffsetCalculatorILi1EjESD_NS0_6memory12LoadWithCastILi1EEENSE_13StoreWithCastILi1EEEEEviT_T0_T2_T3_T4_T5_:
	.zero		572


//--------------------- .nv.constant0._ZN2at6native18elementwise_kernelILi128ELi4EZNS0_22gpu_kernel_impl_nocastIZZZNS0_15sin_kernel_cudaERNS_18TensorIteratorBaseEENKUlvE0_clEvENKUlvE2_clEvEUlN3c108BFloat16EE_EEvS4_RKT_EUliE_EEviT1_ --------------------------
	.section	.nv.constant0._ZN2at6native18elementwise_kernelILi128ELi4EZNS0_22gpu_kernel_impl_nocastIZZZNS0_15sin_kernel_cudaERNS_18TensorIteratorBaseEENKUlvE0_clEvENKUlvE2_clEvEUlN3c108BFloat16EE_EEvS4_RKT_EUliE_EEviT1_,"a",@progbits
	.sectionflags	@""
	.align	4
.nv.constant0._ZN2at6native18elementwise_kernelILi128ELi4EZNS0_22gpu_kernel_impl_nocastIZZZNS0_15sin_kernel_cudaERNS_18TensorIteratorBaseEENKUlvE0_clEvENKUlvE2_clEvEUlN3c108BFloat16EE_EEvS4_RKT_EUliE_EEviT1_:
	.zero		1072


//--------------------- .nv.constant0._ZN2at6native27unrolled_elementwise_kernelIZZZNS0_15sin_kernel_cudaERNS_18TensorIteratorBaseEENKUlvE0_clEvENKUlvE2_clEvEUlN3c108BFloat16EE_St5arrayIPcLm2EELi4E23TrivialOffsetCalculatorILi1EjESD_NS0_6memory15LoadWithoutCastENSE_16StoreWithoutCastEEEviT_T0_T2_T3_T4_T5_ --------------------------
	.section	.nv.constant0._ZN2at6native27unrolled_elementwise_kernelIZZZNS0_15sin_kernel_cudaERNS_18TensorIteratorBaseEENKUlvE0_clEvENKUlvE2_clEvEUlN3c108BFloat16EE_St5arrayIPcLm2EELi4E23TrivialOffsetCalculatorILi1EjESD_NS0_6memory15LoadWithoutCastENSE_16StoreWithoutCastEEEviT_T0_T2_T3_T4_T5_,"a",@progbits
	.sectionflags	@""
	.align	4
.nv.constant0._ZN2at6native27unrolled_elementwise_kernelIZZZNS0_15sin_kernel_cudaERNS_18TensorIteratorBaseEENKUlvE0_clEvENKUlvE2_clEvEUlN3c108BFloat16EE_St5arrayIPcLm2EELi4E23TrivialOffsetCalculatorILi1EjESD_NS0_6memory15LoadWithoutCastENSE_16StoreWithoutCastEEEviT_T0_T2_T3_T4_T5_:
	.zero		556


//--------------------- .nv.constant0._ZN2at6native29vectorized_elementwise_kernelILi2EZZZNS0_15sin_kernel_cudaERNS_18TensorIteratorBaseEENKUlvE0_clEvENKUlvE2_clEvEUlN3c108BFloat16EE_St5arrayIPcLm2EEEEviT0_T1_ --------------------------
	.section	.nv.constant0._ZN2at6native29vectorized_elementwise_kernelILi2EZZZNS0_15sin_kernel_cudaERNS_18TensorIteratorBaseEENKUlvE0_clEvENKUlvE2_clEvEUlN3c108BFloat16EE_St5arrayIPcLm2EEEEviT0_T1_,"a",@progbits
	.sectionflags	@""
	.align	4
.nv.constant0._ZN2at6native29vectorized_elementwise_kernelILi2EZZZNS0_15sin_kernel_cudaERNS_18TensorIteratorBaseEENKUlvE0_clEvENKUlvE2_clEvEUlN3c108BFloat16EE_St5arrayIPcLm2EEEEviT0_T1_:
	.zero		552


//--------------------- .nv.constant0._ZN2at6native29vectorized_elementwise_kernelILi4EZZZNS0_15sin_kernel_cudaERNS_18TensorIteratorBaseEENKUlvE0_clEvENKUlvE2_clEvEUlN3c108BFloat16EE_St5arrayIPcLm2EEEEviT0_T1_ --------------------------
	.section	.nv.constant0._ZN2at6native29vectorized_elementwise_kernelILi4EZZZNS0_15sin_kernel_cudaERNS_18TensorIteratorBaseEENKUlvE0_clEvENKUlvE2_clEvEUlN3c108BFloat16EE_St5arrayIPcLm2EEEEviT0_T1_,"a",@progbits
	.sectionflags	@""
	.align	4
.nv.constant0._ZN2at6native29vectorized_elementwise_kernelILi4EZZZNS0_15sin_kernel_cudaERNS_18TensorIteratorBaseEENKUlvE0_clEvENKUlvE2_clEvEUlN3c108BFloat16EE_St5arrayIPcLm2EEEEviT0_T1_:
	.zero		552


//--------------------- .nv.constant0._ZN2at6native29vectorized_elementwise_kernelILi8EZZZNS0_15sin_kernel_cudaERNS_18TensorIteratorBaseEENKUlvE0_clEvENKUlvE2_clEvEUlN3c108BFloat16EE_St5arrayIPcLm2EEEEviT0_T1_ --------------------------
	.section	.nv.constant0._ZN2at6native29vectorized_elementwise_kernelILi8EZZZNS0_15sin_kernel_cudaERNS_18TensorIteratorBaseEENKUlvE0_clEvENKUlvE2_clEvEUlN3c108BFloat16EE_St5arrayIPcLm2EEEEviT0_T1_,"a",@progbits
	.sectionflags	@""
	.align	4
.nv.constant0._ZN2at6native29vectorized_elementwise_kernelILi8EZZZNS0_15sin_kernel_cudaERNS_18TensorIteratorBaseEENKUlvE0_clEvENKUlvE2_clEvEUlN3c108BFloat16EE_St5arrayIPcLm2EEEEviT0_T1_:
	.zero		552


//--------------------- .nv.constant0._ZN2at6native18elementwise_kernelILi128ELi4EZNS0_15gpu_kernel_implIZZZNS0_15sin_kernel_cudaERNS_18TensorIteratorBaseEENKUlvE0_clEvENKUlvE1_clEvEUlN3c104HalfEE_EEvS4_RKT_EUliE_EEviT1_ --------------------------
	.section	.nv.constant0._ZN2at6native18elementwise_kernelILi128ELi4EZNS0_15gpu_kernel_implIZZZNS0_15sin_kernel_cudaERNS_18TensorIteratorBaseEENKUlvE0_clEvENKUlvE1_clEvEUlN3c104HalfEE_EEvS4_RKT_EUliE_EEviT1_,"a",@progbits
	.sectionflags	@""
	.align	4
.nv.constant0._ZN2at6native18elementwise_kernelILi128ELi4EZNS0_15gpu_kernel_implIZZZNS0_15sin_kernel_cudaERNS_18TensorIteratorBaseEENKUlvE0_clEvENKUlvE1_clEvEUlN3c104HalfEE_EEvS4_RKT_EUliE_EEviT1_:
	.zero		1072


//--------------------- .nv.constant0._ZN2at6native27unrolled_elementwise_kernelIZZZNS0_15sin_kernel_cudaERNS_18TensorIteratorBaseEENKUlvE0_clEvENKUlvE1_clEvEUlN3c104HalfEE_St5arrayIPcLm2EELi4E23TrivialOffsetCalculatorILi1EjESD_NS0_6memory12LoadWithCastILi1EEENSE_13StoreWithCastILi1EEEEEviT_T0_T2_T3_T4_T5_ --------------------------
	.section	.nv.constant0._ZN2at6native27unrolled_elementwise_kernelIZZZNS0_15sin_kernel_cudaERNS_18TensorIteratorBaseEENKUlvE0_clEvENKUlvE1_clEvEUlN3c104HalfEE_St5arrayIPcLm2EELi4E23TrivialOffsetCalculatorILi1EjESD_NS0_6memory12LoadWithCastILi1EEENSE_13StoreWithCastILi1EEEEEviT_T0_T2_T3_T4_T5_,"a",@progbits
	.sectionflags	@""
	.align	4
.nv.constant0._ZN2at6native27unrolled_elementwise_kernelIZZZNS0_15sin_kernel_cudaERNS_18TensorIteratorBaseEENKUlvE0_clEvENKUlvE1_clEvEUlN3c104HalfEE_St5arrayIPcLm2EELi4E23TrivialOffsetCalculatorILi1EjESD_NS0_6memory12LoadWithCastILi1EEENSE_13StoreWithCastILi1EEEEEviT_T0_T2_T3_T4_T5_:
	.zero		572


//--------------------- .nv.constant0._ZN2at6native18elementwise_kernelILi128ELi4EZNS0_22gpu_kernel_impl_nocastIZZZNS0_15sin_kernel_cudaERNS_18TensorIteratorBaseEENKUlvE0_clEvENKUlvE1_clEvEUlN3c104HalfEE_EEvS4_RKT_EUliE_EEviT1_ --------------------------
	.section	.nv.constant0._ZN2at6native18elementwise_kernelILi128ELi4EZNS0_22gpu_kernel_impl_nocastIZZZNS0_15sin_kernel_cudaERNS_18TensorIteratorBaseEENKUlvE0_clEvENKUlvE1_clEvEUlN3c104HalfEE_EEvS4_RKT_EUliE_EEviT1_,"a",@progbits
	.sectionflags	@""
	.align	4
.nv.constant0._ZN2at6native18elementwise_kernelILi128ELi4EZNS0_22gpu_kernel_impl_nocastIZZZNS0_15sin_kernel_cudaERNS_18TensorIteratorBaseEENKUlvE0_clEvENKUlvE1_clEvEUlN3c104HalfEE_EEvS4_RKT_EUliE_EEviT1_:
	.zero		1072


//--------------------- .nv.constant0._ZN2at6native27unrolled_elementwise_kernelIZZZNS0_15sin_kernel_cudaERNS_18TensorIteratorBaseEENKUlvE0_clEvENKUlvE1_clEvEUlN3c104HalfEE_St5arrayIPcLm2EELi4E23TrivialOffsetCalculatorILi1EjESD_NS0_6memory15LoadWithoutCastENSE_16StoreWithoutCastEEEviT_T0_T2_T3_T4_T5_ --------------------------
	.section	.nv.constant0._ZN2at6native27unrolled_elementwise_kernelIZZZNS0_15sin_kernel_cudaERNS_18TensorIteratorBaseEENKUlvE0_clEvENKUlvE1_clEvEUlN3c104HalfEE_St5arrayIPcLm2EELi4E23TrivialOffsetCalculatorILi1EjESD_NS0_6memory15LoadWithoutCastENSE_16StoreWithoutCastEEEviT_T0_T2_T3_T4_T5_,"a",@progbits
	.sectionflags	@""
	.align	4
.nv.constant0._ZN2at6native27unrolled_elementwise_kernelIZZZNS0_15sin_kernel_cudaERNS_18TensorIteratorBaseEENKUlvE0_clEvENKUlvE1_clEvEUlN3c104HalfEE_St5arrayIPcLm2EELi4E23TrivialOffsetCalculatorILi1EjESD_NS0_6memory15LoadWithoutCastENSE_16StoreWithoutCastEEEviT_T0_T2_T3_T4_T5_:
	.zero		556


//--------------------- .nv.constant0._ZN2at6native29vectorized_elementwise_kernelILi2EZZZNS0_15sin_kernel_cudaERNS_18TensorIteratorBaseEENKUlvE0_clEvENKUlvE1_clEvEUlN3c104HalfEE_St5arrayIPcLm2EEEEviT0_T1_ --------------------------
	.section	.nv.constant0._ZN2at6native29vectorized_elementwise_kernelILi2EZZZNS0_15sin_kernel_cudaERNS_18TensorIteratorBaseEENKUlvE0_clEvENKUlvE1_clEvEUlN3c104HalfEE_St5arrayIPcLm2EEEEviT0_T1_,"a",@progbits
	.sectionflags	@""
	.align	4
.nv.constant0._ZN2at6native29vectorized_elementwise_kernelILi2EZZZNS0_15sin_kernel_cudaERNS_18TensorIteratorBaseEENKUlvE0_clEvENKUlvE1_clEvEUlN3c104HalfEE_St5arrayIPcLm2EEEEviT0_T1_:
	.zero		552


//--------------------- .nv.constant0._ZN2at6native29vectorized_elementwise_kernelILi4EZZZNS0_15sin_kernel_cudaERNS_18TensorIteratorBaseEENKUlvE0_clEvENKUlvE1_clEvEUlN3c104HalfEE_St5arrayIPcLm2EEEEviT0_T1_ --------------------------
	.section	.nv.constant0._ZN2at6native29vectorized_elementwise_kernelILi4EZZZNS0_15sin_kernel_cudaERNS_18TensorIteratorBaseEENKUlvE0_clEvENKUlvE1_clEvEUlN3c104HalfEE_St5arrayIPcLm2EEEEviT0_T1_,"a",@progbits
	.sectionflags	@""
	.align	4
.nv.constant0._ZN2at6native29vectorized_elementwise_kernelILi4EZZZNS0_15sin_kernel_cudaERNS_18TensorIteratorBaseEENKUlvE0_clEvENKUlvE1_clEvEUlN3c104HalfEE_St5arrayIPcLm2EEEEviT0_T1_:
	.zero		552


//--------------------- .nv.constant0._ZN2at6native29vectorized_elementwise_kernelILi8EZZZNS0_15sin_kernel_cudaERNS_18TensorIteratorBaseEENKUlvE0_clEvENKUlvE1_clEvEUlN3c104HalfEE_St5arrayIPcLm2EEEEviT0_T1_ --------------------------
	.section	.nv.constant0._ZN2at6native29vectorized_elementwise_kernelILi8EZZZNS0_15sin_kernel_cudaERNS_18TensorIteratorBaseEENKUlvE0_clEvENKUlvE1_clEvEUlN3c104HalfEE_St5arrayIPcLm2EEEEviT0_T1_,"a",@progbits
	.sectionflags	@""
	.align	4
.nv.constant0._ZN2at6native29vectorized_elementwise_kernelILi8EZZZNS0_15sin_kernel_cudaERNS_18TensorIteratorBaseEENKUlvE0_clEvENKUlvE1_clEvEUlN3c104HalfEE_St5arrayIPcLm2EEEEviT0_T1_:
	.zero		552


//--------------------- .nv.constant0._ZN2at6native18elementwise_kernelILi128ELi4EZNS0_15gpu_kernel_implIZZZNS0_15sin_kernel_cudaERNS_18TensorIteratorBaseEENKUlvE0_clEvENKUlvE0_clEvEUlfE_EEvS4_RKT_EUliE_EEviT1_ --------------------------
	.section	.nv.constant0._ZN2at6native18elementwise_kernelILi128ELi4EZNS0_15gpu_kernel_implIZZZNS0_15sin_kernel_cudaERNS_18TensorIteratorBaseEENKUlvE0_clEvENKUlvE0_clEvEUlfE_EEvS4_RKT_EUliE_EEviT1_,"a",@progbits
	.sectionflags	@""
	.align	4
.nv.constant0._ZN2at6native18elementwise_kernelILi128ELi4EZNS0_15gpu_kernel_implIZZZNS0_15sin_kernel_cudaERNS_18TensorIteratorBaseEENKUlvE0_clEvENKUlvE0_clEvEUlfE_EEvS4_RKT_EUliE_EEviT1_:
	.zero		1072


//--------------------- .nv.constant0._ZN2at6native27unrolled_elementwise_kernelIZZZNS0_15sin_kernel_cudaERNS_18TensorIteratorBaseEENKUlvE0_clEvENKUlvE0_clEvEUlfE_St5arrayIPcLm2EELi4E23TrivialOffsetCalculatorILi1EjESB_NS0_6memory12LoadWithCastILi1EEENSC_13StoreWithCastILi1EEEEEviT_T0_T2_T3_T4_T5_ --------------------------
	.section	.nv.constant0._ZN2at6native27unrolled_elementwise_kernelIZZZNS0_15sin_kernel_cudaERNS_18TensorIteratorBaseEENKUlvE0_clEvENKUlvE0_clEvEUlfE_St5arrayIPcLm2EELi4E23TrivialOffsetCalculatorILi1EjESB_NS0_6memory12LoadWithCastILi1EEENSC_13StoreWithCastILi1EEEEEviT_T0_T2_T3_T4_T5_,"a",@progbits
	.sectionflags	@""
	.align	4
.nv.constant0._ZN2at6native27unrolled_elementwise_kernelIZZZNS0_15sin_kernel_cudaERNS_18TensorIteratorBaseEENKUlvE0_clEvENKUlvE0_clEvEUlfE_St5arrayIPcLm2EELi4E23TrivialOffsetCalculatorILi1EjESB_NS0_6memory12LoadWithCastILi1EEENSC_13StoreWithCastILi1EEEEEviT_T0_T2_T3_T4_T5_:
	.zero		572


//--------------------- .nv.constant0._ZN2at6native18elementwise_kernelILi128ELi2EZNS0_22gpu_kernel_impl_nocastIZZZNS0_15sin_kernel_cudaERNS_18TensorIteratorBaseEENKUlvE0_clEvENKUlvE0_clEvEUlfE_EEvS4_RKT_EUliE_EEviT1_ --------------------------
	.section	.nv.constant0._ZN2at6native18elementwise_kernelILi128ELi2EZNS0_22gpu_kernel_impl_nocastIZZZNS0_15sin_kernel_cudaERNS_18TensorIteratorBaseEENKUlvE0_clEvENKUlvE0_clEvEUlfE_EEvS4_RKT_EUliE_EEviT1_,"a",@progbits
	.sectionflags	@""
	.align	4
.nv.constant0._ZN2at6native18elementwise_kernelILi128ELi2EZNS0_22gpu_kernel_impl_nocastIZZZNS0_15sin_kernel_cudaERNS_18TensorIteratorBaseEENKUlvE0_clEvENKUlvE0_clEvEUlfE_EEvS4_RKT_EUliE_EEviT1_:
	.zero		1072


//--------------------- .nv.constant0._ZN2at6native27unrolled_elementwise_kernelIZZZNS0_15sin_kernel_cudaERNS_18TensorIteratorBaseEENKUlvE0_clEvENKUlvE0_clEvEUlfE_St5arrayIPcLm2EELi4E23TrivialOffsetCalculatorILi1EjESB_NS0_6memory15LoadWithoutCastENSC_16StoreWithoutCastEEEviT_T0_T2_T3_T4_T5_ --------------------------
	.section	.nv.constant0._ZN2at6native27unrolled_elementwise_kernelIZZZNS0_15sin_kernel_cudaERNS_18TensorIteratorBaseEENKUlvE0_clEvENKUlvE0_clEvEUlfE_St5arrayIPcLm2EELi4E23TrivialOffsetCalculatorILi1EjESB_NS0_6memory15LoadWithoutCastENSC_16StoreWithoutCastEEEviT_T0_T2_T3_T4_T5_,"a",@progbits
	.sectionflags	@""
	.align	4
.nv.constant0._ZN2at6native27unrolled_elementwise_kernelIZZZNS0_15sin_kernel_cudaERNS_18TensorIteratorBaseEENKUlvE0_clEvENKUlvE0_clEvEUlfE_St5arrayIPcLm2EELi4E23TrivialOffsetCalculatorILi1EjESB_NS0_6memory15LoadWithoutCastENSC_16StoreWithoutCastEEEviT_T0_T2_T3_T4_T5_:
	.zero		556


//--------------------- .nv.constant0._ZN2at6native29vectorized_elementwise_kernelILi2EZZZNS0_15sin_kernel_cudaERNS_18TensorIteratorBaseEENKUlvE0_clEvENKUlvE0_clEvEUlfE_St5arrayIPcLm2EEEEviT0_T1_ --------------------------
	.section	.nv.constant0._ZN2at6native29vectorized_elementwise_kernelILi2EZZZNS0_15sin_kernel_cudaERNS_18TensorIteratorBaseEENKUlvE0_clEvENKUlvE0_clEvEUlfE_St5arrayIPcLm2EEEEviT0_T1_,"a",@progbits
	.sectionflags	@""
	.align	4
.nv.constant0._ZN2at6native29vectorized_elementwise_kernelILi2EZZZNS0_15sin_kernel_cudaERNS_18TensorIteratorBaseEENKUlvE0_clEvENKUlvE0_clEvEUlfE_St5arrayIPcLm2EEEEviT0_T1_:
	.zero		552


//--------------------- .nv.constant0._ZN2at6native29vectorized_elementwise_kernelILi4EZZZNS0_15sin_kernel_cudaERNS_18TensorIteratorBaseEENKUlvE0_clEvENKUlvE0_clEvEUlfE_St5arrayIPcLm2EEEEviT0_T1_ --------------------------
	.section	.nv.constant0._ZN2at6native29vectorized_elementwise_kernelILi4EZZZNS0_15sin_kernel_cudaERNS_18TensorIteratorBaseEENKUlvE0_clEvENKUlvE0_clEvEUlfE_St5arrayIPcLm2EEEEviT0_T1_,"a",@progbits
	.sectionflags	@""
	.align	4
.nv.constant0._ZN2at6native29vectorized_elementwise_kernelILi4EZZZNS0_15sin_kernel_cudaERNS_18TensorIteratorBaseEENKUlvE0_clEvENKUlvE0_clEvEUlfE_St5arrayIPcLm2EEEEviT0_T1_:
	.zero		552


//--------------------- .nv.constant0._ZN2at6native29vectorized_elementwise_kernelILi8EZZZNS0_15sin_kernel_cudaERNS_18TensorIteratorBaseEENKUlvE0_clEvENKUlvE0_clEvEUlfE_St5arrayIPcLm2EEEEviT0_T1_ --------------------------
	.section	.nv.constant0._ZN2at6native29vectorized_elementwise_kernelILi8EZZZNS0_15sin_kernel_cudaERNS_18TensorIteratorBaseEENKUlvE0_clEvENKUlvE0_clEvEUlfE_St5arrayIPcLm2EEEEviT0_T1_,"a",@progbits
	.sectionflags	@""
	.align	4
.nv.constant0._ZN2at6native29vectorized_elementwise_kernelILi8EZZZNS0_15sin_kernel_cudaERNS_18TensorIteratorBaseEENKUlvE0_clEvENKUlvE0_clEvEUlfE_St5arrayIPcLm2EEEEviT0_T1_:
	.zero		552


//--------------------- .nv.constant0._ZN2at6native18elementwise_kernelILi128ELi4EZNS0_15gpu_kernel_implIZZZNS0_15sin_kernel_cudaERNS_18TensorIteratorBaseEENKUlvE0_clEvENKUlvE_clEvEUldE_EEvS4_RKT_EUliE_EEviT1_ --------------------------
	.section	.nv.constant0._ZN2at6native18elementwise_kernelILi128ELi4EZNS0_15gpu_kernel_implIZZZNS0_15sin_kernel_cudaERNS_18TensorIteratorBaseEENKUlvE0_clEvENKUlvE_clEvEUldE_EEvS4_RKT_EUliE_EEviT1_,"a",@progbits
	.sectionflags	@""
	.align	4
.nv.constant0._ZN2at6native18elementwise_kernelILi128ELi4EZNS0_15gpu_kernel_implIZZZNS0_15sin_kernel_cudaERNS_18TensorIteratorBaseEENKUlvE0_clEvENKUlvE_clEvEUldE_EEvS4_RKT_EUliE_EEviT1_:
	.zero		1072


//--------------------- .nv.constant0._ZN2at6native27unrolled_elementwise_kernelIZZZNS0_15sin_kernel_cudaERNS_18TensorIteratorBaseEENKUlvE0_clEvENKUlvE_clEvEUldE_St5arrayIPcLm2EELi4E23TrivialOffsetCalculatorILi1EjESB_NS0_6memory12LoadWithCastILi1EEENSC_13StoreWithCastILi1EEEEEviT_T0_T2_T3_T4_T5_ --------------------------
	.section	.nv.constant0._ZN2at6native27unrolled_elementwise_kernelIZZZNS0_15sin_kernel_cudaERNS_18TensorIteratorBaseEENKUlvE0_clEvENKUlvE_clEvEUldE_St5arrayIPcLm2EELi4E23TrivialOffsetCalculatorILi1EjESB_NS0_6memory12LoadWithCastILi1EEENSC_13StoreWithCastILi1EEEEEviT_T0_T2_T3_T4_T5_,"a",@progbits
	.sectionflags	@""
	.align	4
.nv.constant0._ZN2at6native27unrolled_elementwise_kernelIZZZNS0_15sin_kernel_cudaERNS_18TensorIteratorBaseEENKUlvE0_clEvENKUlvE_clEvEUldE_St5arrayIPcLm2EELi4E23TrivialOffsetCalculatorILi1EjESB_NS0_6memory12LoadWithCastILi1EEENSC_13StoreWithCastILi1EEEEEviT_T0_T2_T3_T4_T5_:
	.zero		572


//--------------------- .nv.constant0._ZN2at6native18elementwise_kernelILi128ELi2EZNS0_22gpu_kernel_impl_nocastIZZZNS0_15sin_kernel_cudaERNS_18TensorIteratorBaseEENKUlvE0_clEvENKUlvE_clEvEUldE_EEvS4_RKT_EUliE_EEviT1_ --------------------------
	.section	.nv.constant0._ZN2at6native18elementwise_kernelILi128ELi2EZNS0_22gpu_kernel_impl_nocastIZZZNS0_15sin_kernel_cudaERNS_18TensorIteratorBaseEENKUlvE0_clEvENKUlvE_clEvEUldE_EEvS4_RKT_EUliE_EEviT1_,"a",@progbits
	.sectionflags	@""
	.align	4
.nv.constant0._ZN2at6native18elementwise_kernelILi128ELi2EZNS0_22gpu_kernel_impl_nocastIZZZNS0_15sin_kernel_cudaERNS_18TensorIteratorBaseEENKUlvE0_clEvENKUlvE_clEvEUldE_EEvS4_RKT_EUliE_EEviT1_:
	.zero		1072


//--------------------- .nv.constant0._ZN2at6native27unrolled_elementwise_kernelIZZZNS0_15sin_kernel_cudaERNS_18TensorIteratorBaseEENKUlvE0_clEvENKUlvE_clEvEUldE_St5arrayIPcLm2EELi4E23TrivialOffsetCalculatorILi1EjESB_NS0_6memory15LoadWithoutCastENSC_16StoreWithoutCastEEEviT_T0_T2_T3_T4_T5_ --------------------------
	.section	.nv.constant0._ZN2at6native27unrolled_elementwise_kernelIZZZNS0_15sin_kernel_cudaERNS_18TensorIteratorBaseEENKUlvE0_clEvENKUlvE_clEvEUldE_St5arrayIPcLm2EELi4E23TrivialOffsetCalculatorILi1EjESB_NS0_6memory15LoadWithoutCastENSC_16StoreWithoutCastEEEviT_T0_T2_T3_T4_T5_,"a",@progbits
	.sectionflags	@""
	.align	4
.nv.constant0._ZN2at6native27unrolled_elementwise_kernelIZZZNS0_15sin_kernel_cudaERNS_18TensorIteratorBaseEENKUlvE0_clEvENKUlvE_clEvEUldE_St5arrayIPcLm2EELi4E23TrivialOffsetCalculatorILi1EjESB_NS0_6memory15LoadWithoutCastENSC_16StoreWithoutCastEEEviT_T0_T2_T3_T4_T5_:
	.zero		556


//--------------------- .nv.constant0._ZN2at6native29vectorized_elementwise_kernelILi2EZZZNS0_15sin_kernel_cudaERNS_18TensorIteratorBaseEENKUlvE0_clEvENKUlvE_clEvEUldE_St5arrayIPcLm2EEEEviT0_T1_ --------------------------
	.section	.nv.constant0._ZN2at6native29vectorized_elementwise_kernelILi2EZZZNS0_15sin_kernel_cudaERNS_18TensorIteratorBaseEENKUlvE0_clEvENKUlvE_clEvEUldE_St5arrayIPcLm2EEEEviT0_T1_,"a",@progbits
	.sectionflags	@""
	.align	4
.nv.constant0._ZN2at6native29vectorized_elementwise_kernelILi2EZZZNS0_15sin_kernel_cudaERNS_18TensorIteratorBaseEENKUlvE0_clEvENKUlvE_clEvEUldE_St5arrayIPcLm2EEEEviT0_T1_:
	.zero		552


//--------------------- .nv.constant0._ZN2at6native29vectorized_elementwise_kernelILi4EZZZNS0_15sin_kernel_cudaERNS_18TensorIteratorBaseEENKUlvE0_clEvENKUlvE_clEvEUldE_St5arrayIPcLm2EEEEviT0_T1_ --------------------------
	.section	.nv.constant0._ZN2at6native29vectorized_elementwise_kernelILi4EZZZNS0_15sin_kernel_cudaERNS_18TensorIteratorBaseEENKUlvE0_clEvENKUlvE_clEvEUldE_St5arrayIPcLm2EEEEviT0_T1_,"a",@progbits
	.sectionflags	@""
	.align	4
.nv.constant0._ZN2at6native29vectorized_elementwise_kernelILi4EZZZNS0_15sin_kernel_cudaERNS_18TensorIteratorBaseEENKUlvE0_clEvENKUlvE_clEvEUldE_St5arrayIPcLm2EEEEviT0_T1_:
	.zero		552


//--------------------- .nv.constant0._ZN2at6native29vectorized_elementwise_kernelILi8EZZZNS0_15sin_kernel_cudaERNS_18TensorIteratorBaseEENKUlvE0_clEvENKUlvE_clEvEUldE_St5arrayIPcLm2EEEEviT0_T1_ --------------------------
	.section	.nv.constant0._ZN2at6native29vectorized_elementwise_kernelILi8EZZZNS0_15sin_kernel_cudaERNS_18TensorIteratorBaseEENKUlvE0_clEvENKUlvE_clEvEUldE_St5arrayIPcLm2EEEEviT0_T1_,"a",@progbits
	.sectionflags	@""
	.align	4
.nv.constant0._ZN2at6native29vectorized_elementwise_kernelILi8EZZZNS0_15sin_kernel_cudaERNS_18TensorIteratorBaseEENKUlvE0_clEvENKUlvE_clEvEUldE_St5arrayIPcLm2EEEEviT0_T1_:
	.zero		552


//--------------------- SYMBOLS --------------------------

	.type		.nv.reservedSmem.offset0,@object
	.size		.nv.reservedSmem.offset0,0x4
	.type		__assertfail,@function
